//
// Generated by NVIDIA NVVM Compiler
//
// Compiler Build ID: CL-36424714
// Cuda compilation tools, release 13.0, V13.0.88
// Based on NVVM 20.0.0
//

.version 9.0
.target sm_100
.address_size 64

	// .globl	_Z17construct_delta_HP6__halfPfS1_

.visible .entry _Z17construct_delta_HP6__halfPfS1_(
	.param .u64 .ptr .align 1 _Z17construct_delta_HP6__halfPfS1__param_0,
	.param .u64 .ptr .align 1 _Z17construct_delta_HP6__halfPfS1__param_1,
	.param .u64 .ptr .align 1 _Z17construct_delta_HP6__halfPfS1__param_2
)
{
	.reg .pred 	%p<3>;
	.reg .b16 	%rs<17>;
	.reg .b32 	%r<18>;
	.reg .b32 	%f<52>;
	.reg .b64 	%rd<20>;

	ld.param.u64 	%rd8, [_Z17construct_delta_HP6__halfPfS1__param_0];
	ld.param.u64 	%rd9, [_Z17construct_delta_HP6__halfPfS1__param_1];
	ld.param.u64 	%rd10, [_Z17construct_delta_HP6__halfPfS1__param_2];
	cvta.to.global.u64 	%rd11, %rd9;
	cvta.to.global.u64 	%rd12, %rd8;
	cvta.to.global.u64 	%rd13, %rd10;
	mov.u32 	%r9, %ctaid.x;
	mov.u32 	%r10, %ntid.x;
	mov.u32 	%r11, %tid.x;
	mad.lo.s32 	%r12, %r9, %r10, %r11;
	mul.wide.s32 	%rd14, %r12, 4;
	add.s64 	%rd1, %rd13, %rd14;
	mov.b32 	%r15, 0;
	st.global.u32 	[%rd1], %r15;
	shl.b32 	%r1, %r12, 13;
	add.s64 	%rd2, %rd12, 16;
	add.s64 	%rd3, %rd11, 32;
$L__BB0_1:
	shl.b32 	%r14, %r15, 13;
	mul.wide.s32 	%rd15, %r14, 4;
	add.s64 	%rd4, %rd1, %rd15;
	ld.global.f32 	%f51, [%rd4];
	mul.wide.u32 	%rd16, %r15, 32768;
	add.s64 	%rd19, %rd3, %rd16;
	mov.b32 	%r17, 0;
	mov.u32 	%r16, %r1;
$L__BB0_2:
	mul.wide.s32 	%rd17, %r16, 2;
	add.s64 	%rd18, %rd2, %rd17;
	ld.global.u16 	%rs1, [%rd18+-16];
	// begin inline asm
	{  cvt.f32.f16 %f4, %rs1;}

	// end inline asm
	ld.global.f32 	%f20, [%rd19+-32];
	fma.rn.f32 	%f21, %f4, %f20, %f51;
	st.global.f32 	[%rd4], %f21;
	ld.global.u16 	%rs2, [%rd18+-14];
	// begin inline asm
	{  cvt.f32.f16 %f5, %rs2;}

	// end inline asm
	ld.global.f32 	%f22, [%rd19+-28];
	fma.rn.f32 	%f23, %f5, %f22, %f21;
	st.global.f32 	[%rd4], %f23;
	ld.global.u16 	%rs3, [%rd18+-12];
	// begin inline asm
	{  cvt.f32.f16 %f6, %rs3;}

	// end inline asm
	ld.global.f32 	%f24, [%rd19+-24];
	fma.rn.f32 	%f25, %f6, %f24, %f23;
	st.global.f32 	[%rd4], %f25;
	ld.global.u16 	%rs4, [%rd18+-10];
	// begin inline asm
	{  cvt.f32.f16 %f7, %rs4;}

	// end inline asm
	ld.global.f32 	%f26, [%rd19+-20];
	fma.rn.f32 	%f27, %f7, %f26, %f25;
	st.global.f32 	[%rd4], %f27;
	ld.global.u16 	%rs5, [%rd18+-8];
	// begin inline asm
	{  cvt.f32.f16 %f8, %rs5;}

	// end inline asm
	ld.global.f32 	%f28, [%rd19+-16];
	fma.rn.f32 	%f29, %f8, %f28, %f27;
	st.global.f32 	[%rd4], %f29;
	ld.global.u16 	%rs6, [%rd18+-6];
	// begin inline asm
	{  cvt.f32.f16 %f9, %rs6;}

	// end inline asm
	ld.global.f32 	%f30, [%rd19+-12];
	fma.rn.f32 	%f31, %f9, %f30, %f29;
	st.global.f32 	[%rd4], %f31;
	ld.global.u16 	%rs7, [%rd18+-4];
	// begin inline asm
	{  cvt.f32.f16 %f10, %rs7;}

	// end inline asm
	ld.global.f32 	%f32, [%rd19+-8];
	fma.rn.f32 	%f33, %f10, %f32, %f31;
	st.global.f32 	[%rd4], %f33;
	ld.global.u16 	%rs8, [%rd18+-2];
	// begin inline asm
	{  cvt.f32.f16 %f11, %rs8;}

	// end inline asm
	ld.global.f32 	%f34, [%rd19+-4];
	fma.rn.f32 	%f35, %f11, %f34, %f33;
	st.global.f32 	[%rd4], %f35;
	ld.global.u16 	%rs9, [%rd18];
	// begin inline asm
	{  cvt.f32.f16 %f12, %rs9;}

	// end inline asm
	ld.global.f32 	%f36, [%rd19];
	fma.rn.f32 	%f37, %f12, %f36, %f35;
	st.global.f32 	[%rd4], %f37;
	ld.global.u16 	%rs10, [%rd18+2];
	// begin inline asm
	{  cvt.f32.f16 %f13, %rs10;}

	// end inline asm
	ld.global.f32 	%f38, [%rd19+4];
	fma.rn.f32 	%f39, %f13, %f38, %f37;
	st.global.f32 	[%rd4], %f39;
	ld.global.u16 	%rs11, [%rd18+4];
	// begin inline asm
	{  cvt.f32.f16 %f14, %rs11;}

	// end inline asm
	ld.global.f32 	%f40, [%rd19+8];
	fma.rn.f32 	%f41, %f14, %f40, %f39;
	st.global.f32 	[%rd4], %f41;
	ld.global.u16 	%rs12, [%rd18+6];
	// begin inline asm
	{  cvt.f32.f16 %f15, %rs12;}

	// end inline asm
	ld.global.f32 	%f42, [%rd19+12];
	fma.rn.f32 	%f43, %f15, %f42, %f41;
	st.global.f32 	[%rd4], %f43;
	ld.global.u16 	%rs13, [%rd18+8];
	// begin inline asm
	{  cvt.f32.f16 %f16, %rs13;}

	// end inline asm
	ld.global.f32 	%f44, [%rd19+16];
	fma.rn.f32 	%f45, %f16, %f44, %f43;
	st.global.f32 	[%rd4], %f45;
	ld.global.u16 	%rs14, [%rd18+10];
	// begin inline asm
	{  cvt.f32.f16 %f17, %rs14;}

	// end inline asm
	ld.global.f32 	%f46, [%rd19+20];
	fma.rn.f32 	%f47, %f17, %f46, %f45;
	st.global.f32 	[%rd4], %f47;
	ld.global.u16 	%rs15, [%rd18+12];
	// begin inline asm
	{  cvt.f32.f16 %f18, %rs15;}

	// end inline asm
	ld.global.f32 	%f48, [%rd19+24];
	fma.rn.f32 	%f49, %f18, %f48, %f47;
	st.global.f32 	[%rd4], %f49;
	ld.global.u16 	%rs16, [%rd18+14];
	// begin inline asm
	{  cvt.f32.f16 %f19, %rs16;}

	// end inline asm
	ld.global.f32 	%f50, [%rd19+28];
	fma.rn.f32 	%f51, %f19, %f50, %f49;
	st.global.f32 	[%rd4], %f51;
	add.s32 	%r17, %r17, 16;
	add.s32 	%r16, %r16, 16;
	add.s64 	%rd19, %rd19, 64;
	setp.ne.s32 	%p1, %r17, 8192;
	@%p1 bra 	$L__BB0_2;
	add.s32 	%r15, %r15, 1;
	setp.ne.s32 	%p2, %r15, 16;
	@%p2 bra 	$L__BB0_1;
	ret;

}
	// .globl	_Z18judge_flipping_comP6__halfPfS1_S0_S1_ifiS1_
.visible .entry _Z18judge_flipping_comP6__halfPfS1_S0_S1_ifiS1_(
	.param .u64 .ptr .align 1 _Z18judge_flipping_comP6__halfPfS1_S0_S1_ifiS1__param_0,
	.param .u64 .ptr .align 1 _Z18judge_flipping_comP6__halfPfS1_S0_S1_ifiS1__param_1,
	.param .u64 .ptr .align 1 _Z18judge_flipping_comP6__halfPfS1_S0_S1_ifiS1__param_2,
	.param .u64 .ptr .align 1 _Z18judge_flipping_comP6__halfPfS1_S0_S1_ifiS1__param_3,
	.param .u64 .ptr .align 1 _Z18judge_flipping_comP6__halfPfS1_S0_S1_ifiS1__param_4,
	.param .u32 _Z18judge_flipping_comP6__halfPfS1_S0_S1_ifiS1__param_5,
	.param .f32 _Z18judge_flipping_comP6__halfPfS1_S0_S1_ifiS1__param_6,
	.param .u32 _Z18judge_flipping_comP6__halfPfS1_S0_S1_ifiS1__param_7,
	.param .u64 .ptr .align 1 _Z18judge_flipping_comP6__halfPfS1_S0_S1_ifiS1__param_8
)
{
	.reg .pred 	%p<257>;
	.reg .b16 	%rs<771>;
	.reg .b32 	%r<1689>;
	.reg .b32 	%f<4356>;
	.reg .b64 	%rd<2202>;

	ld.param.u64 	%rd400, [_Z18judge_flipping_comP6__halfPfS1_S0_S1_ifiS1__param_0];
	ld.param.u64 	%rd401, [_Z18judge_flipping_comP6__halfPfS1_S0_S1_ifiS1__param_1];
	ld.param.u64 	%rd402, [_Z18judge_flipping_comP6__halfPfS1_S0_S1_ifiS1__param_2];
	ld.param.u64 	%rd403, [_Z18judge_flipping_comP6__halfPfS1_S0_S1_ifiS1__param_3];
	ld.param.u64 	%rd404, [_Z18judge_flipping_comP6__halfPfS1_S0_S1_ifiS1__param_4];
	ld.param.u32 	%r139, [_Z18judge_flipping_comP6__halfPfS1_S0_S1_ifiS1__param_5];
	ld.param.f32 	%f258, [_Z18judge_flipping_comP6__halfPfS1_S0_S1_ifiS1__param_6];
	ld.param.u32 	%r137, [_Z18judge_flipping_comP6__halfPfS1_S0_S1_ifiS1__param_7];
	ld.param.u64 	%rd405, [_Z18judge_flipping_comP6__halfPfS1_S0_S1_ifiS1__param_8];
	cvta.to.global.u64 	%rd1, %rd400;
	cvta.to.global.u64 	%rd2, %rd403;
	cvta.to.global.u64 	%rd3, %rd402;
	cvta.to.global.u64 	%rd4, %rd404;
	cvta.to.global.u64 	%rd5, %rd405;
	cvta.to.global.u64 	%rd406, %rd401;
	mov.u32 	%r140, %ctaid.x;
	shr.u32 	%r141, %r140, 3;
	mov.u32 	%r142, %tid.x;
	shl.b32 	%r143, %r140, 5;
	and.b32  	%r144, %r143, 224;
	add.s32 	%r145, %r144, %r142;
	add.s32 	%r1, %r137, %r145;
	shl.b32 	%r2, %r141, 13;
	add.s32 	%r146, %r2, %r1;
	mul.wide.s32 	%rd407, %r146, 4;
	add.s64 	%rd408, %rd406, %rd407;
	ld.global.f32 	%f259, [%rd408];
	shl.b32 	%r3, %r141, 8;
	add.s32 	%r147, %r3, %r145;
	mul.wide.u32 	%rd409, %r147, 4;
	add.s64 	%rd6, %rd5, %rd409;
	st.global.f32 	[%rd6], %f259;
	shl.b32 	%r4, %r141, 7;
	add.s32 	%r148, %r2, 122880;
	and.b32  	%r5, %r148, 122880;
	add.s32 	%r149, %r2, 8192;
	and.b32  	%r6, %r149, 122880;
	cvt.rn.f32.s32 	%f1, %r139;
	mov.b32 	%r138, 0;
	// begin inline asm
	cvt.rn.f16.s32 %rs2, %r138;
	// end inline asm
	and.b32  	%r7, %r4, 128;
	add.s32 	%r8, %r7, %r137;
	add.s32 	%r150, %r2, %r8;
	and.b32  	%r151, %r8, 255;
	or.b32  	%r152, %r3, %r151;
	mul.wide.s32 	%rd410, %r150, 4;
	add.s64 	%rd7, %rd4, %rd410;
	ld.global.f32 	%f260, [%rd7];
	add.s64 	%rd8, %rd3, %rd410;
	ld.global.f32 	%f2, [%rd8];
	add.s32 	%r153, %r5, %r8;
	mul.wide.s32 	%rd411, %r153, 4;
	add.s64 	%rd9, %rd3, %rd411;
	ld.global.f32 	%f261, [%rd9];
	add.s32 	%r154, %r6, %r8;
	mul.wide.s32 	%rd412, %r154, 4;
	add.s64 	%rd10, %rd3, %rd412;
	ld.global.f32 	%f262, [%rd10];
	add.f32 	%f263, %f261, %f262;
	mul.f32 	%f264, %f263, %f1;
	mul.wide.u32 	%rd413, %r152, 2;
	add.s64 	%rd11, %rd2, %rd413;
	st.global.u16 	[%rd11], %rs2;
	mul.wide.u32 	%rd414, %r152, 4;
	add.s64 	%rd415, %rd5, %rd414;
	ld.global.f32 	%f265, [%rd415];
	ld.global.f32 	%f266, [%rd8];
	mul.f32 	%f267, %f258, %f266;
	sub.f32 	%f268, %f265, %f264;
	mul.f32 	%f269, %f268, %f267;
	setp.leu.f32 	%p1, %f260, %f269;
	shl.b32 	%r155, %r8, 13;
	add.s32 	%r156, %r155, %r1;
	mul.wide.s32 	%rd416, %r156, 2;
	add.s64 	%rd12, %rd1, %rd416;
	@%p1 bra 	$L__BB1_2;
	neg.f32 	%f273, %f2;
	st.global.f32 	[%rd8], %f273;
	mul.f32 	%f270, %f2, 0fC0000000;
	// begin inline asm
	{  cvt.rn.f16.f32 %rs3, %f270;}

	// end inline asm
	st.global.u16 	[%rd11], %rs3;
	ld.global.u16 	%rs4, [%rd12];
	// begin inline asm
	{  cvt.f32.f16 %f271, %rs4;}

	// end inline asm
	// begin inline asm
	{  cvt.f32.f16 %f272, %rs3;}

	// end inline asm
	ld.global.f32 	%f274, [%rd6];
	fma.rn.f32 	%f275, %f271, %f272, %f274;
	st.global.f32 	[%rd6], %f275;
$L__BB1_2:
	bar.sync 	0;
	add.s32 	%r157, %r8, 1;
	and.b32  	%r158, %r157, 255;
	add.s32 	%r159, %r3, %r158;
	ld.global.f32 	%f276, [%rd7+4];
	ld.global.f32 	%f3, [%rd8+4];
	ld.global.f32 	%f277, [%rd9+4];
	ld.global.f32 	%f278, [%rd10+4];
	add.f32 	%f279, %f277, %f278;
	mul.f32 	%f280, %f279, %f1;
	mul.wide.u32 	%rd417, %r159, 2;
	add.s64 	%rd13, %rd2, %rd417;
	st.global.u16 	[%rd13], %rs2;
	mul.wide.u32 	%rd418, %r159, 4;
	add.s64 	%rd419, %rd5, %rd418;
	ld.global.f32 	%f281, [%rd419];
	ld.global.f32 	%f282, [%rd8+4];
	mul.f32 	%f283, %f258, %f282;
	sub.f32 	%f284, %f281, %f280;
	mul.f32 	%f285, %f284, %f283;
	setp.leu.f32 	%p2, %f276, %f285;
	@%p2 bra 	$L__BB1_4;
	neg.f32 	%f289, %f3;
	st.global.f32 	[%rd8+4], %f289;
	mul.f32 	%f286, %f3, 0fC0000000;
	// begin inline asm
	{  cvt.rn.f16.f32 %rs6, %f286;}

	// end inline asm
	st.global.u16 	[%rd13], %rs6;
	ld.global.u16 	%rs7, [%rd12+16384];
	// begin inline asm
	{  cvt.f32.f16 %f287, %rs7;}

	// end inline asm
	// begin inline asm
	{  cvt.f32.f16 %f288, %rs6;}

	// end inline asm
	ld.global.f32 	%f290, [%rd6];
	fma.rn.f32 	%f291, %f287, %f288, %f290;
	st.global.f32 	[%rd6], %f291;
$L__BB1_4:
	bar.sync 	0;
	add.s32 	%r160, %r4, 2;
	and.b32  	%r161, %r160, 130;
	add.s32 	%r9, %r161, %r137;
	add.s32 	%r162, %r2, %r9;
	and.b32  	%r163, %r9, 255;
	add.s32 	%r164, %r3, %r163;
	mul.wide.s32 	%rd420, %r162, 4;
	add.s64 	%rd421, %rd4, %rd420;
	ld.global.f32 	%f292, [%rd421];
	add.s64 	%rd14, %rd3, %rd420;
	ld.global.f32 	%f4, [%rd14];
	add.s32 	%r165, %r5, %r9;
	mul.wide.s32 	%rd422, %r165, 4;
	add.s64 	%rd423, %rd3, %rd422;
	ld.global.f32 	%f293, [%rd423];
	add.s32 	%r166, %r6, %r9;
	mul.wide.s32 	%rd424, %r166, 4;
	add.s64 	%rd425, %rd3, %rd424;
	ld.global.f32 	%f294, [%rd425];
	add.f32 	%f295, %f293, %f294;
	mul.f32 	%f296, %f295, %f1;
	mul.wide.u32 	%rd426, %r164, 2;
	add.s64 	%rd15, %rd2, %rd426;
	st.global.u16 	[%rd15], %rs2;
	mul.wide.u32 	%rd427, %r164, 4;
	add.s64 	%rd428, %rd5, %rd427;
	ld.global.f32 	%f297, [%rd428];
	ld.global.f32 	%f298, [%rd14];
	mul.f32 	%f299, %f258, %f298;
	sub.f32 	%f300, %f297, %f296;
	mul.f32 	%f301, %f300, %f299;
	setp.leu.f32 	%p3, %f292, %f301;
	@%p3 bra 	$L__BB1_6;
	neg.f32 	%f305, %f4;
	st.global.f32 	[%rd14], %f305;
	mul.f32 	%f302, %f4, 0fC0000000;
	// begin inline asm
	{  cvt.rn.f16.f32 %rs9, %f302;}

	// end inline asm
	st.global.u16 	[%rd15], %rs9;
	shl.b32 	%r167, %r9, 13;
	add.s32 	%r168, %r167, %r1;
	mul.wide.s32 	%rd429, %r168, 2;
	add.s64 	%rd430, %rd1, %rd429;
	ld.global.u16 	%rs10, [%rd430];
	// begin inline asm
	{  cvt.f32.f16 %f303, %rs10;}

	// end inline asm
	// begin inline asm
	{  cvt.f32.f16 %f304, %rs9;}

	// end inline asm
	ld.global.f32 	%f306, [%rd6];
	fma.rn.f32 	%f307, %f303, %f304, %f306;
	st.global.f32 	[%rd6], %f307;
$L__BB1_6:
	bar.sync 	0;
	add.s32 	%r169, %r8, 3;
	and.b32  	%r170, %r169, 255;
	add.s32 	%r171, %r3, %r170;
	ld.global.f32 	%f308, [%rd7+12];
	ld.global.f32 	%f5, [%rd8+12];
	ld.global.f32 	%f309, [%rd9+12];
	ld.global.f32 	%f310, [%rd10+12];
	add.f32 	%f311, %f309, %f310;
	mul.f32 	%f312, %f311, %f1;
	mul.wide.u32 	%rd431, %r171, 2;
	add.s64 	%rd16, %rd2, %rd431;
	st.global.u16 	[%rd16], %rs2;
	mul.wide.u32 	%rd432, %r171, 4;
	add.s64 	%rd433, %rd5, %rd432;
	ld.global.f32 	%f313, [%rd433];
	ld.global.f32 	%f314, [%rd8+12];
	mul.f32 	%f315, %f258, %f314;
	sub.f32 	%f316, %f313, %f312;
	mul.f32 	%f317, %f316, %f315;
	setp.leu.f32 	%p4, %f308, %f317;
	@%p4 bra 	$L__BB1_8;
	neg.f32 	%f321, %f5;
	st.global.f32 	[%rd8+12], %f321;
	mul.f32 	%f318, %f5, 0fC0000000;
	// begin inline asm
	{  cvt.rn.f16.f32 %rs12, %f318;}

	// end inline asm
	st.global.u16 	[%rd16], %rs12;
	ld.global.u16 	%rs13, [%rd12+49152];
	// begin inline asm
	{  cvt.f32.f16 %f319, %rs13;}

	// end inline asm
	// begin inline asm
	{  cvt.f32.f16 %f320, %rs12;}

	// end inline asm
	ld.global.f32 	%f322, [%rd6];
	fma.rn.f32 	%f323, %f319, %f320, %f322;
	st.global.f32 	[%rd6], %f323;
$L__BB1_8:
	bar.sync 	0;
	add.s32 	%r172, %r4, 4;
	and.b32  	%r173, %r172, 132;
	add.s32 	%r10, %r173, %r137;
	add.s32 	%r174, %r2, %r10;
	and.b32  	%r175, %r10, 255;
	add.s32 	%r176, %r3, %r175;
	mul.wide.s32 	%rd434, %r174, 4;
	add.s64 	%rd435, %rd4, %rd434;
	ld.global.f32 	%f324, [%rd435];
	add.s64 	%rd17, %rd3, %rd434;
	ld.global.f32 	%f6, [%rd17];
	add.s32 	%r177, %r5, %r10;
	mul.wide.s32 	%rd436, %r177, 4;
	add.s64 	%rd437, %rd3, %rd436;
	ld.global.f32 	%f325, [%rd437];
	add.s32 	%r178, %r6, %r10;
	mul.wide.s32 	%rd438, %r178, 4;
	add.s64 	%rd439, %rd3, %rd438;
	ld.global.f32 	%f326, [%rd439];
	add.f32 	%f327, %f325, %f326;
	mul.f32 	%f328, %f327, %f1;
	mul.wide.u32 	%rd440, %r176, 2;
	add.s64 	%rd18, %rd2, %rd440;
	st.global.u16 	[%rd18], %rs2;
	mul.wide.u32 	%rd441, %r176, 4;
	add.s64 	%rd442, %rd5, %rd441;
	ld.global.f32 	%f329, [%rd442];
	ld.global.f32 	%f330, [%rd17];
	mul.f32 	%f331, %f258, %f330;
	sub.f32 	%f332, %f329, %f328;
	mul.f32 	%f333, %f332, %f331;
	setp.leu.f32 	%p5, %f324, %f333;
	@%p5 bra 	$L__BB1_10;
	neg.f32 	%f337, %f6;
	st.global.f32 	[%rd17], %f337;
	mul.f32 	%f334, %f6, 0fC0000000;
	// begin inline asm
	{  cvt.rn.f16.f32 %rs15, %f334;}

	// end inline asm
	st.global.u16 	[%rd18], %rs15;
	shl.b32 	%r179, %r10, 13;
	add.s32 	%r180, %r179, %r1;
	mul.wide.s32 	%rd443, %r180, 2;
	add.s64 	%rd444, %rd1, %rd443;
	ld.global.u16 	%rs16, [%rd444];
	// begin inline asm
	{  cvt.f32.f16 %f335, %rs16;}

	// end inline asm
	// begin inline asm
	{  cvt.f32.f16 %f336, %rs15;}

	// end inline asm
	ld.global.f32 	%f338, [%rd6];
	fma.rn.f32 	%f339, %f335, %f336, %f338;
	st.global.f32 	[%rd6], %f339;
$L__BB1_10:
	bar.sync 	0;
	add.s32 	%r181, %r8, 5;
	and.b32  	%r182, %r181, 255;
	add.s32 	%r183, %r3, %r182;
	ld.global.f32 	%f340, [%rd7+20];
	ld.global.f32 	%f7, [%rd8+20];
	ld.global.f32 	%f341, [%rd9+20];
	ld.global.f32 	%f342, [%rd10+20];
	add.f32 	%f343, %f341, %f342;
	mul.f32 	%f344, %f343, %f1;
	mul.wide.u32 	%rd445, %r183, 2;
	add.s64 	%rd19, %rd2, %rd445;
	st.global.u16 	[%rd19], %rs2;
	mul.wide.u32 	%rd446, %r183, 4;
	add.s64 	%rd447, %rd5, %rd446;
	ld.global.f32 	%f345, [%rd447];
	ld.global.f32 	%f346, [%rd8+20];
	mul.f32 	%f347, %f258, %f346;
	sub.f32 	%f348, %f345, %f344;
	mul.f32 	%f349, %f348, %f347;
	setp.leu.f32 	%p6, %f340, %f349;
	@%p6 bra 	$L__BB1_12;
	neg.f32 	%f353, %f7;
	st.global.f32 	[%rd8+20], %f353;
	mul.f32 	%f350, %f7, 0fC0000000;
	// begin inline asm
	{  cvt.rn.f16.f32 %rs18, %f350;}

	// end inline asm
	st.global.u16 	[%rd19], %rs18;
	ld.global.u16 	%rs19, [%rd12+81920];
	// begin inline asm
	{  cvt.f32.f16 %f351, %rs19;}

	// end inline asm
	// begin inline asm
	{  cvt.f32.f16 %f352, %rs18;}

	// end inline asm
	ld.global.f32 	%f354, [%rd6];
	fma.rn.f32 	%f355, %f351, %f352, %f354;
	st.global.f32 	[%rd6], %f355;
$L__BB1_12:
	bar.sync 	0;
	add.s32 	%r184, %r4, 6;
	and.b32  	%r185, %r184, 134;
	add.s32 	%r11, %r185, %r137;
	add.s32 	%r186, %r2, %r11;
	and.b32  	%r187, %r11, 255;
	add.s32 	%r188, %r3, %r187;
	mul.wide.s32 	%rd448, %r186, 4;
	add.s64 	%rd449, %rd4, %rd448;
	ld.global.f32 	%f356, [%rd449];
	add.s64 	%rd20, %rd3, %rd448;
	ld.global.f32 	%f8, [%rd20];
	add.s32 	%r189, %r5, %r11;
	mul.wide.s32 	%rd450, %r189, 4;
	add.s64 	%rd451, %rd3, %rd450;
	ld.global.f32 	%f357, [%rd451];
	add.s32 	%r190, %r6, %r11;
	mul.wide.s32 	%rd452, %r190, 4;
	add.s64 	%rd453, %rd3, %rd452;
	ld.global.f32 	%f358, [%rd453];
	add.f32 	%f359, %f357, %f358;
	mul.f32 	%f360, %f359, %f1;
	mul.wide.u32 	%rd454, %r188, 2;
	add.s64 	%rd21, %rd2, %rd454;
	st.global.u16 	[%rd21], %rs2;
	mul.wide.u32 	%rd455, %r188, 4;
	add.s64 	%rd456, %rd5, %rd455;
	ld.global.f32 	%f361, [%rd456];
	ld.global.f32 	%f362, [%rd20];
	mul.f32 	%f363, %f258, %f362;
	sub.f32 	%f364, %f361, %f360;
	mul.f32 	%f365, %f364, %f363;
	setp.leu.f32 	%p7, %f356, %f365;
	@%p7 bra 	$L__BB1_14;
	neg.f32 	%f369, %f8;
	st.global.f32 	[%rd20], %f369;
	mul.f32 	%f366, %f8, 0fC0000000;
	// begin inline asm
	{  cvt.rn.f16.f32 %rs21, %f366;}

	// end inline asm
	st.global.u16 	[%rd21], %rs21;
	shl.b32 	%r191, %r11, 13;
	add.s32 	%r192, %r191, %r1;
	mul.wide.s32 	%rd457, %r192, 2;
	add.s64 	%rd458, %rd1, %rd457;
	ld.global.u16 	%rs22, [%rd458];
	// begin inline asm
	{  cvt.f32.f16 %f367, %rs22;}

	// end inline asm
	// begin inline asm
	{  cvt.f32.f16 %f368, %rs21;}

	// end inline asm
	ld.global.f32 	%f370, [%rd6];
	fma.rn.f32 	%f371, %f367, %f368, %f370;
	st.global.f32 	[%rd6], %f371;
$L__BB1_14:
	bar.sync 	0;
	add.s32 	%r193, %r8, 7;
	and.b32  	%r194, %r193, 255;
	add.s32 	%r195, %r3, %r194;
	ld.global.f32 	%f372, [%rd7+28];
	ld.global.f32 	%f9, [%rd8+28];
	ld.global.f32 	%f373, [%rd9+28];
	ld.global.f32 	%f374, [%rd10+28];
	add.f32 	%f375, %f373, %f374;
	mul.f32 	%f376, %f375, %f1;
	mul.wide.u32 	%rd459, %r195, 2;
	add.s64 	%rd22, %rd2, %rd459;
	st.global.u16 	[%rd22], %rs2;
	mul.wide.u32 	%rd460, %r195, 4;
	add.s64 	%rd461, %rd5, %rd460;
	ld.global.f32 	%f377, [%rd461];
	ld.global.f32 	%f378, [%rd8+28];
	mul.f32 	%f379, %f258, %f378;
	sub.f32 	%f380, %f377, %f376;
	mul.f32 	%f381, %f380, %f379;
	setp.leu.f32 	%p8, %f372, %f381;
	@%p8 bra 	$L__BB1_16;
	neg.f32 	%f385, %f9;
	st.global.f32 	[%rd8+28], %f385;
	mul.f32 	%f382, %f9, 0fC0000000;
	// begin inline asm
	{  cvt.rn.f16.f32 %rs24, %f382;}

	// end inline asm
	st.global.u16 	[%rd22], %rs24;
	ld.global.u16 	%rs25, [%rd12+114688];
	// begin inline asm
	{  cvt.f32.f16 %f383, %rs25;}

	// end inline asm
	// begin inline asm
	{  cvt.f32.f16 %f384, %rs24;}

	// end inline asm
	ld.global.f32 	%f386, [%rd6];
	fma.rn.f32 	%f387, %f383, %f384, %f386;
	st.global.f32 	[%rd6], %f387;
$L__BB1_16:
	bar.sync 	0;
	add.s32 	%r196, %r4, 8;
	and.b32  	%r197, %r196, 136;
	add.s32 	%r12, %r197, %r137;
	add.s32 	%r198, %r2, %r12;
	and.b32  	%r199, %r12, 255;
	add.s32 	%r200, %r3, %r199;
	mul.wide.s32 	%rd462, %r198, 4;
	add.s64 	%rd463, %rd4, %rd462;
	ld.global.f32 	%f388, [%rd463];
	add.s64 	%rd23, %rd3, %rd462;
	ld.global.f32 	%f10, [%rd23];
	add.s32 	%r201, %r5, %r12;
	mul.wide.s32 	%rd464, %r201, 4;
	add.s64 	%rd465, %rd3, %rd464;
	ld.global.f32 	%f389, [%rd465];
	add.s32 	%r202, %r6, %r12;
	mul.wide.s32 	%rd466, %r202, 4;
	add.s64 	%rd467, %rd3, %rd466;
	ld.global.f32 	%f390, [%rd467];
	add.f32 	%f391, %f389, %f390;
	mul.f32 	%f392, %f391, %f1;
	mul.wide.u32 	%rd468, %r200, 2;
	add.s64 	%rd24, %rd2, %rd468;
	st.global.u16 	[%rd24], %rs2;
	mul.wide.u32 	%rd469, %r200, 4;
	add.s64 	%rd470, %rd5, %rd469;
	ld.global.f32 	%f393, [%rd470];
	ld.global.f32 	%f394, [%rd23];
	mul.f32 	%f395, %f258, %f394;
	sub.f32 	%f396, %f393, %f392;
	mul.f32 	%f397, %f396, %f395;
	setp.leu.f32 	%p9, %f388, %f397;
	@%p9 bra 	$L__BB1_18;
	neg.f32 	%f401, %f10;
	st.global.f32 	[%rd23], %f401;
	mul.f32 	%f398, %f10, 0fC0000000;
	// begin inline asm
	{  cvt.rn.f16.f32 %rs27, %f398;}

	// end inline asm
	st.global.u16 	[%rd24], %rs27;
	shl.b32 	%r203, %r12, 13;
	add.s32 	%r204, %r203, %r1;
	mul.wide.s32 	%rd471, %r204, 2;
	add.s64 	%rd472, %rd1, %rd471;
	ld.global.u16 	%rs28, [%rd472];
	// begin inline asm
	{  cvt.f32.f16 %f399, %rs28;}

	// end inline asm
	// begin inline asm
	{  cvt.f32.f16 %f400, %rs27;}

	// end inline asm
	ld.global.f32 	%f402, [%rd6];
	fma.rn.f32 	%f403, %f399, %f400, %f402;
	st.global.f32 	[%rd6], %f403;
$L__BB1_18:
	bar.sync 	0;
	add.s32 	%r205, %r8, 9;
	and.b32  	%r206, %r205, 255;
	add.s32 	%r207, %r3, %r206;
	ld.global.f32 	%f404, [%rd7+36];
	ld.global.f32 	%f11, [%rd8+36];
	ld.global.f32 	%f405, [%rd9+36];
	ld.global.f32 	%f406, [%rd10+36];
	add.f32 	%f407, %f405, %f406;
	mul.f32 	%f408, %f407, %f1;
	mul.wide.u32 	%rd473, %r207, 2;
	add.s64 	%rd25, %rd2, %rd473;
	st.global.u16 	[%rd25], %rs2;
	mul.wide.u32 	%rd474, %r207, 4;
	add.s64 	%rd475, %rd5, %rd474;
	ld.global.f32 	%f409, [%rd475];
	ld.global.f32 	%f410, [%rd8+36];
	mul.f32 	%f411, %f258, %f410;
	sub.f32 	%f412, %f409, %f408;
	mul.f32 	%f413, %f412, %f411;
	setp.leu.f32 	%p10, %f404, %f413;
	@%p10 bra 	$L__BB1_20;
	neg.f32 	%f417, %f11;
	st.global.f32 	[%rd8+36], %f417;
	mul.f32 	%f414, %f11, 0fC0000000;
	// begin inline asm
	{  cvt.rn.f16.f32 %rs30, %f414;}

	// end inline asm
	st.global.u16 	[%rd25], %rs30;
	ld.global.u16 	%rs31, [%rd12+147456];
	// begin inline asm
	{  cvt.f32.f16 %f415, %rs31;}

	// end inline asm
	// begin inline asm
	{  cvt.f32.f16 %f416, %rs30;}

	// end inline asm
	ld.global.f32 	%f418, [%rd6];
	fma.rn.f32 	%f419, %f415, %f416, %f418;
	st.global.f32 	[%rd6], %f419;
$L__BB1_20:
	bar.sync 	0;
	add.s32 	%r208, %r4, 10;
	and.b32  	%r209, %r208, 138;
	add.s32 	%r13, %r209, %r137;
	add.s32 	%r210, %r2, %r13;
	and.b32  	%r211, %r13, 255;
	add.s32 	%r212, %r3, %r211;
	mul.wide.s32 	%rd476, %r210, 4;
	add.s64 	%rd477, %rd4, %rd476;
	ld.global.f32 	%f420, [%rd477];
	add.s64 	%rd26, %rd3, %rd476;
	ld.global.f32 	%f12, [%rd26];
	add.s32 	%r213, %r5, %r13;
	mul.wide.s32 	%rd478, %r213, 4;
	add.s64 	%rd479, %rd3, %rd478;
	ld.global.f32 	%f421, [%rd479];
	add.s32 	%r214, %r6, %r13;
	mul.wide.s32 	%rd480, %r214, 4;
	add.s64 	%rd481, %rd3, %rd480;
	ld.global.f32 	%f422, [%rd481];
	add.f32 	%f423, %f421, %f422;
	mul.f32 	%f424, %f423, %f1;
	mul.wide.u32 	%rd482, %r212, 2;
	add.s64 	%rd27, %rd2, %rd482;
	st.global.u16 	[%rd27], %rs2;
	mul.wide.u32 	%rd483, %r212, 4;
	add.s64 	%rd484, %rd5, %rd483;
	ld.global.f32 	%f425, [%rd484];
	ld.global.f32 	%f426, [%rd26];
	mul.f32 	%f427, %f258, %f426;
	sub.f32 	%f428, %f425, %f424;
	mul.f32 	%f429, %f428, %f427;
	setp.leu.f32 	%p11, %f420, %f429;
	@%p11 bra 	$L__BB1_22;
	neg.f32 	%f433, %f12;
	st.global.f32 	[%rd26], %f433;
	mul.f32 	%f430, %f12, 0fC0000000;
	// begin inline asm
	{  cvt.rn.f16.f32 %rs33, %f430;}

	// end inline asm
	st.global.u16 	[%rd27], %rs33;
	shl.b32 	%r215, %r13, 13;
	add.s32 	%r216, %r215, %r1;
	mul.wide.s32 	%rd485, %r216, 2;
	add.s64 	%rd486, %rd1, %rd485;
	ld.global.u16 	%rs34, [%rd486];
	// begin inline asm
	{  cvt.f32.f16 %f431, %rs34;}

	// end inline asm
	// begin inline asm
	{  cvt.f32.f16 %f432, %rs33;}

	// end inline asm
	ld.global.f32 	%f434, [%rd6];
	fma.rn.f32 	%f435, %f431, %f432, %f434;
	st.global.f32 	[%rd6], %f435;
$L__BB1_22:
	bar.sync 	0;
	add.s32 	%r217, %r8, 11;
	and.b32  	%r218, %r217, 255;
	add.s32 	%r219, %r3, %r218;
	ld.global.f32 	%f436, [%rd7+44];
	ld.global.f32 	%f13, [%rd8+44];
	ld.global.f32 	%f437, [%rd9+44];
	ld.global.f32 	%f438, [%rd10+44];
	add.f32 	%f439, %f437, %f438;
	mul.f32 	%f440, %f439, %f1;
	mul.wide.u32 	%rd487, %r219, 2;
	add.s64 	%rd28, %rd2, %rd487;
	st.global.u16 	[%rd28], %rs2;
	mul.wide.u32 	%rd488, %r219, 4;
	add.s64 	%rd489, %rd5, %rd488;
	ld.global.f32 	%f441, [%rd489];
	ld.global.f32 	%f442, [%rd8+44];
	mul.f32 	%f443, %f258, %f442;
	sub.f32 	%f444, %f441, %f440;
	mul.f32 	%f445, %f444, %f443;
	setp.leu.f32 	%p12, %f436, %f445;
	@%p12 bra 	$L__BB1_24;
	neg.f32 	%f449, %f13;
	st.global.f32 	[%rd8+44], %f449;
	mul.f32 	%f446, %f13, 0fC0000000;
	// begin inline asm
	{  cvt.rn.f16.f32 %rs36, %f446;}

	// end inline asm
	st.global.u16 	[%rd28], %rs36;
	ld.global.u16 	%rs37, [%rd12+180224];
	// begin inline asm
	{  cvt.f32.f16 %f447, %rs37;}

	// end inline asm
	// begin inline asm
	{  cvt.f32.f16 %f448, %rs36;}

	// end inline asm
	ld.global.f32 	%f450, [%rd6];
	fma.rn.f32 	%f451, %f447, %f448, %f450;
	st.global.f32 	[%rd6], %f451;
$L__BB1_24:
	bar.sync 	0;
	add.s32 	%r220, %r4, 12;
	and.b32  	%r221, %r220, 140;
	add.s32 	%r14, %r221, %r137;
	add.s32 	%r222, %r2, %r14;
	and.b32  	%r223, %r14, 255;
	add.s32 	%r224, %r3, %r223;
	mul.wide.s32 	%rd490, %r222, 4;
	add.s64 	%rd491, %rd4, %rd490;
	ld.global.f32 	%f452, [%rd491];
	add.s64 	%rd29, %rd3, %rd490;
	ld.global.f32 	%f14, [%rd29];
	add.s32 	%r225, %r5, %r14;
	mul.wide.s32 	%rd492, %r225, 4;
	add.s64 	%rd493, %rd3, %rd492;
	ld.global.f32 	%f453, [%rd493];
	add.s32 	%r226, %r6, %r14;
	mul.wide.s32 	%rd494, %r226, 4;
	add.s64 	%rd495, %rd3, %rd494;
	ld.global.f32 	%f454, [%rd495];
	add.f32 	%f455, %f453, %f454;
	mul.f32 	%f456, %f455, %f1;
	mul.wide.u32 	%rd496, %r224, 2;
	add.s64 	%rd30, %rd2, %rd496;
	st.global.u16 	[%rd30], %rs2;
	mul.wide.u32 	%rd497, %r224, 4;
	add.s64 	%rd498, %rd5, %rd497;
	ld.global.f32 	%f457, [%rd498];
	ld.global.f32 	%f458, [%rd29];
	mul.f32 	%f459, %f258, %f458;
	sub.f32 	%f460, %f457, %f456;
	mul.f32 	%f461, %f460, %f459;
	setp.leu.f32 	%p13, %f452, %f461;
	@%p13 bra 	$L__BB1_26;
	neg.f32 	%f465, %f14;
	st.global.f32 	[%rd29], %f465;
	mul.f32 	%f462, %f14, 0fC0000000;
	// begin inline asm
	{  cvt.rn.f16.f32 %rs39, %f462;}

	// end inline asm
	st.global.u16 	[%rd30], %rs39;
	shl.b32 	%r227, %r14, 13;
	add.s32 	%r228, %r227, %r1;
	mul.wide.s32 	%rd499, %r228, 2;
	add.s64 	%rd500, %rd1, %rd499;
	ld.global.u16 	%rs40, [%rd500];
	// begin inline asm
	{  cvt.f32.f16 %f463, %rs40;}

	// end inline asm
	// begin inline asm
	{  cvt.f32.f16 %f464, %rs39;}

	// end inline asm
	ld.global.f32 	%f466, [%rd6];
	fma.rn.f32 	%f467, %f463, %f464, %f466;
	st.global.f32 	[%rd6], %f467;
$L__BB1_26:
	bar.sync 	0;
	add.s32 	%r229, %r8, 13;
	and.b32  	%r230, %r229, 255;
	add.s32 	%r231, %r3, %r230;
	ld.global.f32 	%f468, [%rd7+52];
	ld.global.f32 	%f15, [%rd8+52];
	ld.global.f32 	%f469, [%rd9+52];
	ld.global.f32 	%f470, [%rd10+52];
	add.f32 	%f471, %f469, %f470;
	mul.f32 	%f472, %f471, %f1;
	mul.wide.u32 	%rd501, %r231, 2;
	add.s64 	%rd31, %rd2, %rd501;
	st.global.u16 	[%rd31], %rs2;
	mul.wide.u32 	%rd502, %r231, 4;
	add.s64 	%rd503, %rd5, %rd502;
	ld.global.f32 	%f473, [%rd503];
	ld.global.f32 	%f474, [%rd8+52];
	mul.f32 	%f475, %f258, %f474;
	sub.f32 	%f476, %f473, %f472;
	mul.f32 	%f477, %f476, %f475;
	setp.leu.f32 	%p14, %f468, %f477;
	@%p14 bra 	$L__BB1_28;
	neg.f32 	%f481, %f15;
	st.global.f32 	[%rd8+52], %f481;
	mul.f32 	%f478, %f15, 0fC0000000;
	// begin inline asm
	{  cvt.rn.f16.f32 %rs42, %f478;}

	// end inline asm
	st.global.u16 	[%rd31], %rs42;
	ld.global.u16 	%rs43, [%rd12+212992];
	// begin inline asm
	{  cvt.f32.f16 %f479, %rs43;}

	// end inline asm
	// begin inline asm
	{  cvt.f32.f16 %f480, %rs42;}

	// end inline asm
	ld.global.f32 	%f482, [%rd6];
	fma.rn.f32 	%f483, %f479, %f480, %f482;
	st.global.f32 	[%rd6], %f483;
$L__BB1_28:
	bar.sync 	0;
	add.s32 	%r232, %r4, 14;
	and.b32  	%r233, %r232, 142;
	add.s32 	%r15, %r233, %r137;
	add.s32 	%r234, %r2, %r15;
	and.b32  	%r235, %r15, 255;
	add.s32 	%r236, %r3, %r235;
	mul.wide.s32 	%rd504, %r234, 4;
	add.s64 	%rd505, %rd4, %rd504;
	ld.global.f32 	%f484, [%rd505];
	add.s64 	%rd32, %rd3, %rd504;
	ld.global.f32 	%f16, [%rd32];
	add.s32 	%r237, %r5, %r15;
	mul.wide.s32 	%rd506, %r237, 4;
	add.s64 	%rd507, %rd3, %rd506;
	ld.global.f32 	%f485, [%rd507];
	add.s32 	%r238, %r6, %r15;
	mul.wide.s32 	%rd508, %r238, 4;
	add.s64 	%rd509, %rd3, %rd508;
	ld.global.f32 	%f486, [%rd509];
	add.f32 	%f487, %f485, %f486;
	mul.f32 	%f488, %f487, %f1;
	mul.wide.u32 	%rd510, %r236, 2;
	add.s64 	%rd33, %rd2, %rd510;
	st.global.u16 	[%rd33], %rs2;
	mul.wide.u32 	%rd511, %r236, 4;
	add.s64 	%rd512, %rd5, %rd511;
	ld.global.f32 	%f489, [%rd512];
	ld.global.f32 	%f490, [%rd32];
	mul.f32 	%f491, %f258, %f490;
	sub.f32 	%f492, %f489, %f488;
	mul.f32 	%f493, %f492, %f491;
	setp.leu.f32 	%p15, %f484, %f493;
	@%p15 bra 	$L__BB1_30;
	neg.f32 	%f497, %f16;
	st.global.f32 	[%rd32], %f497;
	mul.f32 	%f494, %f16, 0fC0000000;
	// begin inline asm
	{  cvt.rn.f16.f32 %rs45, %f494;}

	// end inline asm
	st.global.u16 	[%rd33], %rs45;
	shl.b32 	%r239, %r15, 13;
	add.s32 	%r240, %r239, %r1;
	mul.wide.s32 	%rd513, %r240, 2;
	add.s64 	%rd514, %rd1, %rd513;
	ld.global.u16 	%rs46, [%rd514];
	// begin inline asm
	{  cvt.f32.f16 %f495, %rs46;}

	// end inline asm
	// begin inline asm
	{  cvt.f32.f16 %f496, %rs45;}

	// end inline asm
	ld.global.f32 	%f498, [%rd6];
	fma.rn.f32 	%f499, %f495, %f496, %f498;
	st.global.f32 	[%rd6], %f499;
$L__BB1_30:
	bar.sync 	0;
	add.s32 	%r241, %r8, 15;
	and.b32  	%r242, %r241, 255;
	add.s32 	%r243, %r3, %r242;
	ld.global.f32 	%f500, [%rd7+60];
	ld.global.f32 	%f17, [%rd8+60];
	ld.global.f32 	%f501, [%rd9+60];
	ld.global.f32 	%f502, [%rd10+60];
	add.f32 	%f503, %f501, %f502;
	mul.f32 	%f504, %f503, %f1;
	mul.wide.u32 	%rd515, %r243, 2;
	add.s64 	%rd34, %rd2, %rd515;
	st.global.u16 	[%rd34], %rs2;
	mul.wide.u32 	%rd516, %r243, 4;
	add.s64 	%rd517, %rd5, %rd516;
	ld.global.f32 	%f505, [%rd517];
	ld.global.f32 	%f506, [%rd8+60];
	mul.f32 	%f507, %f258, %f506;
	sub.f32 	%f508, %f505, %f504;
	mul.f32 	%f509, %f508, %f507;
	setp.leu.f32 	%p16, %f500, %f509;
	@%p16 bra 	$L__BB1_32;
	neg.f32 	%f513, %f17;
	st.global.f32 	[%rd8+60], %f513;
	mul.f32 	%f510, %f17, 0fC0000000;
	// begin inline asm
	{  cvt.rn.f16.f32 %rs48, %f510;}

	// end inline asm
	st.global.u16 	[%rd34], %rs48;
	ld.global.u16 	%rs49, [%rd12+245760];
	// begin inline asm
	{  cvt.f32.f16 %f511, %rs49;}

	// end inline asm
	// begin inline asm
	{  cvt.f32.f16 %f512, %rs48;}

	// end inline asm
	ld.global.f32 	%f514, [%rd6];
	fma.rn.f32 	%f515, %f511, %f512, %f514;
	st.global.f32 	[%rd6], %f515;
$L__BB1_32:
	bar.sync 	0;
	add.s32 	%r244, %r4, 16;
	and.b32  	%r245, %r244, 144;
	add.s32 	%r16, %r245, %r137;
	add.s32 	%r246, %r2, %r16;
	and.b32  	%r247, %r16, 255;
	add.s32 	%r248, %r3, %r247;
	mul.wide.s32 	%rd518, %r246, 4;
	add.s64 	%rd519, %rd4, %rd518;
	ld.global.f32 	%f516, [%rd519];
	add.s64 	%rd35, %rd3, %rd518;
	ld.global.f32 	%f18, [%rd35];
	add.s32 	%r249, %r5, %r16;
	mul.wide.s32 	%rd520, %r249, 4;
	add.s64 	%rd521, %rd3, %rd520;
	ld.global.f32 	%f517, [%rd521];
	add.s32 	%r250, %r6, %r16;
	mul.wide.s32 	%rd522, %r250, 4;
	add.s64 	%rd523, %rd3, %rd522;
	ld.global.f32 	%f518, [%rd523];
	add.f32 	%f519, %f517, %f518;
	mul.f32 	%f520, %f519, %f1;
	mul.wide.u32 	%rd524, %r248, 2;
	add.s64 	%rd36, %rd2, %rd524;
	st.global.u16 	[%rd36], %rs2;
	mul.wide.u32 	%rd525, %r248, 4;
	add.s64 	%rd526, %rd5, %rd525;
	ld.global.f32 	%f521, [%rd526];
	ld.global.f32 	%f522, [%rd35];
	mul.f32 	%f523, %f258, %f522;
	sub.f32 	%f524, %f521, %f520;
	mul.f32 	%f525, %f524, %f523;
	setp.leu.f32 	%p17, %f516, %f525;
	@%p17 bra 	$L__BB1_34;
	neg.f32 	%f529, %f18;
	st.global.f32 	[%rd35], %f529;
	mul.f32 	%f526, %f18, 0fC0000000;
	// begin inline asm
	{  cvt.rn.f16.f32 %rs51, %f526;}

	// end inline asm
	st.global.u16 	[%rd36], %rs51;
	shl.b32 	%r251, %r16, 13;
	add.s32 	%r252, %r251, %r1;
	mul.wide.s32 	%rd527, %r252, 2;
	add.s64 	%rd528, %rd1, %rd527;
	ld.global.u16 	%rs52, [%rd528];
	// begin inline asm
	{  cvt.f32.f16 %f527, %rs52;}

	// end inline asm
	// begin inline asm
	{  cvt.f32.f16 %f528, %rs51;}

	// end inline asm
	ld.global.f32 	%f530, [%rd6];
	fma.rn.f32 	%f531, %f527, %f528, %f530;
	st.global.f32 	[%rd6], %f531;
$L__BB1_34:
	bar.sync 	0;
	add.s32 	%r253, %r8, 17;
	and.b32  	%r254, %r253, 255;
	add.s32 	%r255, %r3, %r254;
	ld.global.f32 	%f532, [%rd7+68];
	ld.global.f32 	%f19, [%rd8+68];
	ld.global.f32 	%f533, [%rd9+68];
	ld.global.f32 	%f534, [%rd10+68];
	add.f32 	%f535, %f533, %f534;
	mul.f32 	%f536, %f535, %f1;
	mul.wide.u32 	%rd529, %r255, 2;
	add.s64 	%rd37, %rd2, %rd529;
	st.global.u16 	[%rd37], %rs2;
	mul.wide.u32 	%rd530, %r255, 4;
	add.s64 	%rd531, %rd5, %rd530;
	ld.global.f32 	%f537, [%rd531];
	ld.global.f32 	%f538, [%rd8+68];
	mul.f32 	%f539, %f258, %f538;
	sub.f32 	%f540, %f537, %f536;
	mul.f32 	%f541, %f540, %f539;
	setp.leu.f32 	%p18, %f532, %f541;
	@%p18 bra 	$L__BB1_36;
	neg.f32 	%f545, %f19;
	st.global.f32 	[%rd8+68], %f545;
	mul.f32 	%f542, %f19, 0fC0000000;
	// begin inline asm
	{  cvt.rn.f16.f32 %rs54, %f542;}

	// end inline asm
	st.global.u16 	[%rd37], %rs54;
	ld.global.u16 	%rs55, [%rd12+278528];
	// begin inline asm
	{  cvt.f32.f16 %f543, %rs55;}

	// end inline asm
	// begin inline asm
	{  cvt.f32.f16 %f544, %rs54;}

	// end inline asm
	ld.global.f32 	%f546, [%rd6];
	fma.rn.f32 	%f547, %f543, %f544, %f546;
	st.global.f32 	[%rd6], %f547;
$L__BB1_36:
	bar.sync 	0;
	add.s32 	%r256, %r4, 18;
	and.b32  	%r257, %r256, 146;
	add.s32 	%r17, %r257, %r137;
	add.s32 	%r258, %r2, %r17;
	and.b32  	%r259, %r17, 255;
	add.s32 	%r260, %r3, %r259;
	mul.wide.s32 	%rd532, %r258, 4;
	add.s64 	%rd533, %rd4, %rd532;
	ld.global.f32 	%f548, [%rd533];
	add.s64 	%rd38, %rd3, %rd532;
	ld.global.f32 	%f20, [%rd38];
	add.s32 	%r261, %r5, %r17;
	mul.wide.s32 	%rd534, %r261, 4;
	add.s64 	%rd535, %rd3, %rd534;
	ld.global.f32 	%f549, [%rd535];
	add.s32 	%r262, %r6, %r17;
	mul.wide.s32 	%rd536, %r262, 4;
	add.s64 	%rd537, %rd3, %rd536;
	ld.global.f32 	%f550, [%rd537];
	add.f32 	%f551, %f549, %f550;
	mul.f32 	%f552, %f551, %f1;
	mul.wide.u32 	%rd538, %r260, 2;
	add.s64 	%rd39, %rd2, %rd538;
	st.global.u16 	[%rd39], %rs2;
	mul.wide.u32 	%rd539, %r260, 4;
	add.s64 	%rd540, %rd5, %rd539;
	ld.global.f32 	%f553, [%rd540];
	ld.global.f32 	%f554, [%rd38];
	mul.f32 	%f555, %f258, %f554;
	sub.f32 	%f556, %f553, %f552;
	mul.f32 	%f557, %f556, %f555;
	setp.leu.f32 	%p19, %f548, %f557;
	@%p19 bra 	$L__BB1_38;
	neg.f32 	%f561, %f20;
	st.global.f32 	[%rd38], %f561;
	mul.f32 	%f558, %f20, 0fC0000000;
	// begin inline asm
	{  cvt.rn.f16.f32 %rs57, %f558;}

	// end inline asm
	st.global.u16 	[%rd39], %rs57;
	shl.b32 	%r263, %r17, 13;
	add.s32 	%r264, %r263, %r1;
	mul.wide.s32 	%rd541, %r264, 2;
	add.s64 	%rd542, %rd1, %rd541;
	ld.global.u16 	%rs58, [%rd542];
	// begin inline asm
	{  cvt.f32.f16 %f559, %rs58;}

	// end inline asm
	// begin inline asm
	{  cvt.f32.f16 %f560, %rs57;}

	// end inline asm
	ld.global.f32 	%f562, [%rd6];
	fma.rn.f32 	%f563, %f559, %f560, %f562;
	st.global.f32 	[%rd6], %f563;
$L__BB1_38:
	bar.sync 	0;
	add.s32 	%r265, %r8, 19;
	and.b32  	%r266, %r265, 255;
	add.s32 	%r267, %r3, %r266;
	ld.global.f32 	%f564, [%rd7+76];
	ld.global.f32 	%f21, [%rd8+76];
	ld.global.f32 	%f565, [%rd9+76];
	ld.global.f32 	%f566, [%rd10+76];
	add.f32 	%f567, %f565, %f566;
	mul.f32 	%f568, %f567, %f1;
	mul.wide.u32 	%rd543, %r267, 2;
	add.s64 	%rd40, %rd2, %rd543;
	st.global.u16 	[%rd40], %rs2;
	mul.wide.u32 	%rd544, %r267, 4;
	add.s64 	%rd545, %rd5, %rd544;
	ld.global.f32 	%f569, [%rd545];
	ld.global.f32 	%f570, [%rd8+76];
	mul.f32 	%f571, %f258, %f570;
	sub.f32 	%f572, %f569, %f568;
	mul.f32 	%f573, %f572, %f571;
	setp.leu.f32 	%p20, %f564, %f573;
	@%p20 bra 	$L__BB1_40;
	neg.f32 	%f577, %f21;
	st.global.f32 	[%rd8+76], %f577;
	mul.f32 	%f574, %f21, 0fC0000000;
	// begin inline asm
	{  cvt.rn.f16.f32 %rs60, %f574;}

	// end inline asm
	st.global.u16 	[%rd40], %rs60;
	ld.global.u16 	%rs61, [%rd12+311296];
	// begin inline asm
	{  cvt.f32.f16 %f575, %rs61;}

	// end inline asm
	// begin inline asm
	{  cvt.f32.f16 %f576, %rs60;}

	// end inline asm
	ld.global.f32 	%f578, [%rd6];
	fma.rn.f32 	%f579, %f575, %f576, %f578;
	st.global.f32 	[%rd6], %f579;
$L__BB1_40:
	bar.sync 	0;
	add.s32 	%r268, %r4, 20;
	and.b32  	%r269, %r268, 148;
	add.s32 	%r18, %r269, %r137;
	add.s32 	%r270, %r2, %r18;
	and.b32  	%r271, %r18, 255;
	add.s32 	%r272, %r3, %r271;
	mul.wide.s32 	%rd546, %r270, 4;
	add.s64 	%rd547, %rd4, %rd546;
	ld.global.f32 	%f580, [%rd547];
	add.s64 	%rd41, %rd3, %rd546;
	ld.global.f32 	%f22, [%rd41];
	add.s32 	%r273, %r5, %r18;
	mul.wide.s32 	%rd548, %r273, 4;
	add.s64 	%rd549, %rd3, %rd548;
	ld.global.f32 	%f581, [%rd549];
	add.s32 	%r274, %r6, %r18;
	mul.wide.s32 	%rd550, %r274, 4;
	add.s64 	%rd551, %rd3, %rd550;
	ld.global.f32 	%f582, [%rd551];
	add.f32 	%f583, %f581, %f582;
	mul.f32 	%f584, %f583, %f1;
	mul.wide.u32 	%rd552, %r272, 2;
	add.s64 	%rd42, %rd2, %rd552;
	st.global.u16 	[%rd42], %rs2;
	mul.wide.u32 	%rd553, %r272, 4;
	add.s64 	%rd554, %rd5, %rd553;
	ld.global.f32 	%f585, [%rd554];
	ld.global.f32 	%f586, [%rd41];
	mul.f32 	%f587, %f258, %f586;
	sub.f32 	%f588, %f585, %f584;
	mul.f32 	%f589, %f588, %f587;
	setp.leu.f32 	%p21, %f580, %f589;
	@%p21 bra 	$L__BB1_42;
	neg.f32 	%f593, %f22;
	st.global.f32 	[%rd41], %f593;
	mul.f32 	%f590, %f22, 0fC0000000;
	// begin inline asm
	{  cvt.rn.f16.f32 %rs63, %f590;}

	// end inline asm
	st.global.u16 	[%rd42], %rs63;
	shl.b32 	%r275, %r18, 13;
	add.s32 	%r276, %r275, %r1;
	mul.wide.s32 	%rd555, %r276, 2;
	add.s64 	%rd556, %rd1, %rd555;
	ld.global.u16 	%rs64, [%rd556];
	// begin inline asm
	{  cvt.f32.f16 %f591, %rs64;}

	// end inline asm
	// begin inline asm
	{  cvt.f32.f16 %f592, %rs63;}

	// end inline asm
	ld.global.f32 	%f594, [%rd6];
	fma.rn.f32 	%f595, %f591, %f592, %f594;
	st.global.f32 	[%rd6], %f595;
$L__BB1_42:
	bar.sync 	0;
	add.s32 	%r277, %r8, 21;
	and.b32  	%r278, %r277, 255;
	add.s32 	%r279, %r3, %r278;
	ld.global.f32 	%f596, [%rd7+84];
	ld.global.f32 	%f23, [%rd8+84];
	ld.global.f32 	%f597, [%rd9+84];
	ld.global.f32 	%f598, [%rd10+84];
	add.f32 	%f599, %f597, %f598;
	mul.f32 	%f600, %f599, %f1;
	mul.wide.u32 	%rd557, %r279, 2;
	add.s64 	%rd43, %rd2, %rd557;
	st.global.u16 	[%rd43], %rs2;
	mul.wide.u32 	%rd558, %r279, 4;
	add.s64 	%rd559, %rd5, %rd558;
	ld.global.f32 	%f601, [%rd559];
	ld.global.f32 	%f602, [%rd8+84];
	mul.f32 	%f603, %f258, %f602;
	sub.f32 	%f604, %f601, %f600;
	mul.f32 	%f605, %f604, %f603;
	setp.leu.f32 	%p22, %f596, %f605;
	@%p22 bra 	$L__BB1_44;
	neg.f32 	%f609, %f23;
	st.global.f32 	[%rd8+84], %f609;
	mul.f32 	%f606, %f23, 0fC0000000;
	// begin inline asm
	{  cvt.rn.f16.f32 %rs66, %f606;}

	// end inline asm
	st.global.u16 	[%rd43], %rs66;
	ld.global.u16 	%rs67, [%rd12+344064];
	// begin inline asm
	{  cvt.f32.f16 %f607, %rs67;}

	// end inline asm
	// begin inline asm
	{  cvt.f32.f16 %f608, %rs66;}

	// end inline asm
	ld.global.f32 	%f610, [%rd6];
	fma.rn.f32 	%f611, %f607, %f608, %f610;
	st.global.f32 	[%rd6], %f611;
$L__BB1_44:
	bar.sync 	0;
	add.s32 	%r280, %r4, 22;
	and.b32  	%r281, %r280, 150;
	add.s32 	%r19, %r281, %r137;
	add.s32 	%r282, %r2, %r19;
	and.b32  	%r283, %r19, 255;
	add.s32 	%r284, %r3, %r283;
	mul.wide.s32 	%rd560, %r282, 4;
	add.s64 	%rd561, %rd4, %rd560;
	ld.global.f32 	%f612, [%rd561];
	add.s64 	%rd44, %rd3, %rd560;
	ld.global.f32 	%f24, [%rd44];
	add.s32 	%r285, %r5, %r19;
	mul.wide.s32 	%rd562, %r285, 4;
	add.s64 	%rd563, %rd3, %rd562;
	ld.global.f32 	%f613, [%rd563];
	add.s32 	%r286, %r6, %r19;
	mul.wide.s32 	%rd564, %r286, 4;
	add.s64 	%rd565, %rd3, %rd564;
	ld.global.f32 	%f614, [%rd565];
	add.f32 	%f615, %f613, %f614;
	mul.f32 	%f616, %f615, %f1;
	mul.wide.u32 	%rd566, %r284, 2;
	add.s64 	%rd45, %rd2, %rd566;
	st.global.u16 	[%rd45], %rs2;
	mul.wide.u32 	%rd567, %r284, 4;
	add.s64 	%rd568, %rd5, %rd567;
	ld.global.f32 	%f617, [%rd568];
	ld.global.f32 	%f618, [%rd44];
	mul.f32 	%f619, %f258, %f618;
	sub.f32 	%f620, %f617, %f616;
	mul.f32 	%f621, %f620, %f619;
	setp.leu.f32 	%p23, %f612, %f621;
	@%p23 bra 	$L__BB1_46;
	neg.f32 	%f625, %f24;
	st.global.f32 	[%rd44], %f625;
	mul.f32 	%f622, %f24, 0fC0000000;
	// begin inline asm
	{  cvt.rn.f16.f32 %rs69, %f622;}

	// end inline asm
	st.global.u16 	[%rd45], %rs69;
	shl.b32 	%r287, %r19, 13;
	add.s32 	%r288, %r287, %r1;
	mul.wide.s32 	%rd569, %r288, 2;
	add.s64 	%rd570, %rd1, %rd569;
	ld.global.u16 	%rs70, [%rd570];
	// begin inline asm
	{  cvt.f32.f16 %f623, %rs70;}

	// end inline asm
	// begin inline asm
	{  cvt.f32.f16 %f624, %rs69;}

	// end inline asm
	ld.global.f32 	%f626, [%rd6];
	fma.rn.f32 	%f627, %f623, %f624, %f626;
	st.global.f32 	[%rd6], %f627;
$L__BB1_46:
	bar.sync 	0;
	add.s32 	%r289, %r8, 23;
	and.b32  	%r290, %r289, 255;
	add.s32 	%r291, %r3, %r290;
	ld.global.f32 	%f628, [%rd7+92];
	ld.global.f32 	%f25, [%rd8+92];
	ld.global.f32 	%f629, [%rd9+92];
	ld.global.f32 	%f630, [%rd10+92];
	add.f32 	%f631, %f629, %f630;
	mul.f32 	%f632, %f631, %f1;
	mul.wide.u32 	%rd571, %r291, 2;
	add.s64 	%rd46, %rd2, %rd571;
	st.global.u16 	[%rd46], %rs2;
	mul.wide.u32 	%rd572, %r291, 4;
	add.s64 	%rd573, %rd5, %rd572;
	ld.global.f32 	%f633, [%rd573];
	ld.global.f32 	%f634, [%rd8+92];
	mul.f32 	%f635, %f258, %f634;
	sub.f32 	%f636, %f633, %f632;
	mul.f32 	%f637, %f636, %f635;
	setp.leu.f32 	%p24, %f628, %f637;
	@%p24 bra 	$L__BB1_48;
	neg.f32 	%f641, %f25;
	st.global.f32 	[%rd8+92], %f641;
	mul.f32 	%f638, %f25, 0fC0000000;
	// begin inline asm
	{  cvt.rn.f16.f32 %rs72, %f638;}

	// end inline asm
	st.global.u16 	[%rd46], %rs72;
	ld.global.u16 	%rs73, [%rd12+376832];
	// begin inline asm
	{  cvt.f32.f16 %f639, %rs73;}

	// end inline asm
	// begin inline asm
	{  cvt.f32.f16 %f640, %rs72;}

	// end inline asm
	ld.global.f32 	%f642, [%rd6];
	fma.rn.f32 	%f643, %f639, %f640, %f642;
	st.global.f32 	[%rd6], %f643;
$L__BB1_48:
	bar.sync 	0;
	add.s32 	%r292, %r4, 24;
	and.b32  	%r293, %r292, 152;
	add.s32 	%r20, %r293, %r137;
	add.s32 	%r294, %r2, %r20;
	and.b32  	%r295, %r20, 255;
	add.s32 	%r296, %r3, %r295;
	mul.wide.s32 	%rd574, %r294, 4;
	add.s64 	%rd575, %rd4, %rd574;
	ld.global.f32 	%f644, [%rd575];
	add.s64 	%rd47, %rd3, %rd574;
	ld.global.f32 	%f26, [%rd47];
	add.s32 	%r297, %r5, %r20;
	mul.wide.s32 	%rd576, %r297, 4;
	add.s64 	%rd577, %rd3, %rd576;
	ld.global.f32 	%f645, [%rd577];
	add.s32 	%r298, %r6, %r20;
	mul.wide.s32 	%rd578, %r298, 4;
	add.s64 	%rd579, %rd3, %rd578;
	ld.global.f32 	%f646, [%rd579];
	add.f32 	%f647, %f645, %f646;
	mul.f32 	%f648, %f647, %f1;
	mul.wide.u32 	%rd580, %r296, 2;
	add.s64 	%rd48, %rd2, %rd580;
	st.global.u16 	[%rd48], %rs2;
	mul.wide.u32 	%rd581, %r296, 4;
	add.s64 	%rd582, %rd5, %rd581;
	ld.global.f32 	%f649, [%rd582];
	ld.global.f32 	%f650, [%rd47];
	mul.f32 	%f651, %f258, %f650;
	sub.f32 	%f652, %f649, %f648;
	mul.f32 	%f653, %f652, %f651;
	setp.leu.f32 	%p25, %f644, %f653;
	@%p25 bra 	$L__BB1_50;
	neg.f32 	%f657, %f26;
	st.global.f32 	[%rd47], %f657;
	mul.f32 	%f654, %f26, 0fC0000000;
	// begin inline asm
	{  cvt.rn.f16.f32 %rs75, %f654;}

	// end inline asm
	st.global.u16 	[%rd48], %rs75;
	shl.b32 	%r299, %r20, 13;
	add.s32 	%r300, %r299, %r1;
	mul.wide.s32 	%rd583, %r300, 2;
	add.s64 	%rd584, %rd1, %rd583;
	ld.global.u16 	%rs76, [%rd584];
	// begin inline asm
	{  cvt.f32.f16 %f655, %rs76;}

	// end inline asm
	// begin inline asm
	{  cvt.f32.f16 %f656, %rs75;}

	// end inline asm
	ld.global.f32 	%f658, [%rd6];
	fma.rn.f32 	%f659, %f655, %f656, %f658;
	st.global.f32 	[%rd6], %f659;
$L__BB1_50:
	bar.sync 	0;
	add.s32 	%r301, %r8, 25;
	and.b32  	%r302, %r301, 255;
	add.s32 	%r303, %r3, %r302;
	ld.global.f32 	%f660, [%rd7+100];
	ld.global.f32 	%f27, [%rd8+100];
	ld.global.f32 	%f661, [%rd9+100];
	ld.global.f32 	%f662, [%rd10+100];
	add.f32 	%f663, %f661, %f662;
	mul.f32 	%f664, %f663, %f1;
	mul.wide.u32 	%rd585, %r303, 2;
	add.s64 	%rd49, %rd2, %rd585;
	st.global.u16 	[%rd49], %rs2;
	mul.wide.u32 	%rd586, %r303, 4;
	add.s64 	%rd587, %rd5, %rd586;
	ld.global.f32 	%f665, [%rd587];
	ld.global.f32 	%f666, [%rd8+100];
	mul.f32 	%f667, %f258, %f666;
	sub.f32 	%f668, %f665, %f664;
	mul.f32 	%f669, %f668, %f667;
	setp.leu.f32 	%p26, %f660, %f669;
	@%p26 bra 	$L__BB1_52;
	neg.f32 	%f673, %f27;
	st.global.f32 	[%rd8+100], %f673;
	mul.f32 	%f670, %f27, 0fC0000000;
	// begin inline asm
	{  cvt.rn.f16.f32 %rs78, %f670;}

	// end inline asm
	st.global.u16 	[%rd49], %rs78;
	ld.global.u16 	%rs79, [%rd12+409600];
	// begin inline asm
	{  cvt.f32.f16 %f671, %rs79;}

	// end inline asm
	// begin inline asm
	{  cvt.f32.f16 %f672, %rs78;}

	// end inline asm
	ld.global.f32 	%f674, [%rd6];
	fma.rn.f32 	%f675, %f671, %f672, %f674;
	st.global.f32 	[%rd6], %f675;
$L__BB1_52:
	bar.sync 	0;
	add.s32 	%r304, %r4, 26;
	and.b32  	%r305, %r304, 154;
	add.s32 	%r21, %r305, %r137;
	add.s32 	%r306, %r2, %r21;
	and.b32  	%r307, %r21, 255;
	add.s32 	%r308, %r3, %r307;
	mul.wide.s32 	%rd588, %r306, 4;
	add.s64 	%rd589, %rd4, %rd588;
	ld.global.f32 	%f676, [%rd589];
	add.s64 	%rd50, %rd3, %rd588;
	ld.global.f32 	%f28, [%rd50];
	add.s32 	%r309, %r5, %r21;
	mul.wide.s32 	%rd590, %r309, 4;
	add.s64 	%rd591, %rd3, %rd590;
	ld.global.f32 	%f677, [%rd591];
	add.s32 	%r310, %r6, %r21;
	mul.wide.s32 	%rd592, %r310, 4;
	add.s64 	%rd593, %rd3, %rd592;
	ld.global.f32 	%f678, [%rd593];
	add.f32 	%f679, %f677, %f678;
	mul.f32 	%f680, %f679, %f1;
	mul.wide.u32 	%rd594, %r308, 2;
	add.s64 	%rd51, %rd2, %rd594;
	st.global.u16 	[%rd51], %rs2;
	mul.wide.u32 	%rd595, %r308, 4;
	add.s64 	%rd596, %rd5, %rd595;
	ld.global.f32 	%f681, [%rd596];
	ld.global.f32 	%f682, [%rd50];
	mul.f32 	%f683, %f258, %f682;
	sub.f32 	%f684, %f681, %f680;
	mul.f32 	%f685, %f684, %f683;
	setp.leu.f32 	%p27, %f676, %f685;
	@%p27 bra 	$L__BB1_54;
	neg.f32 	%f689, %f28;
	st.global.f32 	[%rd50], %f689;
	mul.f32 	%f686, %f28, 0fC0000000;
	// begin inline asm
	{  cvt.rn.f16.f32 %rs81, %f686;}

	// end inline asm
	st.global.u16 	[%rd51], %rs81;
	shl.b32 	%r311, %r21, 13;
	add.s32 	%r312, %r311, %r1;
	mul.wide.s32 	%rd597, %r312, 2;
	add.s64 	%rd598, %rd1, %rd597;
	ld.global.u16 	%rs82, [%rd598];
	// begin inline asm
	{  cvt.f32.f16 %f687, %rs82;}

	// end inline asm
	// begin inline asm
	{  cvt.f32.f16 %f688, %rs81;}

	// end inline asm
	ld.global.f32 	%f690, [%rd6];
	fma.rn.f32 	%f691, %f687, %f688, %f690;
	st.global.f32 	[%rd6], %f691;
$L__BB1_54:
	bar.sync 	0;
	add.s32 	%r313, %r8, 27;
	and.b32  	%r314, %r313, 255;
	add.s32 	%r315, %r3, %r314;
	ld.global.f32 	%f692, [%rd7+108];
	ld.global.f32 	%f29, [%rd8+108];
	ld.global.f32 	%f693, [%rd9+108];
	ld.global.f32 	%f694, [%rd10+108];
	add.f32 	%f695, %f693, %f694;
	mul.f32 	%f696, %f695, %f1;
	mul.wide.u32 	%rd599, %r315, 2;
	add.s64 	%rd52, %rd2, %rd599;
	st.global.u16 	[%rd52], %rs2;
	mul.wide.u32 	%rd600, %r315, 4;
	add.s64 	%rd601, %rd5, %rd600;
	ld.global.f32 	%f697, [%rd601];
	ld.global.f32 	%f698, [%rd8+108];
	mul.f32 	%f699, %f258, %f698;
	sub.f32 	%f700, %f697, %f696;
	mul.f32 	%f701, %f700, %f699;
	setp.leu.f32 	%p28, %f692, %f701;
	@%p28 bra 	$L__BB1_56;
	neg.f32 	%f705, %f29;
	st.global.f32 	[%rd8+108], %f705;
	mul.f32 	%f702, %f29, 0fC0000000;
	// begin inline asm
	{  cvt.rn.f16.f32 %rs84, %f702;}

	// end inline asm
	st.global.u16 	[%rd52], %rs84;
	ld.global.u16 	%rs85, [%rd12+442368];
	// begin inline asm
	{  cvt.f32.f16 %f703, %rs85;}

	// end inline asm
	// begin inline asm
	{  cvt.f32.f16 %f704, %rs84;}

	// end inline asm
	ld.global.f32 	%f706, [%rd6];
	fma.rn.f32 	%f707, %f703, %f704, %f706;
	st.global.f32 	[%rd6], %f707;
$L__BB1_56:
	bar.sync 	0;
	add.s32 	%r316, %r4, 28;
	and.b32  	%r317, %r316, 156;
	add.s32 	%r22, %r317, %r137;
	add.s32 	%r318, %r2, %r22;
	and.b32  	%r319, %r22, 255;
	add.s32 	%r320, %r3, %r319;
	mul.wide.s32 	%rd602, %r318, 4;
	add.s64 	%rd603, %rd4, %rd602;
	ld.global.f32 	%f708, [%rd603];
	add.s64 	%rd53, %rd3, %rd602;
	ld.global.f32 	%f30, [%rd53];
	add.s32 	%r321, %r5, %r22;
	mul.wide.s32 	%rd604, %r321, 4;
	add.s64 	%rd605, %rd3, %rd604;
	ld.global.f32 	%f709, [%rd605];
	add.s32 	%r322, %r6, %r22;
	mul.wide.s32 	%rd606, %r322, 4;
	add.s64 	%rd607, %rd3, %rd606;
	ld.global.f32 	%f710, [%rd607];
	add.f32 	%f711, %f709, %f710;
	mul.f32 	%f712, %f711, %f1;
	mul.wide.u32 	%rd608, %r320, 2;
	add.s64 	%rd54, %rd2, %rd608;
	st.global.u16 	[%rd54], %rs2;
	mul.wide.u32 	%rd609, %r320, 4;
	add.s64 	%rd610, %rd5, %rd609;
	ld.global.f32 	%f713, [%rd610];
	ld.global.f32 	%f714, [%rd53];
	mul.f32 	%f715, %f258, %f714;
	sub.f32 	%f716, %f713, %f712;
	mul.f32 	%f717, %f716, %f715;
	setp.leu.f32 	%p29, %f708, %f717;
	@%p29 bra 	$L__BB1_58;
	neg.f32 	%f721, %f30;
	st.global.f32 	[%rd53], %f721;
	mul.f32 	%f718, %f30, 0fC0000000;
	// begin inline asm
	{  cvt.rn.f16.f32 %rs87, %f718;}

	// end inline asm
	st.global.u16 	[%rd54], %rs87;
	shl.b32 	%r323, %r22, 13;
	add.s32 	%r324, %r323, %r1;
	mul.wide.s32 	%rd611, %r324, 2;
	add.s64 	%rd612, %rd1, %rd611;
	ld.global.u16 	%rs88, [%rd612];
	// begin inline asm
	{  cvt.f32.f16 %f719, %rs88;}

	// end inline asm
	// begin inline asm
	{  cvt.f32.f16 %f720, %rs87;}

	// end inline asm
	ld.global.f32 	%f722, [%rd6];
	fma.rn.f32 	%f723, %f719, %f720, %f722;
	st.global.f32 	[%rd6], %f723;
$L__BB1_58:
	bar.sync 	0;
	add.s32 	%r325, %r8, 29;
	and.b32  	%r326, %r325, 255;
	add.s32 	%r327, %r3, %r326;
	ld.global.f32 	%f724, [%rd7+116];
	ld.global.f32 	%f31, [%rd8+116];
	ld.global.f32 	%f725, [%rd9+116];
	ld.global.f32 	%f726, [%rd10+116];
	add.f32 	%f727, %f725, %f726;
	mul.f32 	%f728, %f727, %f1;
	mul.wide.u32 	%rd613, %r327, 2;
	add.s64 	%rd55, %rd2, %rd613;
	st.global.u16 	[%rd55], %rs2;
	mul.wide.u32 	%rd614, %r327, 4;
	add.s64 	%rd615, %rd5, %rd614;
	ld.global.f32 	%f729, [%rd615];
	ld.global.f32 	%f730, [%rd8+116];
	mul.f32 	%f731, %f258, %f730;
	sub.f32 	%f732, %f729, %f728;
	mul.f32 	%f733, %f732, %f731;
	setp.leu.f32 	%p30, %f724, %f733;
	@%p30 bra 	$L__BB1_60;
	neg.f32 	%f737, %f31;
	st.global.f32 	[%rd8+116], %f737;
	mul.f32 	%f734, %f31, 0fC0000000;
	// begin inline asm
	{  cvt.rn.f16.f32 %rs90, %f734;}

	// end inline asm
	st.global.u16 	[%rd55], %rs90;
	ld.global.u16 	%rs91, [%rd12+475136];
	// begin inline asm
	{  cvt.f32.f16 %f735, %rs91;}

	// end inline asm
	// begin inline asm
	{  cvt.f32.f16 %f736, %rs90;}

	// end inline asm
	ld.global.f32 	%f738, [%rd6];
	fma.rn.f32 	%f739, %f735, %f736, %f738;
	st.global.f32 	[%rd6], %f739;
$L__BB1_60:
	bar.sync 	0;
	add.s32 	%r328, %r4, 30;
	and.b32  	%r329, %r328, 158;
	add.s32 	%r23, %r329, %r137;
	add.s32 	%r330, %r2, %r23;
	and.b32  	%r331, %r23, 255;
	add.s32 	%r332, %r3, %r331;
	mul.wide.s32 	%rd616, %r330, 4;
	add.s64 	%rd617, %rd4, %rd616;
	ld.global.f32 	%f740, [%rd617];
	add.s64 	%rd56, %rd3, %rd616;
	ld.global.f32 	%f32, [%rd56];
	add.s32 	%r333, %r5, %r23;
	mul.wide.s32 	%rd618, %r333, 4;
	add.s64 	%rd619, %rd3, %rd618;
	ld.global.f32 	%f741, [%rd619];
	add.s32 	%r334, %r6, %r23;
	mul.wide.s32 	%rd620, %r334, 4;
	add.s64 	%rd621, %rd3, %rd620;
	ld.global.f32 	%f742, [%rd621];
	add.f32 	%f743, %f741, %f742;
	mul.f32 	%f744, %f743, %f1;
	mul.wide.u32 	%rd622, %r332, 2;
	add.s64 	%rd57, %rd2, %rd622;
	st.global.u16 	[%rd57], %rs2;
	mul.wide.u32 	%rd623, %r332, 4;
	add.s64 	%rd624, %rd5, %rd623;
	ld.global.f32 	%f745, [%rd624];
	ld.global.f32 	%f746, [%rd56];
	mul.f32 	%f747, %f258, %f746;
	sub.f32 	%f748, %f745, %f744;
	mul.f32 	%f749, %f748, %f747;
	setp.leu.f32 	%p31, %f740, %f749;
	@%p31 bra 	$L__BB1_62;
	neg.f32 	%f753, %f32;
	st.global.f32 	[%rd56], %f753;
	mul.f32 	%f750, %f32, 0fC0000000;
	// begin inline asm
	{  cvt.rn.f16.f32 %rs93, %f750;}

	// end inline asm
	st.global.u16 	[%rd57], %rs93;
	shl.b32 	%r335, %r23, 13;
	add.s32 	%r336, %r335, %r1;
	mul.wide.s32 	%rd625, %r336, 2;
	add.s64 	%rd626, %rd1, %rd625;
	ld.global.u16 	%rs94, [%rd626];
	// begin inline asm
	{  cvt.f32.f16 %f751, %rs94;}

	// end inline asm
	// begin inline asm
	{  cvt.f32.f16 %f752, %rs93;}

	// end inline asm
	ld.global.f32 	%f754, [%rd6];
	fma.rn.f32 	%f755, %f751, %f752, %f754;
	st.global.f32 	[%rd6], %f755;
$L__BB1_62:
	bar.sync 	0;
	add.s32 	%r337, %r8, 31;
	and.b32  	%r338, %r337, 255;
	add.s32 	%r339, %r3, %r338;
	ld.global.f32 	%f756, [%rd7+124];
	ld.global.f32 	%f33, [%rd8+124];
	ld.global.f32 	%f757, [%rd9+124];
	ld.global.f32 	%f758, [%rd10+124];
	add.f32 	%f759, %f757, %f758;
	mul.f32 	%f760, %f759, %f1;
	mul.wide.u32 	%rd627, %r339, 2;
	add.s64 	%rd58, %rd2, %rd627;
	st.global.u16 	[%rd58], %rs2;
	mul.wide.u32 	%rd628, %r339, 4;
	add.s64 	%rd629, %rd5, %rd628;
	ld.global.f32 	%f761, [%rd629];
	ld.global.f32 	%f762, [%rd8+124];
	mul.f32 	%f763, %f258, %f762;
	sub.f32 	%f764, %f761, %f760;
	mul.f32 	%f765, %f764, %f763;
	setp.leu.f32 	%p32, %f756, %f765;
	@%p32 bra 	$L__BB1_64;
	neg.f32 	%f769, %f33;
	st.global.f32 	[%rd8+124], %f769;
	mul.f32 	%f766, %f33, 0fC0000000;
	// begin inline asm
	{  cvt.rn.f16.f32 %rs96, %f766;}

	// end inline asm
	st.global.u16 	[%rd58], %rs96;
	ld.global.u16 	%rs97, [%rd12+507904];
	// begin inline asm
	{  cvt.f32.f16 %f767, %rs97;}

	// end inline asm
	// begin inline asm
	{  cvt.f32.f16 %f768, %rs96;}

	// end inline asm
	ld.global.f32 	%f770, [%rd6];
	fma.rn.f32 	%f771, %f767, %f768, %f770;
	st.global.f32 	[%rd6], %f771;
$L__BB1_64:
	bar.sync 	0;
	add.s32 	%r340, %r4, 32;
	and.b32  	%r341, %r340, 160;
	add.s32 	%r24, %r341, %r137;
	add.s32 	%r342, %r2, %r24;
	and.b32  	%r343, %r24, 255;
	add.s32 	%r344, %r3, %r343;
	mul.wide.s32 	%rd630, %r342, 4;
	add.s64 	%rd631, %rd4, %rd630;
	ld.global.f32 	%f772, [%rd631];
	add.s64 	%rd59, %rd3, %rd630;
	ld.global.f32 	%f34, [%rd59];
	add.s32 	%r345, %r5, %r24;
	mul.wide.s32 	%rd632, %r345, 4;
	add.s64 	%rd633, %rd3, %rd632;
	ld.global.f32 	%f773, [%rd633];
	add.s32 	%r346, %r6, %r24;
	mul.wide.s32 	%rd634, %r346, 4;
	add.s64 	%rd635, %rd3, %rd634;
	ld.global.f32 	%f774, [%rd635];
	add.f32 	%f775, %f773, %f774;
	mul.f32 	%f776, %f775, %f1;
	mul.wide.u32 	%rd636, %r344, 2;
	add.s64 	%rd60, %rd2, %rd636;
	st.global.u16 	[%rd60], %rs2;
	mul.wide.u32 	%rd637, %r344, 4;
	add.s64 	%rd638, %rd5, %rd637;
	ld.global.f32 	%f777, [%rd638];
	ld.global.f32 	%f778, [%rd59];
	mul.f32 	%f779, %f258, %f778;
	sub.f32 	%f780, %f777, %f776;
	mul.f32 	%f781, %f780, %f779;
	setp.leu.f32 	%p33, %f772, %f781;
	@%p33 bra 	$L__BB1_66;
	neg.f32 	%f785, %f34;
	st.global.f32 	[%rd59], %f785;
	mul.f32 	%f782, %f34, 0fC0000000;
	// begin inline asm
	{  cvt.rn.f16.f32 %rs99, %f782;}

	// end inline asm
	st.global.u16 	[%rd60], %rs99;
	shl.b32 	%r347, %r24, 13;
	add.s32 	%r348, %r347, %r1;
	mul.wide.s32 	%rd639, %r348, 2;
	add.s64 	%rd640, %rd1, %rd639;
	ld.global.u16 	%rs100, [%rd640];
	// begin inline asm
	{  cvt.f32.f16 %f783, %rs100;}

	// end inline asm
	// begin inline asm
	{  cvt.f32.f16 %f784, %rs99;}

	// end inline asm
	ld.global.f32 	%f786, [%rd6];
	fma.rn.f32 	%f787, %f783, %f784, %f786;
	st.global.f32 	[%rd6], %f787;
$L__BB1_66:
	bar.sync 	0;
	add.s32 	%r349, %r8, 33;
	and.b32  	%r350, %r349, 255;
	add.s32 	%r351, %r3, %r350;
	ld.global.f32 	%f788, [%rd7+132];
	ld.global.f32 	%f35, [%rd8+132];
	ld.global.f32 	%f789, [%rd9+132];
	ld.global.f32 	%f790, [%rd10+132];
	add.f32 	%f791, %f789, %f790;
	mul.f32 	%f792, %f791, %f1;
	mul.wide.u32 	%rd641, %r351, 2;
	add.s64 	%rd61, %rd2, %rd641;
	st.global.u16 	[%rd61], %rs2;
	mul.wide.u32 	%rd642, %r351, 4;
	add.s64 	%rd643, %rd5, %rd642;
	ld.global.f32 	%f793, [%rd643];
	ld.global.f32 	%f794, [%rd8+132];
	mul.f32 	%f795, %f258, %f794;
	sub.f32 	%f796, %f793, %f792;
	mul.f32 	%f797, %f796, %f795;
	setp.leu.f32 	%p34, %f788, %f797;
	@%p34 bra 	$L__BB1_68;
	neg.f32 	%f801, %f35;
	st.global.f32 	[%rd8+132], %f801;
	mul.f32 	%f798, %f35, 0fC0000000;
	// begin inline asm
	{  cvt.rn.f16.f32 %rs102, %f798;}

	// end inline asm
	st.global.u16 	[%rd61], %rs102;
	ld.global.u16 	%rs103, [%rd12+540672];
	// begin inline asm
	{  cvt.f32.f16 %f799, %rs103;}

	// end inline asm
	// begin inline asm
	{  cvt.f32.f16 %f800, %rs102;}

	// end inline asm
	ld.global.f32 	%f802, [%rd6];
	fma.rn.f32 	%f803, %f799, %f800, %f802;
	st.global.f32 	[%rd6], %f803;
$L__BB1_68:
	bar.sync 	0;
	add.s32 	%r352, %r4, 34;
	and.b32  	%r353, %r352, 162;
	add.s32 	%r25, %r353, %r137;
	add.s32 	%r354, %r2, %r25;
	and.b32  	%r355, %r25, 255;
	add.s32 	%r356, %r3, %r355;
	mul.wide.s32 	%rd644, %r354, 4;
	add.s64 	%rd645, %rd4, %rd644;
	ld.global.f32 	%f804, [%rd645];
	add.s64 	%rd62, %rd3, %rd644;
	ld.global.f32 	%f36, [%rd62];
	add.s32 	%r357, %r5, %r25;
	mul.wide.s32 	%rd646, %r357, 4;
	add.s64 	%rd647, %rd3, %rd646;
	ld.global.f32 	%f805, [%rd647];
	add.s32 	%r358, %r6, %r25;
	mul.wide.s32 	%rd648, %r358, 4;
	add.s64 	%rd649, %rd3, %rd648;
	ld.global.f32 	%f806, [%rd649];
	add.f32 	%f807, %f805, %f806;
	mul.f32 	%f808, %f807, %f1;
	mul.wide.u32 	%rd650, %r356, 2;
	add.s64 	%rd63, %rd2, %rd650;
	st.global.u16 	[%rd63], %rs2;
	mul.wide.u32 	%rd651, %r356, 4;
	add.s64 	%rd652, %rd5, %rd651;
	ld.global.f32 	%f809, [%rd652];
	ld.global.f32 	%f810, [%rd62];
	mul.f32 	%f811, %f258, %f810;
	sub.f32 	%f812, %f809, %f808;
	mul.f32 	%f813, %f812, %f811;
	setp.leu.f32 	%p35, %f804, %f813;
	@%p35 bra 	$L__BB1_70;
	neg.f32 	%f817, %f36;
	st.global.f32 	[%rd62], %f817;
	mul.f32 	%f814, %f36, 0fC0000000;
	// begin inline asm
	{  cvt.rn.f16.f32 %rs105, %f814;}

	// end inline asm
	st.global.u16 	[%rd63], %rs105;
	shl.b32 	%r359, %r25, 13;
	add.s32 	%r360, %r359, %r1;
	mul.wide.s32 	%rd653, %r360, 2;
	add.s64 	%rd654, %rd1, %rd653;
	ld.global.u16 	%rs106, [%rd654];
	// begin inline asm
	{  cvt.f32.f16 %f815, %rs106;}

	// end inline asm
	// begin inline asm
	{  cvt.f32.f16 %f816, %rs105;}

	// end inline asm
	ld.global.f32 	%f818, [%rd6];
	fma.rn.f32 	%f819, %f815, %f816, %f818;
	st.global.f32 	[%rd6], %f819;
$L__BB1_70:
	bar.sync 	0;
	add.s32 	%r361, %r8, 35;
	and.b32  	%r362, %r361, 255;
	add.s32 	%r363, %r3, %r362;
	ld.global.f32 	%f820, [%rd7+140];
	ld.global.f32 	%f37, [%rd8+140];
	ld.global.f32 	%f821, [%rd9+140];
	ld.global.f32 	%f822, [%rd10+140];
	add.f32 	%f823, %f821, %f822;
	mul.f32 	%f824, %f823, %f1;
	mul.wide.u32 	%rd655, %r363, 2;
	add.s64 	%rd64, %rd2, %rd655;
	st.global.u16 	[%rd64], %rs2;
	mul.wide.u32 	%rd656, %r363, 4;
	add.s64 	%rd657, %rd5, %rd656;
	ld.global.f32 	%f825, [%rd657];
	ld.global.f32 	%f826, [%rd8+140];
	mul.f32 	%f827, %f258, %f826;
	sub.f32 	%f828, %f825, %f824;
	mul.f32 	%f829, %f828, %f827;
	setp.leu.f32 	%p36, %f820, %f829;
	@%p36 bra 	$L__BB1_72;
	neg.f32 	%f833, %f37;
	st.global.f32 	[%rd8+140], %f833;
	mul.f32 	%f830, %f37, 0fC0000000;
	// begin inline asm
	{  cvt.rn.f16.f32 %rs108, %f830;}

	// end inline asm
	st.global.u16 	[%rd64], %rs108;
	ld.global.u16 	%rs109, [%rd12+573440];
	// begin inline asm
	{  cvt.f32.f16 %f831, %rs109;}

	// end inline asm
	// begin inline asm
	{  cvt.f32.f16 %f832, %rs108;}

	// end inline asm
	ld.global.f32 	%f834, [%rd6];
	fma.rn.f32 	%f835, %f831, %f832, %f834;
	st.global.f32 	[%rd6], %f835;
$L__BB1_72:
	bar.sync 	0;
	add.s32 	%r364, %r4, 36;
	and.b32  	%r365, %r364, 164;
	add.s32 	%r26, %r365, %r137;
	add.s32 	%r366, %r2, %r26;
	and.b32  	%r367, %r26, 255;
	add.s32 	%r368, %r3, %r367;
	mul.wide.s32 	%rd658, %r366, 4;
	add.s64 	%rd659, %rd4, %rd658;
	ld.global.f32 	%f836, [%rd659];
	add.s64 	%rd65, %rd3, %rd658;
	ld.global.f32 	%f38, [%rd65];
	add.s32 	%r369, %r5, %r26;
	mul.wide.s32 	%rd660, %r369, 4;
	add.s64 	%rd661, %rd3, %rd660;
	ld.global.f32 	%f837, [%rd661];
	add.s32 	%r370, %r6, %r26;
	mul.wide.s32 	%rd662, %r370, 4;
	add.s64 	%rd663, %rd3, %rd662;
	ld.global.f32 	%f838, [%rd663];
	add.f32 	%f839, %f837, %f838;
	mul.f32 	%f840, %f839, %f1;
	mul.wide.u32 	%rd664, %r368, 2;
	add.s64 	%rd66, %rd2, %rd664;
	st.global.u16 	[%rd66], %rs2;
	mul.wide.u32 	%rd665, %r368, 4;
	add.s64 	%rd666, %rd5, %rd665;
	ld.global.f32 	%f841, [%rd666];
	ld.global.f32 	%f842, [%rd65];
	mul.f32 	%f843, %f258, %f842;
	sub.f32 	%f844, %f841, %f840;
	mul.f32 	%f845, %f844, %f843;
	setp.leu.f32 	%p37, %f836, %f845;
	@%p37 bra 	$L__BB1_74;
	neg.f32 	%f849, %f38;
	st.global.f32 	[%rd65], %f849;
	mul.f32 	%f846, %f38, 0fC0000000;
	// begin inline asm
	{  cvt.rn.f16.f32 %rs111, %f846;}

	// end inline asm
	st.global.u16 	[%rd66], %rs111;
	shl.b32 	%r371, %r26, 13;
	add.s32 	%r372, %r371, %r1;
	mul.wide.s32 	%rd667, %r372, 2;
	add.s64 	%rd668, %rd1, %rd667;
	ld.global.u16 	%rs112, [%rd668];
	// begin inline asm
	{  cvt.f32.f16 %f847, %rs112;}

	// end inline asm
	// begin inline asm
	{  cvt.f32.f16 %f848, %rs111;}

	// end inline asm
	ld.global.f32 	%f850, [%rd6];
	fma.rn.f32 	%f851, %f847, %f848, %f850;
	st.global.f32 	[%rd6], %f851;
$L__BB1_74:
	bar.sync 	0;
	add.s32 	%r373, %r8, 37;
	and.b32  	%r374, %r373, 255;
	add.s32 	%r375, %r3, %r374;
	ld.global.f32 	%f852, [%rd7+148];
	ld.global.f32 	%f39, [%rd8+148];
	ld.global.f32 	%f853, [%rd9+148];
	ld.global.f32 	%f854, [%rd10+148];
	add.f32 	%f855, %f853, %f854;
	mul.f32 	%f856, %f855, %f1;
	mul.wide.u32 	%rd669, %r375, 2;
	add.s64 	%rd67, %rd2, %rd669;
	st.global.u16 	[%rd67], %rs2;
	mul.wide.u32 	%rd670, %r375, 4;
	add.s64 	%rd671, %rd5, %rd670;
	ld.global.f32 	%f857, [%rd671];
	ld.global.f32 	%f858, [%rd8+148];
	mul.f32 	%f859, %f258, %f858;
	sub.f32 	%f860, %f857, %f856;
	mul.f32 	%f861, %f860, %f859;
	setp.leu.f32 	%p38, %f852, %f861;
	@%p38 bra 	$L__BB1_76;
	neg.f32 	%f865, %f39;
	st.global.f32 	[%rd8+148], %f865;
	mul.f32 	%f862, %f39, 0fC0000000;
	// begin inline asm
	{  cvt.rn.f16.f32 %rs114, %f862;}

	// end inline asm
	st.global.u16 	[%rd67], %rs114;
	ld.global.u16 	%rs115, [%rd12+606208];
	// begin inline asm
	{  cvt.f32.f16 %f863, %rs115;}

	// end inline asm
	// begin inline asm
	{  cvt.f32.f16 %f864, %rs114;}

	// end inline asm
	ld.global.f32 	%f866, [%rd6];
	fma.rn.f32 	%f867, %f863, %f864, %f866;
	st.global.f32 	[%rd6], %f867;
$L__BB1_76:
	bar.sync 	0;
	add.s32 	%r376, %r4, 38;
	and.b32  	%r377, %r376, 166;
	add.s32 	%r27, %r377, %r137;
	add.s32 	%r378, %r2, %r27;
	and.b32  	%r379, %r27, 255;
	add.s32 	%r380, %r3, %r379;
	mul.wide.s32 	%rd672, %r378, 4;
	add.s64 	%rd673, %rd4, %rd672;
	ld.global.f32 	%f868, [%rd673];
	add.s64 	%rd68, %rd3, %rd672;
	ld.global.f32 	%f40, [%rd68];
	add.s32 	%r381, %r5, %r27;
	mul.wide.s32 	%rd674, %r381, 4;
	add.s64 	%rd675, %rd3, %rd674;
	ld.global.f32 	%f869, [%rd675];
	add.s32 	%r382, %r6, %r27;
	mul.wide.s32 	%rd676, %r382, 4;
	add.s64 	%rd677, %rd3, %rd676;
	ld.global.f32 	%f870, [%rd677];
	add.f32 	%f871, %f869, %f870;
	mul.f32 	%f872, %f871, %f1;
	mul.wide.u32 	%rd678, %r380, 2;
	add.s64 	%rd69, %rd2, %rd678;
	st.global.u16 	[%rd69], %rs2;
	mul.wide.u32 	%rd679, %r380, 4;
	add.s64 	%rd680, %rd5, %rd679;
	ld.global.f32 	%f873, [%rd680];
	ld.global.f32 	%f874, [%rd68];
	mul.f32 	%f875, %f258, %f874;
	sub.f32 	%f876, %f873, %f872;
	mul.f32 	%f877, %f876, %f875;
	setp.leu.f32 	%p39, %f868, %f877;
	@%p39 bra 	$L__BB1_78;
	neg.f32 	%f881, %f40;
	st.global.f32 	[%rd68], %f881;
	mul.f32 	%f878, %f40, 0fC0000000;
	// begin inline asm
	{  cvt.rn.f16.f32 %rs117, %f878;}

	// end inline asm
	st.global.u16 	[%rd69], %rs117;
	shl.b32 	%r383, %r27, 13;
	add.s32 	%r384, %r383, %r1;
	mul.wide.s32 	%rd681, %r384, 2;
	add.s64 	%rd682, %rd1, %rd681;
	ld.global.u16 	%rs118, [%rd682];
	// begin inline asm
	{  cvt.f32.f16 %f879, %rs118;}

	// end inline asm
	// begin inline asm
	{  cvt.f32.f16 %f880, %rs117;}

	// end inline asm
	ld.global.f32 	%f882, [%rd6];
	fma.rn.f32 	%f883, %f879, %f880, %f882;
	st.global.f32 	[%rd6], %f883;
$L__BB1_78:
	bar.sync 	0;
	add.s32 	%r385, %r8, 39;
	and.b32  	%r386, %r385, 255;
	add.s32 	%r387, %r3, %r386;
	ld.global.f32 	%f884, [%rd7+156];
	ld.global.f32 	%f41, [%rd8+156];
	ld.global.f32 	%f885, [%rd9+156];
	ld.global.f32 	%f886, [%rd10+156];
	add.f32 	%f887, %f885, %f886;
	mul.f32 	%f888, %f887, %f1;
	mul.wide.u32 	%rd683, %r387, 2;
	add.s64 	%rd70, %rd2, %rd683;
	st.global.u16 	[%rd70], %rs2;
	mul.wide.u32 	%rd684, %r387, 4;
	add.s64 	%rd685, %rd5, %rd684;
	ld.global.f32 	%f889, [%rd685];
	ld.global.f32 	%f890, [%rd8+156];
	mul.f32 	%f891, %f258, %f890;
	sub.f32 	%f892, %f889, %f888;
	mul.f32 	%f893, %f892, %f891;
	setp.leu.f32 	%p40, %f884, %f893;
	@%p40 bra 	$L__BB1_80;
	neg.f32 	%f897, %f41;
	st.global.f32 	[%rd8+156], %f897;
	mul.f32 	%f894, %f41, 0fC0000000;
	// begin inline asm
	{  cvt.rn.f16.f32 %rs120, %f894;}

	// end inline asm
	st.global.u16 	[%rd70], %rs120;
	ld.global.u16 	%rs121, [%rd12+638976];
	// begin inline asm
	{  cvt.f32.f16 %f895, %rs121;}

	// end inline asm
	// begin inline asm
	{  cvt.f32.f16 %f896, %rs120;}

	// end inline asm
	ld.global.f32 	%f898, [%rd6];
	fma.rn.f32 	%f899, %f895, %f896, %f898;
	st.global.f32 	[%rd6], %f899;
$L__BB1_80:
	bar.sync 	0;
	add.s32 	%r388, %r4, 40;
	and.b32  	%r389, %r388, 168;
	add.s32 	%r28, %r389, %r137;
	add.s32 	%r390, %r2, %r28;
	and.b32  	%r391, %r28, 255;
	add.s32 	%r392, %r3, %r391;
	mul.wide.s32 	%rd686, %r390, 4;
	add.s64 	%rd687, %rd4, %rd686;
	ld.global.f32 	%f900, [%rd687];
	add.s64 	%rd71, %rd3, %rd686;
	ld.global.f32 	%f42, [%rd71];
	add.s32 	%r393, %r5, %r28;
	mul.wide.s32 	%rd688, %r393, 4;
	add.s64 	%rd689, %rd3, %rd688;
	ld.global.f32 	%f901, [%rd689];
	add.s32 	%r394, %r6, %r28;
	mul.wide.s32 	%rd690, %r394, 4;
	add.s64 	%rd691, %rd3, %rd690;
	ld.global.f32 	%f902, [%rd691];
	add.f32 	%f903, %f901, %f902;
	mul.f32 	%f904, %f903, %f1;
	mul.wide.u32 	%rd692, %r392, 2;
	add.s64 	%rd72, %rd2, %rd692;
	st.global.u16 	[%rd72], %rs2;
	mul.wide.u32 	%rd693, %r392, 4;
	add.s64 	%rd694, %rd5, %rd693;
	ld.global.f32 	%f905, [%rd694];
	ld.global.f32 	%f906, [%rd71];
	mul.f32 	%f907, %f258, %f906;
	sub.f32 	%f908, %f905, %f904;
	mul.f32 	%f909, %f908, %f907;
	setp.leu.f32 	%p41, %f900, %f909;
	@%p41 bra 	$L__BB1_82;
	neg.f32 	%f913, %f42;
	st.global.f32 	[%rd71], %f913;
	mul.f32 	%f910, %f42, 0fC0000000;
	// begin inline asm
	{  cvt.rn.f16.f32 %rs123, %f910;}

	// end inline asm
	st.global.u16 	[%rd72], %rs123;
	shl.b32 	%r395, %r28, 13;
	add.s32 	%r396, %r395, %r1;
	mul.wide.s32 	%rd695, %r396, 2;
	add.s64 	%rd696, %rd1, %rd695;
	ld.global.u16 	%rs124, [%rd696];
	// begin inline asm
	{  cvt.f32.f16 %f911, %rs124;}

	// end inline asm
	// begin inline asm
	{  cvt.f32.f16 %f912, %rs123;}

	// end inline asm
	ld.global.f32 	%f914, [%rd6];
	fma.rn.f32 	%f915, %f911, %f912, %f914;
	st.global.f32 	[%rd6], %f915;
$L__BB1_82:
	bar.sync 	0;
	add.s32 	%r397, %r8, 41;
	and.b32  	%r398, %r397, 255;
	add.s32 	%r399, %r3, %r398;
	ld.global.f32 	%f916, [%rd7+164];
	ld.global.f32 	%f43, [%rd8+164];
	ld.global.f32 	%f917, [%rd9+164];
	ld.global.f32 	%f918, [%rd10+164];
	add.f32 	%f919, %f917, %f918;
	mul.f32 	%f920, %f919, %f1;
	mul.wide.u32 	%rd697, %r399, 2;
	add.s64 	%rd73, %rd2, %rd697;
	st.global.u16 	[%rd73], %rs2;
	mul.wide.u32 	%rd698, %r399, 4;
	add.s64 	%rd699, %rd5, %rd698;
	ld.global.f32 	%f921, [%rd699];
	ld.global.f32 	%f922, [%rd8+164];
	mul.f32 	%f923, %f258, %f922;
	sub.f32 	%f924, %f921, %f920;
	mul.f32 	%f925, %f924, %f923;
	setp.leu.f32 	%p42, %f916, %f925;
	@%p42 bra 	$L__BB1_84;
	neg.f32 	%f929, %f43;
	st.global.f32 	[%rd8+164], %f929;
	mul.f32 	%f926, %f43, 0fC0000000;
	// begin inline asm
	{  cvt.rn.f16.f32 %rs126, %f926;}

	// end inline asm
	st.global.u16 	[%rd73], %rs126;
	ld.global.u16 	%rs127, [%rd12+671744];
	// begin inline asm
	{  cvt.f32.f16 %f927, %rs127;}

	// end inline asm
	// begin inline asm
	{  cvt.f32.f16 %f928, %rs126;}

	// end inline asm
	ld.global.f32 	%f930, [%rd6];
	fma.rn.f32 	%f931, %f927, %f928, %f930;
	st.global.f32 	[%rd6], %f931;
$L__BB1_84:
	bar.sync 	0;
	add.s32 	%r400, %r4, 42;
	and.b32  	%r401, %r400, 170;
	add.s32 	%r29, %r401, %r137;
	add.s32 	%r402, %r2, %r29;
	and.b32  	%r403, %r29, 255;
	add.s32 	%r404, %r3, %r403;
	mul.wide.s32 	%rd700, %r402, 4;
	add.s64 	%rd701, %rd4, %rd700;
	ld.global.f32 	%f932, [%rd701];
	add.s64 	%rd74, %rd3, %rd700;
	ld.global.f32 	%f44, [%rd74];
	add.s32 	%r405, %r5, %r29;
	mul.wide.s32 	%rd702, %r405, 4;
	add.s64 	%rd703, %rd3, %rd702;
	ld.global.f32 	%f933, [%rd703];
	add.s32 	%r406, %r6, %r29;
	mul.wide.s32 	%rd704, %r406, 4;
	add.s64 	%rd705, %rd3, %rd704;
	ld.global.f32 	%f934, [%rd705];
	add.f32 	%f935, %f933, %f934;
	mul.f32 	%f936, %f935, %f1;
	mul.wide.u32 	%rd706, %r404, 2;
	add.s64 	%rd75, %rd2, %rd706;
	st.global.u16 	[%rd75], %rs2;
	mul.wide.u32 	%rd707, %r404, 4;
	add.s64 	%rd708, %rd5, %rd707;
	ld.global.f32 	%f937, [%rd708];
	ld.global.f32 	%f938, [%rd74];
	mul.f32 	%f939, %f258, %f938;
	sub.f32 	%f940, %f937, %f936;
	mul.f32 	%f941, %f940, %f939;
	setp.leu.f32 	%p43, %f932, %f941;
	@%p43 bra 	$L__BB1_86;
	neg.f32 	%f945, %f44;
	st.global.f32 	[%rd74], %f945;
	mul.f32 	%f942, %f44, 0fC0000000;
	// begin inline asm
	{  cvt.rn.f16.f32 %rs129, %f942;}

	// end inline asm
	st.global.u16 	[%rd75], %rs129;
	shl.b32 	%r407, %r29, 13;
	add.s32 	%r408, %r407, %r1;
	mul.wide.s32 	%rd709, %r408, 2;
	add.s64 	%rd710, %rd1, %rd709;
	ld.global.u16 	%rs130, [%rd710];
	// begin inline asm
	{  cvt.f32.f16 %f943, %rs130;}

	// end inline asm
	// begin inline asm
	{  cvt.f32.f16 %f944, %rs129;}

	// end inline asm
	ld.global.f32 	%f946, [%rd6];
	fma.rn.f32 	%f947, %f943, %f944, %f946;
	st.global.f32 	[%rd6], %f947;
$L__BB1_86:
	bar.sync 	0;
	add.s32 	%r409, %r8, 43;
	and.b32  	%r410, %r409, 255;
	add.s32 	%r411, %r3, %r410;
	ld.global.f32 	%f948, [%rd7+172];
	ld.global.f32 	%f45, [%rd8+172];
	ld.global.f32 	%f949, [%rd9+172];
	ld.global.f32 	%f950, [%rd10+172];
	add.f32 	%f951, %f949, %f950;
	mul.f32 	%f952, %f951, %f1;
	mul.wide.u32 	%rd711, %r411, 2;
	add.s64 	%rd76, %rd2, %rd711;
	st.global.u16 	[%rd76], %rs2;
	mul.wide.u32 	%rd712, %r411, 4;
	add.s64 	%rd713, %rd5, %rd712;
	ld.global.f32 	%f953, [%rd713];
	ld.global.f32 	%f954, [%rd8+172];
	mul.f32 	%f955, %f258, %f954;
	sub.f32 	%f956, %f953, %f952;
	mul.f32 	%f957, %f956, %f955;
	setp.leu.f32 	%p44, %f948, %f957;
	@%p44 bra 	$L__BB1_88;
	neg.f32 	%f961, %f45;
	st.global.f32 	[%rd8+172], %f961;
	mul.f32 	%f958, %f45, 0fC0000000;
	// begin inline asm
	{  cvt.rn.f16.f32 %rs132, %f958;}

	// end inline asm
	st.global.u16 	[%rd76], %rs132;
	ld.global.u16 	%rs133, [%rd12+704512];
	// begin inline asm
	{  cvt.f32.f16 %f959, %rs133;}

	// end inline asm
	// begin inline asm
	{  cvt.f32.f16 %f960, %rs132;}

	// end inline asm
	ld.global.f32 	%f962, [%rd6];
	fma.rn.f32 	%f963, %f959, %f960, %f962;
	st.global.f32 	[%rd6], %f963;
$L__BB1_88:
	bar.sync 	0;
	add.s32 	%r412, %r4, 44;
	and.b32  	%r413, %r412, 172;
	add.s32 	%r30, %r413, %r137;
	add.s32 	%r414, %r2, %r30;
	and.b32  	%r415, %r30, 255;
	add.s32 	%r416, %r3, %r415;
	mul.wide.s32 	%rd714, %r414, 4;
	add.s64 	%rd715, %rd4, %rd714;
	ld.global.f32 	%f964, [%rd715];
	add.s64 	%rd77, %rd3, %rd714;
	ld.global.f32 	%f46, [%rd77];
	add.s32 	%r417, %r5, %r30;
	mul.wide.s32 	%rd716, %r417, 4;
	add.s64 	%rd717, %rd3, %rd716;
	ld.global.f32 	%f965, [%rd717];
	add.s32 	%r418, %r6, %r30;
	mul.wide.s32 	%rd718, %r418, 4;
	add.s64 	%rd719, %rd3, %rd718;
	ld.global.f32 	%f966, [%rd719];
	add.f32 	%f967, %f965, %f966;
	mul.f32 	%f968, %f967, %f1;
	mul.wide.u32 	%rd720, %r416, 2;
	add.s64 	%rd78, %rd2, %rd720;
	st.global.u16 	[%rd78], %rs2;
	mul.wide.u32 	%rd721, %r416, 4;
	add.s64 	%rd722, %rd5, %rd721;
	ld.global.f32 	%f969, [%rd722];
	ld.global.f32 	%f970, [%rd77];
	mul.f32 	%f971, %f258, %f970;
	sub.f32 	%f972, %f969, %f968;
	mul.f32 	%f973, %f972, %f971;
	setp.leu.f32 	%p45, %f964, %f973;
	@%p45 bra 	$L__BB1_90;
	neg.f32 	%f977, %f46;
	st.global.f32 	[%rd77], %f977;
	mul.f32 	%f974, %f46, 0fC0000000;
	// begin inline asm
	{  cvt.rn.f16.f32 %rs135, %f974;}

	// end inline asm
	st.global.u16 	[%rd78], %rs135;
	shl.b32 	%r419, %r30, 13;
	add.s32 	%r420, %r419, %r1;
	mul.wide.s32 	%rd723, %r420, 2;
	add.s64 	%rd724, %rd1, %rd723;
	ld.global.u16 	%rs136, [%rd724];
	// begin inline asm
	{  cvt.f32.f16 %f975, %rs136;}

	// end inline asm
	// begin inline asm
	{  cvt.f32.f16 %f976, %rs135;}

	// end inline asm
	ld.global.f32 	%f978, [%rd6];
	fma.rn.f32 	%f979, %f975, %f976, %f978;
	st.global.f32 	[%rd6], %f979;
$L__BB1_90:
	bar.sync 	0;
	add.s32 	%r421, %r8, 45;
	and.b32  	%r422, %r421, 255;
	add.s32 	%r423, %r3, %r422;
	ld.global.f32 	%f980, [%rd7+180];
	ld.global.f32 	%f47, [%rd8+180];
	ld.global.f32 	%f981, [%rd9+180];
	ld.global.f32 	%f982, [%rd10+180];
	add.f32 	%f983, %f981, %f982;
	mul.f32 	%f984, %f983, %f1;
	mul.wide.u32 	%rd725, %r423, 2;
	add.s64 	%rd79, %rd2, %rd725;
	st.global.u16 	[%rd79], %rs2;
	mul.wide.u32 	%rd726, %r423, 4;
	add.s64 	%rd727, %rd5, %rd726;
	ld.global.f32 	%f985, [%rd727];
	ld.global.f32 	%f986, [%rd8+180];
	mul.f32 	%f987, %f258, %f986;
	sub.f32 	%f988, %f985, %f984;
	mul.f32 	%f989, %f988, %f987;
	setp.leu.f32 	%p46, %f980, %f989;
	@%p46 bra 	$L__BB1_92;
	neg.f32 	%f993, %f47;
	st.global.f32 	[%rd8+180], %f993;
	mul.f32 	%f990, %f47, 0fC0000000;
	// begin inline asm
	{  cvt.rn.f16.f32 %rs138, %f990;}

	// end inline asm
	st.global.u16 	[%rd79], %rs138;
	ld.global.u16 	%rs139, [%rd12+737280];
	// begin inline asm
	{  cvt.f32.f16 %f991, %rs139;}

	// end inline asm
	// begin inline asm
	{  cvt.f32.f16 %f992, %rs138;}

	// end inline asm
	ld.global.f32 	%f994, [%rd6];
	fma.rn.f32 	%f995, %f991, %f992, %f994;
	st.global.f32 	[%rd6], %f995;
$L__BB1_92:
	bar.sync 	0;
	add.s32 	%r424, %r4, 46;
	and.b32  	%r425, %r424, 174;
	add.s32 	%r31, %r425, %r137;
	add.s32 	%r426, %r2, %r31;
	and.b32  	%r427, %r31, 255;
	add.s32 	%r428, %r3, %r427;
	mul.wide.s32 	%rd728, %r426, 4;
	add.s64 	%rd729, %rd4, %rd728;
	ld.global.f32 	%f996, [%rd729];
	add.s64 	%rd80, %rd3, %rd728;
	ld.global.f32 	%f48, [%rd80];
	add.s32 	%r429, %r5, %r31;
	mul.wide.s32 	%rd730, %r429, 4;
	add.s64 	%rd731, %rd3, %rd730;
	ld.global.f32 	%f997, [%rd731];
	add.s32 	%r430, %r6, %r31;
	mul.wide.s32 	%rd732, %r430, 4;
	add.s64 	%rd733, %rd3, %rd732;
	ld.global.f32 	%f998, [%rd733];
	add.f32 	%f999, %f997, %f998;
	mul.f32 	%f1000, %f999, %f1;
	mul.wide.u32 	%rd734, %r428, 2;
	add.s64 	%rd81, %rd2, %rd734;
	st.global.u16 	[%rd81], %rs2;
	mul.wide.u32 	%rd735, %r428, 4;
	add.s64 	%rd736, %rd5, %rd735;
	ld.global.f32 	%f1001, [%rd736];
	ld.global.f32 	%f1002, [%rd80];
	mul.f32 	%f1003, %f258, %f1002;
	sub.f32 	%f1004, %f1001, %f1000;
	mul.f32 	%f1005, %f1004, %f1003;
	setp.leu.f32 	%p47, %f996, %f1005;
	@%p47 bra 	$L__BB1_94;
	neg.f32 	%f1009, %f48;
	st.global.f32 	[%rd80], %f1009;
	mul.f32 	%f1006, %f48, 0fC0000000;
	// begin inline asm
	{  cvt.rn.f16.f32 %rs141, %f1006;}

	// end inline asm
	st.global.u16 	[%rd81], %rs141;
	shl.b32 	%r431, %r31, 13;
	add.s32 	%r432, %r431, %r1;
	mul.wide.s32 	%rd737, %r432, 2;
	add.s64 	%rd738, %rd1, %rd737;
	ld.global.u16 	%rs142, [%rd738];
	// begin inline asm
	{  cvt.f32.f16 %f1007, %rs142;}

	// end inline asm
	// begin inline asm
	{  cvt.f32.f16 %f1008, %rs141;}

	// end inline asm
	ld.global.f32 	%f1010, [%rd6];
	fma.rn.f32 	%f1011, %f1007, %f1008, %f1010;
	st.global.f32 	[%rd6], %f1011;
$L__BB1_94:
	bar.sync 	0;
	add.s32 	%r433, %r8, 47;
	and.b32  	%r434, %r433, 255;
	add.s32 	%r435, %r3, %r434;
	ld.global.f32 	%f1012, [%rd7+188];
	ld.global.f32 	%f49, [%rd8+188];
	ld.global.f32 	%f1013, [%rd9+188];
	ld.global.f32 	%f1014, [%rd10+188];
	add.f32 	%f1015, %f1013, %f1014;
	mul.f32 	%f1016, %f1015, %f1;
	mul.wide.u32 	%rd739, %r435, 2;
	add.s64 	%rd82, %rd2, %rd739;
	st.global.u16 	[%rd82], %rs2;
	mul.wide.u32 	%rd740, %r435, 4;
	add.s64 	%rd741, %rd5, %rd740;
	ld.global.f32 	%f1017, [%rd741];
	ld.global.f32 	%f1018, [%rd8+188];
	mul.f32 	%f1019, %f258, %f1018;
	sub.f32 	%f1020, %f1017, %f1016;
	mul.f32 	%f1021, %f1020, %f1019;
	setp.leu.f32 	%p48, %f1012, %f1021;
	@%p48 bra 	$L__BB1_96;
	neg.f32 	%f1025, %f49;
	st.global.f32 	[%rd8+188], %f1025;
	mul.f32 	%f1022, %f49, 0fC0000000;
	// begin inline asm
	{  cvt.rn.f16.f32 %rs144, %f1022;}

	// end inline asm
	st.global.u16 	[%rd82], %rs144;
	ld.global.u16 	%rs145, [%rd12+770048];
	// begin inline asm
	{  cvt.f32.f16 %f1023, %rs145;}

	// end inline asm
	// begin inline asm
	{  cvt.f32.f16 %f1024, %rs144;}

	// end inline asm
	ld.global.f32 	%f1026, [%rd6];
	fma.rn.f32 	%f1027, %f1023, %f1024, %f1026;
	st.global.f32 	[%rd6], %f1027;
$L__BB1_96:
	bar.sync 	0;
	add.s32 	%r436, %r4, 48;
	and.b32  	%r437, %r436, 176;
	add.s32 	%r32, %r437, %r137;
	add.s32 	%r438, %r2, %r32;
	and.b32  	%r439, %r32, 255;
	add.s32 	%r440, %r3, %r439;
	mul.wide.s32 	%rd742, %r438, 4;
	add.s64 	%rd743, %rd4, %rd742;
	ld.global.f32 	%f1028, [%rd743];
	add.s64 	%rd83, %rd3, %rd742;
	ld.global.f32 	%f50, [%rd83];
	add.s32 	%r441, %r5, %r32;
	mul.wide.s32 	%rd744, %r441, 4;
	add.s64 	%rd745, %rd3, %rd744;
	ld.global.f32 	%f1029, [%rd745];
	add.s32 	%r442, %r6, %r32;
	mul.wide.s32 	%rd746, %r442, 4;
	add.s64 	%rd747, %rd3, %rd746;
	ld.global.f32 	%f1030, [%rd747];
	add.f32 	%f1031, %f1029, %f1030;
	mul.f32 	%f1032, %f1031, %f1;
	mul.wide.u32 	%rd748, %r440, 2;
	add.s64 	%rd84, %rd2, %rd748;
	st.global.u16 	[%rd84], %rs2;
	mul.wide.u32 	%rd749, %r440, 4;
	add.s64 	%rd750, %rd5, %rd749;
	ld.global.f32 	%f1033, [%rd750];
	ld.global.f32 	%f1034, [%rd83];
	mul.f32 	%f1035, %f258, %f1034;
	sub.f32 	%f1036, %f1033, %f1032;
	mul.f32 	%f1037, %f1036, %f1035;
	setp.leu.f32 	%p49, %f1028, %f1037;
	@%p49 bra 	$L__BB1_98;
	neg.f32 	%f1041, %f50;
	st.global.f32 	[%rd83], %f1041;
	mul.f32 	%f1038, %f50, 0fC0000000;
	// begin inline asm
	{  cvt.rn.f16.f32 %rs147, %f1038;}

	// end inline asm
	st.global.u16 	[%rd84], %rs147;
	shl.b32 	%r443, %r32, 13;
	add.s32 	%r444, %r443, %r1;
	mul.wide.s32 	%rd751, %r444, 2;
	add.s64 	%rd752, %rd1, %rd751;
	ld.global.u16 	%rs148, [%rd752];
	// begin inline asm
	{  cvt.f32.f16 %f1039, %rs148;}

	// end inline asm
	// begin inline asm
	{  cvt.f32.f16 %f1040, %rs147;}

	// end inline asm
	ld.global.f32 	%f1042, [%rd6];
	fma.rn.f32 	%f1043, %f1039, %f1040, %f1042;
	st.global.f32 	[%rd6], %f1043;
$L__BB1_98:
	bar.sync 	0;
	add.s32 	%r445, %r8, 49;
	and.b32  	%r446, %r445, 255;
	add.s32 	%r447, %r3, %r446;
	ld.global.f32 	%f1044, [%rd7+196];
	ld.global.f32 	%f51, [%rd8+196];
	ld.global.f32 	%f1045, [%rd9+196];
	ld.global.f32 	%f1046, [%rd10+196];
	add.f32 	%f1047, %f1045, %f1046;
	mul.f32 	%f1048, %f1047, %f1;
	mul.wide.u32 	%rd753, %r447, 2;
	add.s64 	%rd85, %rd2, %rd753;
	st.global.u16 	[%rd85], %rs2;
	mul.wide.u32 	%rd754, %r447, 4;
	add.s64 	%rd755, %rd5, %rd754;
	ld.global.f32 	%f1049, [%rd755];
	ld.global.f32 	%f1050, [%rd8+196];
	mul.f32 	%f1051, %f258, %f1050;
	sub.f32 	%f1052, %f1049, %f1048;
	mul.f32 	%f1053, %f1052, %f1051;
	setp.leu.f32 	%p50, %f1044, %f1053;
	@%p50 bra 	$L__BB1_100;
	neg.f32 	%f1057, %f51;
	st.global.f32 	[%rd8+196], %f1057;
	mul.f32 	%f1054, %f51, 0fC0000000;
	// begin inline asm
	{  cvt.rn.f16.f32 %rs150, %f1054;}

	// end inline asm
	st.global.u16 	[%rd85], %rs150;
	ld.global.u16 	%rs151, [%rd12+802816];
	// begin inline asm
	{  cvt.f32.f16 %f1055, %rs151;}

	// end inline asm
	// begin inline asm
	{  cvt.f32.f16 %f1056, %rs150;}

	// end inline asm
	ld.global.f32 	%f1058, [%rd6];
	fma.rn.f32 	%f1059, %f1055, %f1056, %f1058;
	st.global.f32 	[%rd6], %f1059;
$L__BB1_100:
	bar.sync 	0;
	add.s32 	%r448, %r4, 50;
	and.b32  	%r449, %r448, 178;
	add.s32 	%r33, %r449, %r137;
	add.s32 	%r450, %r2, %r33;
	and.b32  	%r451, %r33, 255;
	add.s32 	%r452, %r3, %r451;
	mul.wide.s32 	%rd756, %r450, 4;
	add.s64 	%rd757, %rd4, %rd756;
	ld.global.f32 	%f1060, [%rd757];
	add.s64 	%rd86, %rd3, %rd756;
	ld.global.f32 	%f52, [%rd86];
	add.s32 	%r453, %r5, %r33;
	mul.wide.s32 	%rd758, %r453, 4;
	add.s64 	%rd759, %rd3, %rd758;
	ld.global.f32 	%f1061, [%rd759];
	add.s32 	%r454, %r6, %r33;
	mul.wide.s32 	%rd760, %r454, 4;
	add.s64 	%rd761, %rd3, %rd760;
	ld.global.f32 	%f1062, [%rd761];
	add.f32 	%f1063, %f1061, %f1062;
	mul.f32 	%f1064, %f1063, %f1;
	mul.wide.u32 	%rd762, %r452, 2;
	add.s64 	%rd87, %rd2, %rd762;
	st.global.u16 	[%rd87], %rs2;
	mul.wide.u32 	%rd763, %r452, 4;
	add.s64 	%rd764, %rd5, %rd763;
	ld.global.f32 	%f1065, [%rd764];
	ld.global.f32 	%f1066, [%rd86];
	mul.f32 	%f1067, %f258, %f1066;
	sub.f32 	%f1068, %f1065, %f1064;
	mul.f32 	%f1069, %f1068, %f1067;
	setp.leu.f32 	%p51, %f1060, %f1069;
	@%p51 bra 	$L__BB1_102;
	neg.f32 	%f1073, %f52;
	st.global.f32 	[%rd86], %f1073;
	mul.f32 	%f1070, %f52, 0fC0000000;
	// begin inline asm
	{  cvt.rn.f16.f32 %rs153, %f1070;}

	// end inline asm
	st.global.u16 	[%rd87], %rs153;
	shl.b32 	%r455, %r33, 13;
	add.s32 	%r456, %r455, %r1;
	mul.wide.s32 	%rd765, %r456, 2;
	add.s64 	%rd766, %rd1, %rd765;
	ld.global.u16 	%rs154, [%rd766];
	// begin inline asm
	{  cvt.f32.f16 %f1071, %rs154;}

	// end inline asm
	// begin inline asm
	{  cvt.f32.f16 %f1072, %rs153;}

	// end inline asm
	ld.global.f32 	%f1074, [%rd6];
	fma.rn.f32 	%f1075, %f1071, %f1072, %f1074;
	st.global.f32 	[%rd6], %f1075;
$L__BB1_102:
	bar.sync 	0;
	add.s32 	%r457, %r8, 51;
	and.b32  	%r458, %r457, 255;
	add.s32 	%r459, %r3, %r458;
	ld.global.f32 	%f1076, [%rd7+204];
	ld.global.f32 	%f53, [%rd8+204];
	ld.global.f32 	%f1077, [%rd9+204];
	ld.global.f32 	%f1078, [%rd10+204];
	add.f32 	%f1079, %f1077, %f1078;
	mul.f32 	%f1080, %f1079, %f1;
	mul.wide.u32 	%rd767, %r459, 2;
	add.s64 	%rd88, %rd2, %rd767;
	st.global.u16 	[%rd88], %rs2;
	mul.wide.u32 	%rd768, %r459, 4;
	add.s64 	%rd769, %rd5, %rd768;
	ld.global.f32 	%f1081, [%rd769];
	ld.global.f32 	%f1082, [%rd8+204];
	mul.f32 	%f1083, %f258, %f1082;
	sub.f32 	%f1084, %f1081, %f1080;
	mul.f32 	%f1085, %f1084, %f1083;
	setp.leu.f32 	%p52, %f1076, %f1085;
	@%p52 bra 	$L__BB1_104;
	neg.f32 	%f1089, %f53;
	st.global.f32 	[%rd8+204], %f1089;
	mul.f32 	%f1086, %f53, 0fC0000000;
	// begin inline asm
	{  cvt.rn.f16.f32 %rs156, %f1086;}

	// end inline asm
	st.global.u16 	[%rd88], %rs156;
	ld.global.u16 	%rs157, [%rd12+835584];
	// begin inline asm
	{  cvt.f32.f16 %f1087, %rs157;}

	// end inline asm
	// begin inline asm
	{  cvt.f32.f16 %f1088, %rs156;}

	// end inline asm
	ld.global.f32 	%f1090, [%rd6];
	fma.rn.f32 	%f1091, %f1087, %f1088, %f1090;
	st.global.f32 	[%rd6], %f1091;
$L__BB1_104:
	bar.sync 	0;
	add.s32 	%r460, %r4, 52;
	and.b32  	%r461, %r460, 180;
	add.s32 	%r34, %r461, %r137;
	add.s32 	%r462, %r2, %r34;
	and.b32  	%r463, %r34, 255;
	add.s32 	%r464, %r3, %r463;
	mul.wide.s32 	%rd770, %r462, 4;
	add.s64 	%rd771, %rd4, %rd770;
	ld.global.f32 	%f1092, [%rd771];
	add.s64 	%rd89, %rd3, %rd770;
	ld.global.f32 	%f54, [%rd89];
	add.s32 	%r465, %r5, %r34;
	mul.wide.s32 	%rd772, %r465, 4;
	add.s64 	%rd773, %rd3, %rd772;
	ld.global.f32 	%f1093, [%rd773];
	add.s32 	%r466, %r6, %r34;
	mul.wide.s32 	%rd774, %r466, 4;
	add.s64 	%rd775, %rd3, %rd774;
	ld.global.f32 	%f1094, [%rd775];
	add.f32 	%f1095, %f1093, %f1094;
	mul.f32 	%f1096, %f1095, %f1;
	mul.wide.u32 	%rd776, %r464, 2;
	add.s64 	%rd90, %rd2, %rd776;
	st.global.u16 	[%rd90], %rs2;
	mul.wide.u32 	%rd777, %r464, 4;
	add.s64 	%rd778, %rd5, %rd777;
	ld.global.f32 	%f1097, [%rd778];
	ld.global.f32 	%f1098, [%rd89];
	mul.f32 	%f1099, %f258, %f1098;
	sub.f32 	%f1100, %f1097, %f1096;
	mul.f32 	%f1101, %f1100, %f1099;
	setp.leu.f32 	%p53, %f1092, %f1101;
	@%p53 bra 	$L__BB1_106;
	neg.f32 	%f1105, %f54;
	st.global.f32 	[%rd89], %f1105;
	mul.f32 	%f1102, %f54, 0fC0000000;
	// begin inline asm
	{  cvt.rn.f16.f32 %rs159, %f1102;}

	// end inline asm
	st.global.u16 	[%rd90], %rs159;
	shl.b32 	%r467, %r34, 13;
	add.s32 	%r468, %r467, %r1;
	mul.wide.s32 	%rd779, %r468, 2;
	add.s64 	%rd780, %rd1, %rd779;
	ld.global.u16 	%rs160, [%rd780];
	// begin inline asm
	{  cvt.f32.f16 %f1103, %rs160;}

	// end inline asm
	// begin inline asm
	{  cvt.f32.f16 %f1104, %rs159;}

	// end inline asm
	ld.global.f32 	%f1106, [%rd6];
	fma.rn.f32 	%f1107, %f1103, %f1104, %f1106;
	st.global.f32 	[%rd6], %f1107;
$L__BB1_106:
	bar.sync 	0;
	add.s32 	%r469, %r8, 53;
	and.b32  	%r470, %r469, 255;
	add.s32 	%r471, %r3, %r470;
	ld.global.f32 	%f1108, [%rd7+212];
	ld.global.f32 	%f55, [%rd8+212];
	ld.global.f32 	%f1109, [%rd9+212];
	ld.global.f32 	%f1110, [%rd10+212];
	add.f32 	%f1111, %f1109, %f1110;
	mul.f32 	%f1112, %f1111, %f1;
	mul.wide.u32 	%rd781, %r471, 2;
	add.s64 	%rd91, %rd2, %rd781;
	st.global.u16 	[%rd91], %rs2;
	mul.wide.u32 	%rd782, %r471, 4;
	add.s64 	%rd783, %rd5, %rd782;
	ld.global.f32 	%f1113, [%rd783];
	ld.global.f32 	%f1114, [%rd8+212];
	mul.f32 	%f1115, %f258, %f1114;
	sub.f32 	%f1116, %f1113, %f1112;
	mul.f32 	%f1117, %f1116, %f1115;
	setp.leu.f32 	%p54, %f1108, %f1117;
	@%p54 bra 	$L__BB1_108;
	neg.f32 	%f1121, %f55;
	st.global.f32 	[%rd8+212], %f1121;
	mul.f32 	%f1118, %f55, 0fC0000000;
	// begin inline asm
	{  cvt.rn.f16.f32 %rs162, %f1118;}

	// end inline asm
	st.global.u16 	[%rd91], %rs162;
	ld.global.u16 	%rs163, [%rd12+868352];
	// begin inline asm
	{  cvt.f32.f16 %f1119, %rs163;}

	// end inline asm
	// begin inline asm
	{  cvt.f32.f16 %f1120, %rs162;}

	// end inline asm
	ld.global.f32 	%f1122, [%rd6];
	fma.rn.f32 	%f1123, %f1119, %f1120, %f1122;
	st.global.f32 	[%rd6], %f1123;
$L__BB1_108:
	bar.sync 	0;
	add.s32 	%r472, %r4, 54;
	and.b32  	%r473, %r472, 182;
	add.s32 	%r35, %r473, %r137;
	add.s32 	%r474, %r2, %r35;
	and.b32  	%r475, %r35, 255;
	add.s32 	%r476, %r3, %r475;
	mul.wide.s32 	%rd784, %r474, 4;
	add.s64 	%rd785, %rd4, %rd784;
	ld.global.f32 	%f1124, [%rd785];
	add.s64 	%rd92, %rd3, %rd784;
	ld.global.f32 	%f56, [%rd92];
	add.s32 	%r477, %r5, %r35;
	mul.wide.s32 	%rd786, %r477, 4;
	add.s64 	%rd787, %rd3, %rd786;
	ld.global.f32 	%f1125, [%rd787];
	add.s32 	%r478, %r6, %r35;
	mul.wide.s32 	%rd788, %r478, 4;
	add.s64 	%rd789, %rd3, %rd788;
	ld.global.f32 	%f1126, [%rd789];
	add.f32 	%f1127, %f1125, %f1126;
	mul.f32 	%f1128, %f1127, %f1;
	mul.wide.u32 	%rd790, %r476, 2;
	add.s64 	%rd93, %rd2, %rd790;
	st.global.u16 	[%rd93], %rs2;
	mul.wide.u32 	%rd791, %r476, 4;
	add.s64 	%rd792, %rd5, %rd791;
	ld.global.f32 	%f1129, [%rd792];
	ld.global.f32 	%f1130, [%rd92];
	mul.f32 	%f1131, %f258, %f1130;
	sub.f32 	%f1132, %f1129, %f1128;
	mul.f32 	%f1133, %f1132, %f1131;
	setp.leu.f32 	%p55, %f1124, %f1133;
	@%p55 bra 	$L__BB1_110;
	neg.f32 	%f1137, %f56;
	st.global.f32 	[%rd92], %f1137;
	mul.f32 	%f1134, %f56, 0fC0000000;
	// begin inline asm
	{  cvt.rn.f16.f32 %rs165, %f1134;}

	// end inline asm
	st.global.u16 	[%rd93], %rs165;
	shl.b32 	%r479, %r35, 13;
	add.s32 	%r480, %r479, %r1;
	mul.wide.s32 	%rd793, %r480, 2;
	add.s64 	%rd794, %rd1, %rd793;
	ld.global.u16 	%rs166, [%rd794];
	// begin inline asm
	{  cvt.f32.f16 %f1135, %rs166;}

	// end inline asm
	// begin inline asm
	{  cvt.f32.f16 %f1136, %rs165;}

	// end inline asm
	ld.global.f32 	%f1138, [%rd6];
	fma.rn.f32 	%f1139, %f1135, %f1136, %f1138;
	st.global.f32 	[%rd6], %f1139;
$L__BB1_110:
	bar.sync 	0;
	add.s32 	%r481, %r8, 55;
	and.b32  	%r482, %r481, 255;
	add.s32 	%r483, %r3, %r482;
	ld.global.f32 	%f1140, [%rd7+220];
	ld.global.f32 	%f57, [%rd8+220];
	ld.global.f32 	%f1141, [%rd9+220];
	ld.global.f32 	%f1142, [%rd10+220];
	add.f32 	%f1143, %f1141, %f1142;
	mul.f32 	%f1144, %f1143, %f1;
	mul.wide.u32 	%rd795, %r483, 2;
	add.s64 	%rd94, %rd2, %rd795;
	st.global.u16 	[%rd94], %rs2;
	mul.wide.u32 	%rd796, %r483, 4;
	add.s64 	%rd797, %rd5, %rd796;
	ld.global.f32 	%f1145, [%rd797];
	ld.global.f32 	%f1146, [%rd8+220];
	mul.f32 	%f1147, %f258, %f1146;
	sub.f32 	%f1148, %f1145, %f1144;
	mul.f32 	%f1149, %f1148, %f1147;
	setp.leu.f32 	%p56, %f1140, %f1149;
	@%p56 bra 	$L__BB1_112;
	neg.f32 	%f1153, %f57;
	st.global.f32 	[%rd8+220], %f1153;
	mul.f32 	%f1150, %f57, 0fC0000000;
	// begin inline asm
	{  cvt.rn.f16.f32 %rs168, %f1150;}

	// end inline asm
	st.global.u16 	[%rd94], %rs168;
	ld.global.u16 	%rs169, [%rd12+901120];
	// begin inline asm
	{  cvt.f32.f16 %f1151, %rs169;}

	// end inline asm
	// begin inline asm
	{  cvt.f32.f16 %f1152, %rs168;}

	// end inline asm
	ld.global.f32 	%f1154, [%rd6];
	fma.rn.f32 	%f1155, %f1151, %f1152, %f1154;
	st.global.f32 	[%rd6], %f1155;
$L__BB1_112:
	bar.sync 	0;
	add.s32 	%r484, %r4, 56;
	and.b32  	%r485, %r484, 184;
	add.s32 	%r36, %r485, %r137;
	add.s32 	%r486, %r2, %r36;
	and.b32  	%r487, %r36, 255;
	add.s32 	%r488, %r3, %r487;
	mul.wide.s32 	%rd798, %r486, 4;
	add.s64 	%rd799, %rd4, %rd798;
	ld.global.f32 	%f1156, [%rd799];
	add.s64 	%rd95, %rd3, %rd798;
	ld.global.f32 	%f58, [%rd95];
	add.s32 	%r489, %r5, %r36;
	mul.wide.s32 	%rd800, %r489, 4;
	add.s64 	%rd801, %rd3, %rd800;
	ld.global.f32 	%f1157, [%rd801];
	add.s32 	%r490, %r6, %r36;
	mul.wide.s32 	%rd802, %r490, 4;
	add.s64 	%rd803, %rd3, %rd802;
	ld.global.f32 	%f1158, [%rd803];
	add.f32 	%f1159, %f1157, %f1158;
	mul.f32 	%f1160, %f1159, %f1;
	mul.wide.u32 	%rd804, %r488, 2;
	add.s64 	%rd96, %rd2, %rd804;
	st.global.u16 	[%rd96], %rs2;
	mul.wide.u32 	%rd805, %r488, 4;
	add.s64 	%rd806, %rd5, %rd805;
	ld.global.f32 	%f1161, [%rd806];
	ld.global.f32 	%f1162, [%rd95];
	mul.f32 	%f1163, %f258, %f1162;
	sub.f32 	%f1164, %f1161, %f1160;
	mul.f32 	%f1165, %f1164, %f1163;
	setp.leu.f32 	%p57, %f1156, %f1165;
	@%p57 bra 	$L__BB1_114;
	neg.f32 	%f1169, %f58;
	st.global.f32 	[%rd95], %f1169;
	mul.f32 	%f1166, %f58, 0fC0000000;
	// begin inline asm
	{  cvt.rn.f16.f32 %rs171, %f1166;}

	// end inline asm
	st.global.u16 	[%rd96], %rs171;
	shl.b32 	%r491, %r36, 13;
	add.s32 	%r492, %r491, %r1;
	mul.wide.s32 	%rd807, %r492, 2;
	add.s64 	%rd808, %rd1, %rd807;
	ld.global.u16 	%rs172, [%rd808];
	// begin inline asm
	{  cvt.f32.f16 %f1167, %rs172;}

	// end inline asm
	// begin inline asm
	{  cvt.f32.f16 %f1168, %rs171;}

	// end inline asm
	ld.global.f32 	%f1170, [%rd6];
	fma.rn.f32 	%f1171, %f1167, %f1168, %f1170;
	st.global.f32 	[%rd6], %f1171;
$L__BB1_114:
	bar.sync 	0;
	add.s32 	%r493, %r8, 57;
	and.b32  	%r494, %r493, 255;
	add.s32 	%r495, %r3, %r494;
	ld.global.f32 	%f1172, [%rd7+228];
	ld.global.f32 	%f59, [%rd8+228];
	ld.global.f32 	%f1173, [%rd9+228];
	ld.global.f32 	%f1174, [%rd10+228];
	add.f32 	%f1175, %f1173, %f1174;
	mul.f32 	%f1176, %f1175, %f1;
	mul.wide.u32 	%rd809, %r495, 2;
	add.s64 	%rd97, %rd2, %rd809;
	st.global.u16 	[%rd97], %rs2;
	mul.wide.u32 	%rd810, %r495, 4;
	add.s64 	%rd811, %rd5, %rd810;
	ld.global.f32 	%f1177, [%rd811];
	ld.global.f32 	%f1178, [%rd8+228];
	mul.f32 	%f1179, %f258, %f1178;
	sub.f32 	%f1180, %f1177, %f1176;
	mul.f32 	%f1181, %f1180, %f1179;
	setp.leu.f32 	%p58, %f1172, %f1181;
	@%p58 bra 	$L__BB1_116;
	neg.f32 	%f1185, %f59;
	st.global.f32 	[%rd8+228], %f1185;
	mul.f32 	%f1182, %f59, 0fC0000000;
	// begin inline asm
	{  cvt.rn.f16.f32 %rs174, %f1182;}

	// end inline asm
	st.global.u16 	[%rd97], %rs174;
	ld.global.u16 	%rs175, [%rd12+933888];
	// begin inline asm
	{  cvt.f32.f16 %f1183, %rs175;}

	// end inline asm
	// begin inline asm
	{  cvt.f32.f16 %f1184, %rs174;}

	// end inline asm
	ld.global.f32 	%f1186, [%rd6];
	fma.rn.f32 	%f1187, %f1183, %f1184, %f1186;
	st.global.f32 	[%rd6], %f1187;
$L__BB1_116:
	bar.sync 	0;
	add.s32 	%r496, %r4, 58;
	and.b32  	%r497, %r496, 186;
	add.s32 	%r37, %r497, %r137;
	add.s32 	%r498, %r2, %r37;
	and.b32  	%r499, %r37, 255;
	add.s32 	%r500, %r3, %r499;
	mul.wide.s32 	%rd812, %r498, 4;
	add.s64 	%rd813, %rd4, %rd812;
	ld.global.f32 	%f1188, [%rd813];
	add.s64 	%rd98, %rd3, %rd812;
	ld.global.f32 	%f60, [%rd98];
	add.s32 	%r501, %r5, %r37;
	mul.wide.s32 	%rd814, %r501, 4;
	add.s64 	%rd815, %rd3, %rd814;
	ld.global.f32 	%f1189, [%rd815];
	add.s32 	%r502, %r6, %r37;
	mul.wide.s32 	%rd816, %r502, 4;
	add.s64 	%rd817, %rd3, %rd816;
	ld.global.f32 	%f1190, [%rd817];
	add.f32 	%f1191, %f1189, %f1190;
	mul.f32 	%f1192, %f1191, %f1;
	mul.wide.u32 	%rd818, %r500, 2;
	add.s64 	%rd99, %rd2, %rd818;
	st.global.u16 	[%rd99], %rs2;
	mul.wide.u32 	%rd819, %r500, 4;
	add.s64 	%rd820, %rd5, %rd819;
	ld.global.f32 	%f1193, [%rd820];
	ld.global.f32 	%f1194, [%rd98];
	mul.f32 	%f1195, %f258, %f1194;
	sub.f32 	%f1196, %f1193, %f1192;
	mul.f32 	%f1197, %f1196, %f1195;
	setp.leu.f32 	%p59, %f1188, %f1197;
	@%p59 bra 	$L__BB1_118;
	neg.f32 	%f1201, %f60;
	st.global.f32 	[%rd98], %f1201;
	mul.f32 	%f1198, %f60, 0fC0000000;
	// begin inline asm
	{  cvt.rn.f16.f32 %rs177, %f1198;}

	// end inline asm
	st.global.u16 	[%rd99], %rs177;
	shl.b32 	%r503, %r37, 13;
	add.s32 	%r504, %r503, %r1;
	mul.wide.s32 	%rd821, %r504, 2;
	add.s64 	%rd822, %rd1, %rd821;
	ld.global.u16 	%rs178, [%rd822];
	// begin inline asm
	{  cvt.f32.f16 %f1199, %rs178;}

	// end inline asm
	// begin inline asm
	{  cvt.f32.f16 %f1200, %rs177;}

	// end inline asm
	ld.global.f32 	%f1202, [%rd6];
	fma.rn.f32 	%f1203, %f1199, %f1200, %f1202;
	st.global.f32 	[%rd6], %f1203;
$L__BB1_118:
	bar.sync 	0;
	add.s32 	%r505, %r8, 59;
	and.b32  	%r506, %r505, 255;
	add.s32 	%r507, %r3, %r506;
	ld.global.f32 	%f1204, [%rd7+236];
	ld.global.f32 	%f61, [%rd8+236];
	ld.global.f32 	%f1205, [%rd9+236];
	ld.global.f32 	%f1206, [%rd10+236];
	add.f32 	%f1207, %f1205, %f1206;
	mul.f32 	%f1208, %f1207, %f1;
	mul.wide.u32 	%rd823, %r507, 2;
	add.s64 	%rd100, %rd2, %rd823;
	st.global.u16 	[%rd100], %rs2;
	mul.wide.u32 	%rd824, %r507, 4;
	add.s64 	%rd825, %rd5, %rd824;
	ld.global.f32 	%f1209, [%rd825];
	ld.global.f32 	%f1210, [%rd8+236];
	mul.f32 	%f1211, %f258, %f1210;
	sub.f32 	%f1212, %f1209, %f1208;
	mul.f32 	%f1213, %f1212, %f1211;
	setp.leu.f32 	%p60, %f1204, %f1213;
	@%p60 bra 	$L__BB1_120;
	neg.f32 	%f1217, %f61;
	st.global.f32 	[%rd8+236], %f1217;
	mul.f32 	%f1214, %f61, 0fC0000000;
	// begin inline asm
	{  cvt.rn.f16.f32 %rs180, %f1214;}

	// end inline asm
	st.global.u16 	[%rd100], %rs180;
	ld.global.u16 	%rs181, [%rd12+966656];
	// begin inline asm
	{  cvt.f32.f16 %f1215, %rs181;}

	// end inline asm
	// begin inline asm
	{  cvt.f32.f16 %f1216, %rs180;}

	// end inline asm
	ld.global.f32 	%f1218, [%rd6];
	fma.rn.f32 	%f1219, %f1215, %f1216, %f1218;
	st.global.f32 	[%rd6], %f1219;
$L__BB1_120:
	bar.sync 	0;
	add.s32 	%r508, %r4, 60;
	and.b32  	%r509, %r508, 188;
	add.s32 	%r38, %r509, %r137;
	add.s32 	%r510, %r2, %r38;
	and.b32  	%r511, %r38, 255;
	add.s32 	%r512, %r3, %r511;
	mul.wide.s32 	%rd826, %r510, 4;
	add.s64 	%rd827, %rd4, %rd826;
	ld.global.f32 	%f1220, [%rd827];
	add.s64 	%rd101, %rd3, %rd826;
	ld.global.f32 	%f62, [%rd101];
	add.s32 	%r513, %r5, %r38;
	mul.wide.s32 	%rd828, %r513, 4;
	add.s64 	%rd829, %rd3, %rd828;
	ld.global.f32 	%f1221, [%rd829];
	add.s32 	%r514, %r6, %r38;
	mul.wide.s32 	%rd830, %r514, 4;
	add.s64 	%rd831, %rd3, %rd830;
	ld.global.f32 	%f1222, [%rd831];
	add.f32 	%f1223, %f1221, %f1222;
	mul.f32 	%f1224, %f1223, %f1;
	mul.wide.u32 	%rd832, %r512, 2;
	add.s64 	%rd102, %rd2, %rd832;
	st.global.u16 	[%rd102], %rs2;
	mul.wide.u32 	%rd833, %r512, 4;
	add.s64 	%rd834, %rd5, %rd833;
	ld.global.f32 	%f1225, [%rd834];
	ld.global.f32 	%f1226, [%rd101];
	mul.f32 	%f1227, %f258, %f1226;
	sub.f32 	%f1228, %f1225, %f1224;
	mul.f32 	%f1229, %f1228, %f1227;
	setp.leu.f32 	%p61, %f1220, %f1229;
	@%p61 bra 	$L__BB1_122;
	neg.f32 	%f1233, %f62;
	st.global.f32 	[%rd101], %f1233;
	mul.f32 	%f1230, %f62, 0fC0000000;
	// begin inline asm
	{  cvt.rn.f16.f32 %rs183, %f1230;}

	// end inline asm
	st.global.u16 	[%rd102], %rs183;
	shl.b32 	%r515, %r38, 13;
	add.s32 	%r516, %r515, %r1;
	mul.wide.s32 	%rd835, %r516, 2;
	add.s64 	%rd836, %rd1, %rd835;
	ld.global.u16 	%rs184, [%rd836];
	// begin inline asm
	{  cvt.f32.f16 %f1231, %rs184;}

	// end inline asm
	// begin inline asm
	{  cvt.f32.f16 %f1232, %rs183;}

	// end inline asm
	ld.global.f32 	%f1234, [%rd6];
	fma.rn.f32 	%f1235, %f1231, %f1232, %f1234;
	st.global.f32 	[%rd6], %f1235;
$L__BB1_122:
	bar.sync 	0;
	add.s32 	%r517, %r8, 61;
	and.b32  	%r518, %r517, 255;
	add.s32 	%r519, %r3, %r518;
	ld.global.f32 	%f1236, [%rd7+244];
	ld.global.f32 	%f63, [%rd8+244];
	ld.global.f32 	%f1237, [%rd9+244];
	ld.global.f32 	%f1238, [%rd10+244];
	add.f32 	%f1239, %f1237, %f1238;
	mul.f32 	%f1240, %f1239, %f1;
	mul.wide.u32 	%rd837, %r519, 2;
	add.s64 	%rd103, %rd2, %rd837;
	st.global.u16 	[%rd103], %rs2;
	mul.wide.u32 	%rd838, %r519, 4;
	add.s64 	%rd839, %rd5, %rd838;
	ld.global.f32 	%f1241, [%rd839];
	ld.global.f32 	%f1242, [%rd8+244];
	mul.f32 	%f1243, %f258, %f1242;
	sub.f32 	%f1244, %f1241, %f1240;
	mul.f32 	%f1245, %f1244, %f1243;
	setp.leu.f32 	%p62, %f1236, %f1245;
	@%p62 bra 	$L__BB1_124;
	neg.f32 	%f1249, %f63;
	st.global.f32 	[%rd8+244], %f1249;
	mul.f32 	%f1246, %f63, 0fC0000000;
	// begin inline asm
	{  cvt.rn.f16.f32 %rs186, %f1246;}

	// end inline asm
	st.global.u16 	[%rd103], %rs186;
	ld.global.u16 	%rs187, [%rd12+999424];
	// begin inline asm
	{  cvt.f32.f16 %f1247, %rs187;}

	// end inline asm
	// begin inline asm
	{  cvt.f32.f16 %f1248, %rs186;}

	// end inline asm
	ld.global.f32 	%f1250, [%rd6];
	fma.rn.f32 	%f1251, %f1247, %f1248, %f1250;
	st.global.f32 	[%rd6], %f1251;
$L__BB1_124:
	bar.sync 	0;
	add.s32 	%r520, %r4, 62;
	and.b32  	%r521, %r520, 190;
	add.s32 	%r39, %r521, %r137;
	add.s32 	%r522, %r2, %r39;
	and.b32  	%r523, %r39, 255;
	add.s32 	%r524, %r3, %r523;
	mul.wide.s32 	%rd840, %r522, 4;
	add.s64 	%rd841, %rd4, %rd840;
	ld.global.f32 	%f1252, [%rd841];
	add.s64 	%rd104, %rd3, %rd840;
	ld.global.f32 	%f64, [%rd104];
	add.s32 	%r525, %r5, %r39;
	mul.wide.s32 	%rd842, %r525, 4;
	add.s64 	%rd843, %rd3, %rd842;
	ld.global.f32 	%f1253, [%rd843];
	add.s32 	%r526, %r6, %r39;
	mul.wide.s32 	%rd844, %r526, 4;
	add.s64 	%rd845, %rd3, %rd844;
	ld.global.f32 	%f1254, [%rd845];
	add.f32 	%f1255, %f1253, %f1254;
	mul.f32 	%f1256, %f1255, %f1;
	mul.wide.u32 	%rd846, %r524, 2;
	add.s64 	%rd105, %rd2, %rd846;
	st.global.u16 	[%rd105], %rs2;
	mul.wide.u32 	%rd847, %r524, 4;
	add.s64 	%rd848, %rd5, %rd847;
	ld.global.f32 	%f1257, [%rd848];
	ld.global.f32 	%f1258, [%rd104];
	mul.f32 	%f1259, %f258, %f1258;
	sub.f32 	%f1260, %f1257, %f1256;
	mul.f32 	%f1261, %f1260, %f1259;
	setp.leu.f32 	%p63, %f1252, %f1261;
	@%p63 bra 	$L__BB1_126;
	neg.f32 	%f1265, %f64;
	st.global.f32 	[%rd104], %f1265;
	mul.f32 	%f1262, %f64, 0fC0000000;
	// begin inline asm
	{  cvt.rn.f16.f32 %rs189, %f1262;}

	// end inline asm
	st.global.u16 	[%rd105], %rs189;
	shl.b32 	%r527, %r39, 13;
	add.s32 	%r528, %r527, %r1;
	mul.wide.s32 	%rd849, %r528, 2;
	add.s64 	%rd850, %rd1, %rd849;
	ld.global.u16 	%rs190, [%rd850];
	// begin inline asm
	{  cvt.f32.f16 %f1263, %rs190;}

	// end inline asm
	// begin inline asm
	{  cvt.f32.f16 %f1264, %rs189;}

	// end inline asm
	ld.global.f32 	%f1266, [%rd6];
	fma.rn.f32 	%f1267, %f1263, %f1264, %f1266;
	st.global.f32 	[%rd6], %f1267;
$L__BB1_126:
	bar.sync 	0;
	add.s32 	%r529, %r8, 63;
	and.b32  	%r530, %r529, 255;
	add.s32 	%r531, %r3, %r530;
	ld.global.f32 	%f1268, [%rd7+252];
	ld.global.f32 	%f65, [%rd8+252];
	ld.global.f32 	%f1269, [%rd9+252];
	ld.global.f32 	%f1270, [%rd10+252];
	add.f32 	%f1271, %f1269, %f1270;
	mul.f32 	%f1272, %f1271, %f1;
	mul.wide.u32 	%rd851, %r531, 2;
	add.s64 	%rd106, %rd2, %rd851;
	st.global.u16 	[%rd106], %rs2;
	mul.wide.u32 	%rd852, %r531, 4;
	add.s64 	%rd853, %rd5, %rd852;
	ld.global.f32 	%f1273, [%rd853];
	ld.global.f32 	%f1274, [%rd8+252];
	mul.f32 	%f1275, %f258, %f1274;
	sub.f32 	%f1276, %f1273, %f1272;
	mul.f32 	%f1277, %f1276, %f1275;
	setp.leu.f32 	%p64, %f1268, %f1277;
	@%p64 bra 	$L__BB1_128;
	neg.f32 	%f1281, %f65;
	st.global.f32 	[%rd8+252], %f1281;
	mul.f32 	%f1278, %f65, 0fC0000000;
	// begin inline asm
	{  cvt.rn.f16.f32 %rs192, %f1278;}

	// end inline asm
	st.global.u16 	[%rd106], %rs192;
	ld.global.u16 	%rs193, [%rd12+1032192];
	// begin inline asm
	{  cvt.f32.f16 %f1279, %rs193;}

	// end inline asm
	// begin inline asm
	{  cvt.f32.f16 %f1280, %rs192;}

	// end inline asm
	ld.global.f32 	%f1282, [%rd6];
	fma.rn.f32 	%f1283, %f1279, %f1280, %f1282;
	st.global.f32 	[%rd6], %f1283;
$L__BB1_128:
	bar.sync 	0;
	add.s32 	%r532, %r4, 64;
	and.b32  	%r533, %r532, 192;
	add.s32 	%r40, %r533, %r137;
	add.s32 	%r534, %r2, %r40;
	and.b32  	%r535, %r40, 255;
	add.s32 	%r536, %r3, %r535;
	mul.wide.s32 	%rd854, %r534, 4;
	add.s64 	%rd855, %rd4, %rd854;
	ld.global.f32 	%f1284, [%rd855];
	add.s64 	%rd107, %rd3, %rd854;
	ld.global.f32 	%f66, [%rd107];
	add.s32 	%r537, %r5, %r40;
	mul.wide.s32 	%rd856, %r537, 4;
	add.s64 	%rd857, %rd3, %rd856;
	ld.global.f32 	%f1285, [%rd857];
	add.s32 	%r538, %r6, %r40;
	mul.wide.s32 	%rd858, %r538, 4;
	add.s64 	%rd859, %rd3, %rd858;
	ld.global.f32 	%f1286, [%rd859];
	add.f32 	%f1287, %f1285, %f1286;
	mul.f32 	%f1288, %f1287, %f1;
	mul.wide.u32 	%rd860, %r536, 2;
	add.s64 	%rd108, %rd2, %rd860;
	st.global.u16 	[%rd108], %rs2;
	mul.wide.u32 	%rd861, %r536, 4;
	add.s64 	%rd862, %rd5, %rd861;
	ld.global.f32 	%f1289, [%rd862];
	ld.global.f32 	%f1290, [%rd107];
	mul.f32 	%f1291, %f258, %f1290;
	sub.f32 	%f1292, %f1289, %f1288;
	mul.f32 	%f1293, %f1292, %f1291;
	setp.leu.f32 	%p65, %f1284, %f1293;
	@%p65 bra 	$L__BB1_130;
	neg.f32 	%f1297, %f66;
	st.global.f32 	[%rd107], %f1297;
	mul.f32 	%f1294, %f66, 0fC0000000;
	// begin inline asm
	{  cvt.rn.f16.f32 %rs195, %f1294;}

	// end inline asm
	st.global.u16 	[%rd108], %rs195;
	shl.b32 	%r539, %r40, 13;
	add.s32 	%r540, %r539, %r1;
	mul.wide.s32 	%rd863, %r540, 2;
	add.s64 	%rd864, %rd1, %rd863;
	ld.global.u16 	%rs196, [%rd864];
	// begin inline asm
	{  cvt.f32.f16 %f1295, %rs196;}

	// end inline asm
	// begin inline asm
	{  cvt.f32.f16 %f1296, %rs195;}

	// end inline asm
	ld.global.f32 	%f1298, [%rd6];
	fma.rn.f32 	%f1299, %f1295, %f1296, %f1298;
	st.global.f32 	[%rd6], %f1299;
$L__BB1_130:
	bar.sync 	0;
	add.s32 	%r541, %r8, 65;
	and.b32  	%r542, %r541, 255;
	add.s32 	%r543, %r3, %r542;
	ld.global.f32 	%f1300, [%rd7+260];
	ld.global.f32 	%f67, [%rd8+260];
	ld.global.f32 	%f1301, [%rd9+260];
	ld.global.f32 	%f1302, [%rd10+260];
	add.f32 	%f1303, %f1301, %f1302;
	mul.f32 	%f1304, %f1303, %f1;
	mul.wide.u32 	%rd865, %r543, 2;
	add.s64 	%rd109, %rd2, %rd865;
	st.global.u16 	[%rd109], %rs2;
	mul.wide.u32 	%rd866, %r543, 4;
	add.s64 	%rd867, %rd5, %rd866;
	ld.global.f32 	%f1305, [%rd867];
	ld.global.f32 	%f1306, [%rd8+260];
	mul.f32 	%f1307, %f258, %f1306;
	sub.f32 	%f1308, %f1305, %f1304;
	mul.f32 	%f1309, %f1308, %f1307;
	setp.leu.f32 	%p66, %f1300, %f1309;
	@%p66 bra 	$L__BB1_132;
	neg.f32 	%f1313, %f67;
	st.global.f32 	[%rd8+260], %f1313;
	mul.f32 	%f1310, %f67, 0fC0000000;
	// begin inline asm
	{  cvt.rn.f16.f32 %rs198, %f1310;}

	// end inline asm
	st.global.u16 	[%rd109], %rs198;
	ld.global.u16 	%rs199, [%rd12+1064960];
	// begin inline asm
	{  cvt.f32.f16 %f1311, %rs199;}

	// end inline asm
	// begin inline asm
	{  cvt.f32.f16 %f1312, %rs198;}

	// end inline asm
	ld.global.f32 	%f1314, [%rd6];
	fma.rn.f32 	%f1315, %f1311, %f1312, %f1314;
	st.global.f32 	[%rd6], %f1315;
$L__BB1_132:
	bar.sync 	0;
	add.s32 	%r544, %r4, 66;
	and.b32  	%r545, %r544, 194;
	add.s32 	%r41, %r545, %r137;
	add.s32 	%r546, %r2, %r41;
	and.b32  	%r547, %r41, 255;
	add.s32 	%r548, %r3, %r547;
	mul.wide.s32 	%rd868, %r546, 4;
	add.s64 	%rd869, %rd4, %rd868;
	ld.global.f32 	%f1316, [%rd869];
	add.s64 	%rd110, %rd3, %rd868;
	ld.global.f32 	%f68, [%rd110];
	add.s32 	%r549, %r5, %r41;
	mul.wide.s32 	%rd870, %r549, 4;
	add.s64 	%rd871, %rd3, %rd870;
	ld.global.f32 	%f1317, [%rd871];
	add.s32 	%r550, %r6, %r41;
	mul.wide.s32 	%rd872, %r550, 4;
	add.s64 	%rd873, %rd3, %rd872;
	ld.global.f32 	%f1318, [%rd873];
	add.f32 	%f1319, %f1317, %f1318;
	mul.f32 	%f1320, %f1319, %f1;
	mul.wide.u32 	%rd874, %r548, 2;
	add.s64 	%rd111, %rd2, %rd874;
	st.global.u16 	[%rd111], %rs2;
	mul.wide.u32 	%rd875, %r548, 4;
	add.s64 	%rd876, %rd5, %rd875;
	ld.global.f32 	%f1321, [%rd876];
	ld.global.f32 	%f1322, [%rd110];
	mul.f32 	%f1323, %f258, %f1322;
	sub.f32 	%f1324, %f1321, %f1320;
	mul.f32 	%f1325, %f1324, %f1323;
	setp.leu.f32 	%p67, %f1316, %f1325;
	@%p67 bra 	$L__BB1_134;
	neg.f32 	%f1329, %f68;
	st.global.f32 	[%rd110], %f1329;
	mul.f32 	%f1326, %f68, 0fC0000000;
	// begin inline asm
	{  cvt.rn.f16.f32 %rs201, %f1326;}

	// end inline asm
	st.global.u16 	[%rd111], %rs201;
	shl.b32 	%r551, %r41, 13;
	add.s32 	%r552, %r551, %r1;
	mul.wide.s32 	%rd877, %r552, 2;
	add.s64 	%rd878, %rd1, %rd877;
	ld.global.u16 	%rs202, [%rd878];
	// begin inline asm
	{  cvt.f32.f16 %f1327, %rs202;}

	// end inline asm
	// begin inline asm
	{  cvt.f32.f16 %f1328, %rs201;}

	// end inline asm
	ld.global.f32 	%f1330, [%rd6];
	fma.rn.f32 	%f1331, %f1327, %f1328, %f1330;
	st.global.f32 	[%rd6], %f1331;
$L__BB1_134:
	bar.sync 	0;
	add.s32 	%r553, %r8, 67;
	and.b32  	%r554, %r553, 255;
	add.s32 	%r555, %r3, %r554;
	ld.global.f32 	%f1332, [%rd7+268];
	ld.global.f32 	%f69, [%rd8+268];
	ld.global.f32 	%f1333, [%rd9+268];
	ld.global.f32 	%f1334, [%rd10+268];
	add.f32 	%f1335, %f1333, %f1334;
	mul.f32 	%f1336, %f1335, %f1;
	mul.wide.u32 	%rd879, %r555, 2;
	add.s64 	%rd112, %rd2, %rd879;
	st.global.u16 	[%rd112], %rs2;
	mul.wide.u32 	%rd880, %r555, 4;
	add.s64 	%rd881, %rd5, %rd880;
	ld.global.f32 	%f1337, [%rd881];
	ld.global.f32 	%f1338, [%rd8+268];
	mul.f32 	%f1339, %f258, %f1338;
	sub.f32 	%f1340, %f1337, %f1336;
	mul.f32 	%f1341, %f1340, %f1339;
	setp.leu.f32 	%p68, %f1332, %f1341;
	@%p68 bra 	$L__BB1_136;
	neg.f32 	%f1345, %f69;
	st.global.f32 	[%rd8+268], %f1345;
	mul.f32 	%f1342, %f69, 0fC0000000;
	// begin inline asm
	{  cvt.rn.f16.f32 %rs204, %f1342;}

	// end inline asm
	st.global.u16 	[%rd112], %rs204;
	ld.global.u16 	%rs205, [%rd12+1097728];
	// begin inline asm
	{  cvt.f32.f16 %f1343, %rs205;}

	// end inline asm
	// begin inline asm
	{  cvt.f32.f16 %f1344, %rs204;}

	// end inline asm
	ld.global.f32 	%f1346, [%rd6];
	fma.rn.f32 	%f1347, %f1343, %f1344, %f1346;
	st.global.f32 	[%rd6], %f1347;
$L__BB1_136:
	bar.sync 	0;
	add.s32 	%r556, %r4, 68;
	and.b32  	%r557, %r556, 196;
	add.s32 	%r42, %r557, %r137;
	add.s32 	%r558, %r2, %r42;
	and.b32  	%r559, %r42, 255;
	add.s32 	%r560, %r3, %r559;
	mul.wide.s32 	%rd882, %r558, 4;
	add.s64 	%rd883, %rd4, %rd882;
	ld.global.f32 	%f1348, [%rd883];
	add.s64 	%rd113, %rd3, %rd882;
	ld.global.f32 	%f70, [%rd113];
	add.s32 	%r561, %r5, %r42;
	mul.wide.s32 	%rd884, %r561, 4;
	add.s64 	%rd885, %rd3, %rd884;
	ld.global.f32 	%f1349, [%rd885];
	add.s32 	%r562, %r6, %r42;
	mul.wide.s32 	%rd886, %r562, 4;
	add.s64 	%rd887, %rd3, %rd886;
	ld.global.f32 	%f1350, [%rd887];
	add.f32 	%f1351, %f1349, %f1350;
	mul.f32 	%f1352, %f1351, %f1;
	mul.wide.u32 	%rd888, %r560, 2;
	add.s64 	%rd114, %rd2, %rd888;
	st.global.u16 	[%rd114], %rs2;
	mul.wide.u32 	%rd889, %r560, 4;
	add.s64 	%rd890, %rd5, %rd889;
	ld.global.f32 	%f1353, [%rd890];
	ld.global.f32 	%f1354, [%rd113];
	mul.f32 	%f1355, %f258, %f1354;
	sub.f32 	%f1356, %f1353, %f1352;
	mul.f32 	%f1357, %f1356, %f1355;
	setp.leu.f32 	%p69, %f1348, %f1357;
	@%p69 bra 	$L__BB1_138;
	neg.f32 	%f1361, %f70;
	st.global.f32 	[%rd113], %f1361;
	mul.f32 	%f1358, %f70, 0fC0000000;
	// begin inline asm
	{  cvt.rn.f16.f32 %rs207, %f1358;}

	// end inline asm
	st.global.u16 	[%rd114], %rs207;
	shl.b32 	%r563, %r42, 13;
	add.s32 	%r564, %r563, %r1;
	mul.wide.s32 	%rd891, %r564, 2;
	add.s64 	%rd892, %rd1, %rd891;
	ld.global.u16 	%rs208, [%rd892];
	// begin inline asm
	{  cvt.f32.f16 %f1359, %rs208;}

	// end inline asm
	// begin inline asm
	{  cvt.f32.f16 %f1360, %rs207;}

	// end inline asm
	ld.global.f32 	%f1362, [%rd6];
	fma.rn.f32 	%f1363, %f1359, %f1360, %f1362;
	st.global.f32 	[%rd6], %f1363;
$L__BB1_138:
	bar.sync 	0;
	add.s32 	%r565, %r8, 69;
	and.b32  	%r566, %r565, 255;
	add.s32 	%r567, %r3, %r566;
	ld.global.f32 	%f1364, [%rd7+276];
	ld.global.f32 	%f71, [%rd8+276];
	ld.global.f32 	%f1365, [%rd9+276];
	ld.global.f32 	%f1366, [%rd10+276];
	add.f32 	%f1367, %f1365, %f1366;
	mul.f32 	%f1368, %f1367, %f1;
	mul.wide.u32 	%rd893, %r567, 2;
	add.s64 	%rd115, %rd2, %rd893;
	st.global.u16 	[%rd115], %rs2;
	mul.wide.u32 	%rd894, %r567, 4;
	add.s64 	%rd895, %rd5, %rd894;
	ld.global.f32 	%f1369, [%rd895];
	ld.global.f32 	%f1370, [%rd8+276];
	mul.f32 	%f1371, %f258, %f1370;
	sub.f32 	%f1372, %f1369, %f1368;
	mul.f32 	%f1373, %f1372, %f1371;
	setp.leu.f32 	%p70, %f1364, %f1373;
	@%p70 bra 	$L__BB1_140;
	neg.f32 	%f1377, %f71;
	st.global.f32 	[%rd8+276], %f1377;
	mul.f32 	%f1374, %f71, 0fC0000000;
	// begin inline asm
	{  cvt.rn.f16.f32 %rs210, %f1374;}

	// end inline asm
	st.global.u16 	[%rd115], %rs210;
	ld.global.u16 	%rs211, [%rd12+1130496];
	// begin inline asm
	{  cvt.f32.f16 %f1375, %rs211;}

	// end inline asm
	// begin inline asm
	{  cvt.f32.f16 %f1376, %rs210;}

	// end inline asm
	ld.global.f32 	%f1378, [%rd6];
	fma.rn.f32 	%f1379, %f1375, %f1376, %f1378;
	st.global.f32 	[%rd6], %f1379;
$L__BB1_140:
	bar.sync 	0;
	add.s32 	%r568, %r4, 70;
	and.b32  	%r569, %r568, 198;
	add.s32 	%r43, %r569, %r137;
	add.s32 	%r570, %r2, %r43;
	and.b32  	%r571, %r43, 255;
	add.s32 	%r572, %r3, %r571;
	mul.wide.s32 	%rd896, %r570, 4;
	add.s64 	%rd897, %rd4, %rd896;
	ld.global.f32 	%f1380, [%rd897];
	add.s64 	%rd116, %rd3, %rd896;
	ld.global.f32 	%f72, [%rd116];
	add.s32 	%r573, %r5, %r43;
	mul.wide.s32 	%rd898, %r573, 4;
	add.s64 	%rd899, %rd3, %rd898;
	ld.global.f32 	%f1381, [%rd899];
	add.s32 	%r574, %r6, %r43;
	mul.wide.s32 	%rd900, %r574, 4;
	add.s64 	%rd901, %rd3, %rd900;
	ld.global.f32 	%f1382, [%rd901];
	add.f32 	%f1383, %f1381, %f1382;
	mul.f32 	%f1384, %f1383, %f1;
	mul.wide.u32 	%rd902, %r572, 2;
	add.s64 	%rd117, %rd2, %rd902;
	st.global.u16 	[%rd117], %rs2;
	mul.wide.u32 	%rd903, %r572, 4;
	add.s64 	%rd904, %rd5, %rd903;
	ld.global.f32 	%f1385, [%rd904];
	ld.global.f32 	%f1386, [%rd116];
	mul.f32 	%f1387, %f258, %f1386;
	sub.f32 	%f1388, %f1385, %f1384;
	mul.f32 	%f1389, %f1388, %f1387;
	setp.leu.f32 	%p71, %f1380, %f1389;
	@%p71 bra 	$L__BB1_142;
	neg.f32 	%f1393, %f72;
	st.global.f32 	[%rd116], %f1393;
	mul.f32 	%f1390, %f72, 0fC0000000;
	// begin inline asm
	{  cvt.rn.f16.f32 %rs213, %f1390;}

	// end inline asm
	st.global.u16 	[%rd117], %rs213;
	shl.b32 	%r575, %r43, 13;
	add.s32 	%r576, %r575, %r1;
	mul.wide.s32 	%rd905, %r576, 2;
	add.s64 	%rd906, %rd1, %rd905;
	ld.global.u16 	%rs214, [%rd906];
	// begin inline asm
	{  cvt.f32.f16 %f1391, %rs214;}

	// end inline asm
	// begin inline asm
	{  cvt.f32.f16 %f1392, %rs213;}

	// end inline asm
	ld.global.f32 	%f1394, [%rd6];
	fma.rn.f32 	%f1395, %f1391, %f1392, %f1394;
	st.global.f32 	[%rd6], %f1395;
$L__BB1_142:
	bar.sync 	0;
	add.s32 	%r577, %r8, 71;
	and.b32  	%r578, %r577, 255;
	add.s32 	%r579, %r3, %r578;
	ld.global.f32 	%f1396, [%rd7+284];
	ld.global.f32 	%f73, [%rd8+284];
	ld.global.f32 	%f1397, [%rd9+284];
	ld.global.f32 	%f1398, [%rd10+284];
	add.f32 	%f1399, %f1397, %f1398;
	mul.f32 	%f1400, %f1399, %f1;
	mul.wide.u32 	%rd907, %r579, 2;
	add.s64 	%rd118, %rd2, %rd907;
	st.global.u16 	[%rd118], %rs2;
	mul.wide.u32 	%rd908, %r579, 4;
	add.s64 	%rd909, %rd5, %rd908;
	ld.global.f32 	%f1401, [%rd909];
	ld.global.f32 	%f1402, [%rd8+284];
	mul.f32 	%f1403, %f258, %f1402;
	sub.f32 	%f1404, %f1401, %f1400;
	mul.f32 	%f1405, %f1404, %f1403;
	setp.leu.f32 	%p72, %f1396, %f1405;
	@%p72 bra 	$L__BB1_144;
	neg.f32 	%f1409, %f73;
	st.global.f32 	[%rd8+284], %f1409;
	mul.f32 	%f1406, %f73, 0fC0000000;
	// begin inline asm
	{  cvt.rn.f16.f32 %rs216, %f1406;}

	// end inline asm
	st.global.u16 	[%rd118], %rs216;
	ld.global.u16 	%rs217, [%rd12+1163264];
	// begin inline asm
	{  cvt.f32.f16 %f1407, %rs217;}

	// end inline asm
	// begin inline asm
	{  cvt.f32.f16 %f1408, %rs216;}

	// end inline asm
	ld.global.f32 	%f1410, [%rd6];
	fma.rn.f32 	%f1411, %f1407, %f1408, %f1410;
	st.global.f32 	[%rd6], %f1411;
$L__BB1_144:
	bar.sync 	0;
	add.s32 	%r580, %r4, 72;
	and.b32  	%r581, %r580, 200;
	add.s32 	%r44, %r581, %r137;
	add.s32 	%r582, %r2, %r44;
	and.b32  	%r583, %r44, 255;
	add.s32 	%r584, %r3, %r583;
	mul.wide.s32 	%rd910, %r582, 4;
	add.s64 	%rd911, %rd4, %rd910;
	ld.global.f32 	%f1412, [%rd911];
	add.s64 	%rd119, %rd3, %rd910;
	ld.global.f32 	%f74, [%rd119];
	add.s32 	%r585, %r5, %r44;
	mul.wide.s32 	%rd912, %r585, 4;
	add.s64 	%rd913, %rd3, %rd912;
	ld.global.f32 	%f1413, [%rd913];
	add.s32 	%r586, %r6, %r44;
	mul.wide.s32 	%rd914, %r586, 4;
	add.s64 	%rd915, %rd3, %rd914;
	ld.global.f32 	%f1414, [%rd915];
	add.f32 	%f1415, %f1413, %f1414;
	mul.f32 	%f1416, %f1415, %f1;
	mul.wide.u32 	%rd916, %r584, 2;
	add.s64 	%rd120, %rd2, %rd916;
	st.global.u16 	[%rd120], %rs2;
	mul.wide.u32 	%rd917, %r584, 4;
	add.s64 	%rd918, %rd5, %rd917;
	ld.global.f32 	%f1417, [%rd918];
	ld.global.f32 	%f1418, [%rd119];
	mul.f32 	%f1419, %f258, %f1418;
	sub.f32 	%f1420, %f1417, %f1416;
	mul.f32 	%f1421, %f1420, %f1419;
	setp.leu.f32 	%p73, %f1412, %f1421;
	@%p73 bra 	$L__BB1_146;
	neg.f32 	%f1425, %f74;
	st.global.f32 	[%rd119], %f1425;
	mul.f32 	%f1422, %f74, 0fC0000000;
	// begin inline asm
	{  cvt.rn.f16.f32 %rs219, %f1422;}

	// end inline asm
	st.global.u16 	[%rd120], %rs219;
	shl.b32 	%r587, %r44, 13;
	add.s32 	%r588, %r587, %r1;
	mul.wide.s32 	%rd919, %r588, 2;
	add.s64 	%rd920, %rd1, %rd919;
	ld.global.u16 	%rs220, [%rd920];
	// begin inline asm
	{  cvt.f32.f16 %f1423, %rs220;}

	// end inline asm
	// begin inline asm
	{  cvt.f32.f16 %f1424, %rs219;}

	// end inline asm
	ld.global.f32 	%f1426, [%rd6];
	fma.rn.f32 	%f1427, %f1423, %f1424, %f1426;
	st.global.f32 	[%rd6], %f1427;
$L__BB1_146:
	bar.sync 	0;
	add.s32 	%r589, %r8, 73;
	and.b32  	%r590, %r589, 255;
	add.s32 	%r591, %r3, %r590;
	ld.global.f32 	%f1428, [%rd7+292];
	ld.global.f32 	%f75, [%rd8+292];
	ld.global.f32 	%f1429, [%rd9+292];
	ld.global.f32 	%f1430, [%rd10+292];
	add.f32 	%f1431, %f1429, %f1430;
	mul.f32 	%f1432, %f1431, %f1;
	mul.wide.u32 	%rd921, %r591, 2;
	add.s64 	%rd121, %rd2, %rd921;
	st.global.u16 	[%rd121], %rs2;
	mul.wide.u32 	%rd922, %r591, 4;
	add.s64 	%rd923, %rd5, %rd922;
	ld.global.f32 	%f1433, [%rd923];
	ld.global.f32 	%f1434, [%rd8+292];
	mul.f32 	%f1435, %f258, %f1434;
	sub.f32 	%f1436, %f1433, %f1432;
	mul.f32 	%f1437, %f1436, %f1435;
	setp.leu.f32 	%p74, %f1428, %f1437;
	@%p74 bra 	$L__BB1_148;
	neg.f32 	%f1441, %f75;
	st.global.f32 	[%rd8+292], %f1441;
	mul.f32 	%f1438, %f75, 0fC0000000;
	// begin inline asm
	{  cvt.rn.f16.f32 %rs222, %f1438;}

	// end inline asm
	st.global.u16 	[%rd121], %rs222;
	ld.global.u16 	%rs223, [%rd12+1196032];
	// begin inline asm
	{  cvt.f32.f16 %f1439, %rs223;}

	// end inline asm
	// begin inline asm
	{  cvt.f32.f16 %f1440, %rs222;}

	// end inline asm
	ld.global.f32 	%f1442, [%rd6];
	fma.rn.f32 	%f1443, %f1439, %f1440, %f1442;
	st.global.f32 	[%rd6], %f1443;
$L__BB1_148:
	bar.sync 	0;
	add.s32 	%r592, %r4, 74;
	and.b32  	%r593, %r592, 202;
	add.s32 	%r45, %r593, %r137;
	add.s32 	%r594, %r2, %r45;
	and.b32  	%r595, %r45, 255;
	add.s32 	%r596, %r3, %r595;
	mul.wide.s32 	%rd924, %r594, 4;
	add.s64 	%rd925, %rd4, %rd924;
	ld.global.f32 	%f1444, [%rd925];
	add.s64 	%rd122, %rd3, %rd924;
	ld.global.f32 	%f76, [%rd122];
	add.s32 	%r597, %r5, %r45;
	mul.wide.s32 	%rd926, %r597, 4;
	add.s64 	%rd927, %rd3, %rd926;
	ld.global.f32 	%f1445, [%rd927];
	add.s32 	%r598, %r6, %r45;
	mul.wide.s32 	%rd928, %r598, 4;
	add.s64 	%rd929, %rd3, %rd928;
	ld.global.f32 	%f1446, [%rd929];
	add.f32 	%f1447, %f1445, %f1446;
	mul.f32 	%f1448, %f1447, %f1;
	mul.wide.u32 	%rd930, %r596, 2;
	add.s64 	%rd123, %rd2, %rd930;
	st.global.u16 	[%rd123], %rs2;
	mul.wide.u32 	%rd931, %r596, 4;
	add.s64 	%rd932, %rd5, %rd931;
	ld.global.f32 	%f1449, [%rd932];
	ld.global.f32 	%f1450, [%rd122];
	mul.f32 	%f1451, %f258, %f1450;
	sub.f32 	%f1452, %f1449, %f1448;
	mul.f32 	%f1453, %f1452, %f1451;
	setp.leu.f32 	%p75, %f1444, %f1453;
	@%p75 bra 	$L__BB1_150;
	neg.f32 	%f1457, %f76;
	st.global.f32 	[%rd122], %f1457;
	mul.f32 	%f1454, %f76, 0fC0000000;
	// begin inline asm
	{  cvt.rn.f16.f32 %rs225, %f1454;}

	// end inline asm
	st.global.u16 	[%rd123], %rs225;
	shl.b32 	%r599, %r45, 13;
	add.s32 	%r600, %r599, %r1;
	mul.wide.s32 	%rd933, %r600, 2;
	add.s64 	%rd934, %rd1, %rd933;
	ld.global.u16 	%rs226, [%rd934];
	// begin inline asm
	{  cvt.f32.f16 %f1455, %rs226;}

	// end inline asm
	// begin inline asm
	{  cvt.f32.f16 %f1456, %rs225;}

	// end inline asm
	ld.global.f32 	%f1458, [%rd6];
	fma.rn.f32 	%f1459, %f1455, %f1456, %f1458;
	st.global.f32 	[%rd6], %f1459;
$L__BB1_150:
	bar.sync 	0;
	add.s32 	%r601, %r8, 75;
	and.b32  	%r602, %r601, 255;
	add.s32 	%r603, %r3, %r602;
	ld.global.f32 	%f1460, [%rd7+300];
	ld.global.f32 	%f77, [%rd8+300];
	ld.global.f32 	%f1461, [%rd9+300];
	ld.global.f32 	%f1462, [%rd10+300];
	add.f32 	%f1463, %f1461, %f1462;
	mul.f32 	%f1464, %f1463, %f1;
	mul.wide.u32 	%rd935, %r603, 2;
	add.s64 	%rd124, %rd2, %rd935;
	st.global.u16 	[%rd124], %rs2;
	mul.wide.u32 	%rd936, %r603, 4;
	add.s64 	%rd937, %rd5, %rd936;
	ld.global.f32 	%f1465, [%rd937];
	ld.global.f32 	%f1466, [%rd8+300];
	mul.f32 	%f1467, %f258, %f1466;
	sub.f32 	%f1468, %f1465, %f1464;
	mul.f32 	%f1469, %f1468, %f1467;
	setp.leu.f32 	%p76, %f1460, %f1469;
	@%p76 bra 	$L__BB1_152;
	neg.f32 	%f1473, %f77;
	st.global.f32 	[%rd8+300], %f1473;
	mul.f32 	%f1470, %f77, 0fC0000000;
	// begin inline asm
	{  cvt.rn.f16.f32 %rs228, %f1470;}

	// end inline asm
	st.global.u16 	[%rd124], %rs228;
	ld.global.u16 	%rs229, [%rd12+1228800];
	// begin inline asm
	{  cvt.f32.f16 %f1471, %rs229;}

	// end inline asm
	// begin inline asm
	{  cvt.f32.f16 %f1472, %rs228;}

	// end inline asm
	ld.global.f32 	%f1474, [%rd6];
	fma.rn.f32 	%f1475, %f1471, %f1472, %f1474;
	st.global.f32 	[%rd6], %f1475;
$L__BB1_152:
	bar.sync 	0;
	add.s32 	%r604, %r4, 76;
	and.b32  	%r605, %r604, 204;
	add.s32 	%r46, %r605, %r137;
	add.s32 	%r606, %r2, %r46;
	and.b32  	%r607, %r46, 255;
	add.s32 	%r608, %r3, %r607;
	mul.wide.s32 	%rd938, %r606, 4;
	add.s64 	%rd939, %rd4, %rd938;
	ld.global.f32 	%f1476, [%rd939];
	add.s64 	%rd125, %rd3, %rd938;
	ld.global.f32 	%f78, [%rd125];
	add.s32 	%r609, %r5, %r46;
	mul.wide.s32 	%rd940, %r609, 4;
	add.s64 	%rd941, %rd3, %rd940;
	ld.global.f32 	%f1477, [%rd941];
	add.s32 	%r610, %r6, %r46;
	mul.wide.s32 	%rd942, %r610, 4;
	add.s64 	%rd943, %rd3, %rd942;
	ld.global.f32 	%f1478, [%rd943];
	add.f32 	%f1479, %f1477, %f1478;
	mul.f32 	%f1480, %f1479, %f1;
	mul.wide.u32 	%rd944, %r608, 2;
	add.s64 	%rd126, %rd2, %rd944;
	st.global.u16 	[%rd126], %rs2;
	mul.wide.u32 	%rd945, %r608, 4;
	add.s64 	%rd946, %rd5, %rd945;
	ld.global.f32 	%f1481, [%rd946];
	ld.global.f32 	%f1482, [%rd125];
	mul.f32 	%f1483, %f258, %f1482;
	sub.f32 	%f1484, %f1481, %f1480;
	mul.f32 	%f1485, %f1484, %f1483;
	setp.leu.f32 	%p77, %f1476, %f1485;
	@%p77 bra 	$L__BB1_154;
	neg.f32 	%f1489, %f78;
	st.global.f32 	[%rd125], %f1489;
	mul.f32 	%f1486, %f78, 0fC0000000;
	// begin inline asm
	{  cvt.rn.f16.f32 %rs231, %f1486;}

	// end inline asm
	st.global.u16 	[%rd126], %rs231;
	shl.b32 	%r611, %r46, 13;
	add.s32 	%r612, %r611, %r1;
	mul.wide.s32 	%rd947, %r612, 2;
	add.s64 	%rd948, %rd1, %rd947;
	ld.global.u16 	%rs232, [%rd948];
	// begin inline asm
	{  cvt.f32.f16 %f1487, %rs232;}

	// end inline asm
	// begin inline asm
	{  cvt.f32.f16 %f1488, %rs231;}

	// end inline asm
	ld.global.f32 	%f1490, [%rd6];
	fma.rn.f32 	%f1491, %f1487, %f1488, %f1490;
	st.global.f32 	[%rd6], %f1491;
$L__BB1_154:
	bar.sync 	0;
	add.s32 	%r613, %r8, 77;
	and.b32  	%r614, %r613, 255;
	add.s32 	%r615, %r3, %r614;
	ld.global.f32 	%f1492, [%rd7+308];
	ld.global.f32 	%f79, [%rd8+308];
	ld.global.f32 	%f1493, [%rd9+308];
	ld.global.f32 	%f1494, [%rd10+308];
	add.f32 	%f1495, %f1493, %f1494;
	mul.f32 	%f1496, %f1495, %f1;
	mul.wide.u32 	%rd949, %r615, 2;
	add.s64 	%rd127, %rd2, %rd949;
	st.global.u16 	[%rd127], %rs2;
	mul.wide.u32 	%rd950, %r615, 4;
	add.s64 	%rd951, %rd5, %rd950;
	ld.global.f32 	%f1497, [%rd951];
	ld.global.f32 	%f1498, [%rd8+308];
	mul.f32 	%f1499, %f258, %f1498;
	sub.f32 	%f1500, %f1497, %f1496;
	mul.f32 	%f1501, %f1500, %f1499;
	setp.leu.f32 	%p78, %f1492, %f1501;
	@%p78 bra 	$L__BB1_156;
	neg.f32 	%f1505, %f79;
	st.global.f32 	[%rd8+308], %f1505;
	mul.f32 	%f1502, %f79, 0fC0000000;
	// begin inline asm
	{  cvt.rn.f16.f32 %rs234, %f1502;}

	// end inline asm
	st.global.u16 	[%rd127], %rs234;
	ld.global.u16 	%rs235, [%rd12+1261568];
	// begin inline asm
	{  cvt.f32.f16 %f1503, %rs235;}

	// end inline asm
	// begin inline asm
	{  cvt.f32.f16 %f1504, %rs234;}

	// end inline asm
	ld.global.f32 	%f1506, [%rd6];
	fma.rn.f32 	%f1507, %f1503, %f1504, %f1506;
	st.global.f32 	[%rd6], %f1507;
$L__BB1_156:
	bar.sync 	0;
	add.s32 	%r616, %r4, 78;
	and.b32  	%r617, %r616, 206;
	add.s32 	%r47, %r617, %r137;
	add.s32 	%r618, %r2, %r47;
	and.b32  	%r619, %r47, 255;
	add.s32 	%r620, %r3, %r619;
	mul.wide.s32 	%rd952, %r618, 4;
	add.s64 	%rd953, %rd4, %rd952;
	ld.global.f32 	%f1508, [%rd953];
	add.s64 	%rd128, %rd3, %rd952;
	ld.global.f32 	%f80, [%rd128];
	add.s32 	%r621, %r5, %r47;
	mul.wide.s32 	%rd954, %r621, 4;
	add.s64 	%rd955, %rd3, %rd954;
	ld.global.f32 	%f1509, [%rd955];
	add.s32 	%r622, %r6, %r47;
	mul.wide.s32 	%rd956, %r622, 4;
	add.s64 	%rd957, %rd3, %rd956;
	ld.global.f32 	%f1510, [%rd957];
	add.f32 	%f1511, %f1509, %f1510;
	mul.f32 	%f1512, %f1511, %f1;
	mul.wide.u32 	%rd958, %r620, 2;
	add.s64 	%rd129, %rd2, %rd958;
	st.global.u16 	[%rd129], %rs2;
	mul.wide.u32 	%rd959, %r620, 4;
	add.s64 	%rd960, %rd5, %rd959;
	ld.global.f32 	%f1513, [%rd960];
	ld.global.f32 	%f1514, [%rd128];
	mul.f32 	%f1515, %f258, %f1514;
	sub.f32 	%f1516, %f1513, %f1512;
	mul.f32 	%f1517, %f1516, %f1515;
	setp.leu.f32 	%p79, %f1508, %f1517;
	@%p79 bra 	$L__BB1_158;
	neg.f32 	%f1521, %f80;
	st.global.f32 	[%rd128], %f1521;
	mul.f32 	%f1518, %f80, 0fC0000000;
	// begin inline asm
	{  cvt.rn.f16.f32 %rs237, %f1518;}

	// end inline asm
	st.global.u16 	[%rd129], %rs237;
	shl.b32 	%r623, %r47, 13;
	add.s32 	%r624, %r623, %r1;
	mul.wide.s32 	%rd961, %r624, 2;
	add.s64 	%rd962, %rd1, %rd961;
	ld.global.u16 	%rs238, [%rd962];
	// begin inline asm
	{  cvt.f32.f16 %f1519, %rs238;}

	// end inline asm
	// begin inline asm
	{  cvt.f32.f16 %f1520, %rs237;}

	// end inline asm
	ld.global.f32 	%f1522, [%rd6];
	fma.rn.f32 	%f1523, %f1519, %f1520, %f1522;
	st.global.f32 	[%rd6], %f1523;
$L__BB1_158:
	bar.sync 	0;
	add.s32 	%r625, %r8, 79;
	and.b32  	%r626, %r625, 255;
	add.s32 	%r627, %r3, %r626;
	ld.global.f32 	%f1524, [%rd7+316];
	ld.global.f32 	%f81, [%rd8+316];
	ld.global.f32 	%f1525, [%rd9+316];
	ld.global.f32 	%f1526, [%rd10+316];
	add.f32 	%f1527, %f1525, %f1526;
	mul.f32 	%f1528, %f1527, %f1;
	mul.wide.u32 	%rd963, %r627, 2;
	add.s64 	%rd130, %rd2, %rd963;
	st.global.u16 	[%rd130], %rs2;
	mul.wide.u32 	%rd964, %r627, 4;
	add.s64 	%rd965, %rd5, %rd964;
	ld.global.f32 	%f1529, [%rd965];
	ld.global.f32 	%f1530, [%rd8+316];
	mul.f32 	%f1531, %f258, %f1530;
	sub.f32 	%f1532, %f1529, %f1528;
	mul.f32 	%f1533, %f1532, %f1531;
	setp.leu.f32 	%p80, %f1524, %f1533;
	@%p80 bra 	$L__BB1_160;
	neg.f32 	%f1537, %f81;
	st.global.f32 	[%rd8+316], %f1537;
	mul.f32 	%f1534, %f81, 0fC0000000;
	// begin inline asm
	{  cvt.rn.f16.f32 %rs240, %f1534;}

	// end inline asm
	st.global.u16 	[%rd130], %rs240;
	ld.global.u16 	%rs241, [%rd12+1294336];
	// begin inline asm
	{  cvt.f32.f16 %f1535, %rs241;}

	// end inline asm
	// begin inline asm
	{  cvt.f32.f16 %f1536, %rs240;}

	// end inline asm
	ld.global.f32 	%f1538, [%rd6];
	fma.rn.f32 	%f1539, %f1535, %f1536, %f1538;
	st.global.f32 	[%rd6], %f1539;
$L__BB1_160:
	bar.sync 	0;
	add.s32 	%r628, %r4, 80;
	and.b32  	%r629, %r628, 208;
	add.s32 	%r48, %r629, %r137;
	add.s32 	%r630, %r2, %r48;
	and.b32  	%r631, %r48, 255;
	add.s32 	%r632, %r3, %r631;
	mul.wide.s32 	%rd966, %r630, 4;
	add.s64 	%rd967, %rd4, %rd966;
	ld.global.f32 	%f1540, [%rd967];
	add.s64 	%rd131, %rd3, %rd966;
	ld.global.f32 	%f82, [%rd131];
	add.s32 	%r633, %r5, %r48;
	mul.wide.s32 	%rd968, %r633, 4;
	add.s64 	%rd969, %rd3, %rd968;
	ld.global.f32 	%f1541, [%rd969];
	add.s32 	%r634, %r6, %r48;
	mul.wide.s32 	%rd970, %r634, 4;
	add.s64 	%rd971, %rd3, %rd970;
	ld.global.f32 	%f1542, [%rd971];
	add.f32 	%f1543, %f1541, %f1542;
	mul.f32 	%f1544, %f1543, %f1;
	mul.wide.u32 	%rd972, %r632, 2;
	add.s64 	%rd132, %rd2, %rd972;
	st.global.u16 	[%rd132], %rs2;
	mul.wide.u32 	%rd973, %r632, 4;
	add.s64 	%rd974, %rd5, %rd973;
	ld.global.f32 	%f1545, [%rd974];
	ld.global.f32 	%f1546, [%rd131];
	mul.f32 	%f1547, %f258, %f1546;
	sub.f32 	%f1548, %f1545, %f1544;
	mul.f32 	%f1549, %f1548, %f1547;
	setp.leu.f32 	%p81, %f1540, %f1549;
	@%p81 bra 	$L__BB1_162;
	neg.f32 	%f1553, %f82;
	st.global.f32 	[%rd131], %f1553;
	mul.f32 	%f1550, %f82, 0fC0000000;
	// begin inline asm
	{  cvt.rn.f16.f32 %rs243, %f1550;}

	// end inline asm
	st.global.u16 	[%rd132], %rs243;
	shl.b32 	%r635, %r48, 13;
	add.s32 	%r636, %r635, %r1;
	mul.wide.s32 	%rd975, %r636, 2;
	add.s64 	%rd976, %rd1, %rd975;
	ld.global.u16 	%rs244, [%rd976];
	// begin inline asm
	{  cvt.f32.f16 %f1551, %rs244;}

	// end inline asm
	// begin inline asm
	{  cvt.f32.f16 %f1552, %rs243;}

	// end inline asm
	ld.global.f32 	%f1554, [%rd6];
	fma.rn.f32 	%f1555, %f1551, %f1552, %f1554;
	st.global.f32 	[%rd6], %f1555;
$L__BB1_162:
	bar.sync 	0;
	add.s32 	%r637, %r8, 81;
	and.b32  	%r638, %r637, 255;
	add.s32 	%r639, %r3, %r638;
	ld.global.f32 	%f1556, [%rd7+324];
	ld.global.f32 	%f83, [%rd8+324];
	ld.global.f32 	%f1557, [%rd9+324];
	ld.global.f32 	%f1558, [%rd10+324];
	add.f32 	%f1559, %f1557, %f1558;
	mul.f32 	%f1560, %f1559, %f1;
	mul.wide.u32 	%rd977, %r639, 2;
	add.s64 	%rd133, %rd2, %rd977;
	st.global.u16 	[%rd133], %rs2;
	mul.wide.u32 	%rd978, %r639, 4;
	add.s64 	%rd979, %rd5, %rd978;
	ld.global.f32 	%f1561, [%rd979];
	ld.global.f32 	%f1562, [%rd8+324];
	mul.f32 	%f1563, %f258, %f1562;
	sub.f32 	%f1564, %f1561, %f1560;
	mul.f32 	%f1565, %f1564, %f1563;
	setp.leu.f32 	%p82, %f1556, %f1565;
	@%p82 bra 	$L__BB1_164;
	neg.f32 	%f1569, %f83;
	st.global.f32 	[%rd8+324], %f1569;
	mul.f32 	%f1566, %f83, 0fC0000000;
	// begin inline asm
	{  cvt.rn.f16.f32 %rs246, %f1566;}

	// end inline asm
	st.global.u16 	[%rd133], %rs246;
	ld.global.u16 	%rs247, [%rd12+1327104];
	// begin inline asm
	{  cvt.f32.f16 %f1567, %rs247;}

	// end inline asm
	// begin inline asm
	{  cvt.f32.f16 %f1568, %rs246;}

	// end inline asm
	ld.global.f32 	%f1570, [%rd6];
	fma.rn.f32 	%f1571, %f1567, %f1568, %f1570;
	st.global.f32 	[%rd6], %f1571;
$L__BB1_164:
	bar.sync 	0;
	add.s32 	%r640, %r4, 82;
	and.b32  	%r641, %r640, 210;
	add.s32 	%r49, %r641, %r137;
	add.s32 	%r642, %r2, %r49;
	and.b32  	%r643, %r49, 255;
	add.s32 	%r644, %r3, %r643;
	mul.wide.s32 	%rd980, %r642, 4;
	add.s64 	%rd981, %rd4, %rd980;
	ld.global.f32 	%f1572, [%rd981];
	add.s64 	%rd134, %rd3, %rd980;
	ld.global.f32 	%f84, [%rd134];
	add.s32 	%r645, %r5, %r49;
	mul.wide.s32 	%rd982, %r645, 4;
	add.s64 	%rd983, %rd3, %rd982;
	ld.global.f32 	%f1573, [%rd983];
	add.s32 	%r646, %r6, %r49;
	mul.wide.s32 	%rd984, %r646, 4;
	add.s64 	%rd985, %rd3, %rd984;
	ld.global.f32 	%f1574, [%rd985];
	add.f32 	%f1575, %f1573, %f1574;
	mul.f32 	%f1576, %f1575, %f1;
	mul.wide.u32 	%rd986, %r644, 2;
	add.s64 	%rd135, %rd2, %rd986;
	st.global.u16 	[%rd135], %rs2;
	mul.wide.u32 	%rd987, %r644, 4;
	add.s64 	%rd988, %rd5, %rd987;
	ld.global.f32 	%f1577, [%rd988];
	ld.global.f32 	%f1578, [%rd134];
	mul.f32 	%f1579, %f258, %f1578;
	sub.f32 	%f1580, %f1577, %f1576;
	mul.f32 	%f1581, %f1580, %f1579;
	setp.leu.f32 	%p83, %f1572, %f1581;
	@%p83 bra 	$L__BB1_166;
	neg.f32 	%f1585, %f84;
	st.global.f32 	[%rd134], %f1585;
	mul.f32 	%f1582, %f84, 0fC0000000;
	// begin inline asm
	{  cvt.rn.f16.f32 %rs249, %f1582;}

	// end inline asm
	st.global.u16 	[%rd135], %rs249;
	shl.b32 	%r647, %r49, 13;
	add.s32 	%r648, %r647, %r1;
	mul.wide.s32 	%rd989, %r648, 2;
	add.s64 	%rd990, %rd1, %rd989;
	ld.global.u16 	%rs250, [%rd990];
	// begin inline asm
	{  cvt.f32.f16 %f1583, %rs250;}

	// end inline asm
	// begin inline asm
	{  cvt.f32.f16 %f1584, %rs249;}

	// end inline asm
	ld.global.f32 	%f1586, [%rd6];
	fma.rn.f32 	%f1587, %f1583, %f1584, %f1586;
	st.global.f32 	[%rd6], %f1587;
$L__BB1_166:
	bar.sync 	0;
	add.s32 	%r649, %r8, 83;
	and.b32  	%r650, %r649, 255;
	add.s32 	%r651, %r3, %r650;
	ld.global.f32 	%f1588, [%rd7+332];
	ld.global.f32 	%f85, [%rd8+332];
	ld.global.f32 	%f1589, [%rd9+332];
	ld.global.f32 	%f1590, [%rd10+332];
	add.f32 	%f1591, %f1589, %f1590;
	mul.f32 	%f1592, %f1591, %f1;
	mul.wide.u32 	%rd991, %r651, 2;
	add.s64 	%rd136, %rd2, %rd991;
	st.global.u16 	[%rd136], %rs2;
	mul.wide.u32 	%rd992, %r651, 4;
	add.s64 	%rd993, %rd5, %rd992;
	ld.global.f32 	%f1593, [%rd993];
	ld.global.f32 	%f1594, [%rd8+332];
	mul.f32 	%f1595, %f258, %f1594;
	sub.f32 	%f1596, %f1593, %f1592;
	mul.f32 	%f1597, %f1596, %f1595;
	setp.leu.f32 	%p84, %f1588, %f1597;
	@%p84 bra 	$L__BB1_168;
	neg.f32 	%f1601, %f85;
	st.global.f32 	[%rd8+332], %f1601;
	mul.f32 	%f1598, %f85, 0fC0000000;
	// begin inline asm
	{  cvt.rn.f16.f32 %rs252, %f1598;}

	// end inline asm
	st.global.u16 	[%rd136], %rs252;
	ld.global.u16 	%rs253, [%rd12+1359872];
	// begin inline asm
	{  cvt.f32.f16 %f1599, %rs253;}

	// end inline asm
	// begin inline asm
	{  cvt.f32.f16 %f1600, %rs252;}

	// end inline asm
	ld.global.f32 	%f1602, [%rd6];
	fma.rn.f32 	%f1603, %f1599, %f1600, %f1602;
	st.global.f32 	[%rd6], %f1603;
$L__BB1_168:
	bar.sync 	0;
	add.s32 	%r652, %r4, 84;
	and.b32  	%r653, %r652, 212;
	add.s32 	%r50, %r653, %r137;
	add.s32 	%r654, %r2, %r50;
	and.b32  	%r655, %r50, 255;
	add.s32 	%r656, %r3, %r655;
	mul.wide.s32 	%rd994, %r654, 4;
	add.s64 	%rd995, %rd4, %rd994;
	ld.global.f32 	%f1604, [%rd995];
	add.s64 	%rd137, %rd3, %rd994;
	ld.global.f32 	%f86, [%rd137];
	add.s32 	%r657, %r5, %r50;
	mul.wide.s32 	%rd996, %r657, 4;
	add.s64 	%rd997, %rd3, %rd996;
	ld.global.f32 	%f1605, [%rd997];
	add.s32 	%r658, %r6, %r50;
	mul.wide.s32 	%rd998, %r658, 4;
	add.s64 	%rd999, %rd3, %rd998;
	ld.global.f32 	%f1606, [%rd999];
	add.f32 	%f1607, %f1605, %f1606;
	mul.f32 	%f1608, %f1607, %f1;
	mul.wide.u32 	%rd1000, %r656, 2;
	add.s64 	%rd138, %rd2, %rd1000;
	st.global.u16 	[%rd138], %rs2;
	mul.wide.u32 	%rd1001, %r656, 4;
	add.s64 	%rd1002, %rd5, %rd1001;
	ld.global.f32 	%f1609, [%rd1002];
	ld.global.f32 	%f1610, [%rd137];
	mul.f32 	%f1611, %f258, %f1610;
	sub.f32 	%f1612, %f1609, %f1608;
	mul.f32 	%f1613, %f1612, %f1611;
	setp.leu.f32 	%p85, %f1604, %f1613;
	@%p85 bra 	$L__BB1_170;
	neg.f32 	%f1617, %f86;
	st.global.f32 	[%rd137], %f1617;
	mul.f32 	%f1614, %f86, 0fC0000000;
	// begin inline asm
	{  cvt.rn.f16.f32 %rs255, %f1614;}

	// end inline asm
	st.global.u16 	[%rd138], %rs255;
	shl.b32 	%r659, %r50, 13;
	add.s32 	%r660, %r659, %r1;
	mul.wide.s32 	%rd1003, %r660, 2;
	add.s64 	%rd1004, %rd1, %rd1003;
	ld.global.u16 	%rs256, [%rd1004];
	// begin inline asm
	{  cvt.f32.f16 %f1615, %rs256;}

	// end inline asm
	// begin inline asm
	{  cvt.f32.f16 %f1616, %rs255;}

	// end inline asm
	ld.global.f32 	%f1618, [%rd6];
	fma.rn.f32 	%f1619, %f1615, %f1616, %f1618;
	st.global.f32 	[%rd6], %f1619;
$L__BB1_170:
	bar.sync 	0;
	add.s32 	%r661, %r8, 85;
	and.b32  	%r662, %r661, 255;
	add.s32 	%r663, %r3, %r662;
	ld.global.f32 	%f1620, [%rd7+340];
	ld.global.f32 	%f87, [%rd8+340];
	ld.global.f32 	%f1621, [%rd9+340];
	ld.global.f32 	%f1622, [%rd10+340];
	add.f32 	%f1623, %f1621, %f1622;
	mul.f32 	%f1624, %f1623, %f1;
	mul.wide.u32 	%rd1005, %r663, 2;
	add.s64 	%rd139, %rd2, %rd1005;
	st.global.u16 	[%rd139], %rs2;
	mul.wide.u32 	%rd1006, %r663, 4;
	add.s64 	%rd1007, %rd5, %rd1006;
	ld.global.f32 	%f1625, [%rd1007];
	ld.global.f32 	%f1626, [%rd8+340];
	mul.f32 	%f1627, %f258, %f1626;
	sub.f32 	%f1628, %f1625, %f1624;
	mul.f32 	%f1629, %f1628, %f1627;
	setp.leu.f32 	%p86, %f1620, %f1629;
	@%p86 bra 	$L__BB1_172;
	neg.f32 	%f1633, %f87;
	st.global.f32 	[%rd8+340], %f1633;
	mul.f32 	%f1630, %f87, 0fC0000000;
	// begin inline asm
	{  cvt.rn.f16.f32 %rs258, %f1630;}

	// end inline asm
	st.global.u16 	[%rd139], %rs258;
	ld.global.u16 	%rs259, [%rd12+1392640];
	// begin inline asm
	{  cvt.f32.f16 %f1631, %rs259;}

	// end inline asm
	// begin inline asm
	{  cvt.f32.f16 %f1632, %rs258;}

	// end inline asm
	ld.global.f32 	%f1634, [%rd6];
	fma.rn.f32 	%f1635, %f1631, %f1632, %f1634;
	st.global.f32 	[%rd6], %f1635;
$L__BB1_172:
	bar.sync 	0;
	add.s32 	%r664, %r4, 86;
	and.b32  	%r665, %r664, 214;
	add.s32 	%r51, %r665, %r137;
	add.s32 	%r666, %r2, %r51;
	and.b32  	%r667, %r51, 255;
	add.s32 	%r668, %r3, %r667;
	mul.wide.s32 	%rd1008, %r666, 4;
	add.s64 	%rd1009, %rd4, %rd1008;
	ld.global.f32 	%f1636, [%rd1009];
	add.s64 	%rd140, %rd3, %rd1008;
	ld.global.f32 	%f88, [%rd140];
	add.s32 	%r669, %r5, %r51;
	mul.wide.s32 	%rd1010, %r669, 4;
	add.s64 	%rd1011, %rd3, %rd1010;
	ld.global.f32 	%f1637, [%rd1011];
	add.s32 	%r670, %r6, %r51;
	mul.wide.s32 	%rd1012, %r670, 4;
	add.s64 	%rd1013, %rd3, %rd1012;
	ld.global.f32 	%f1638, [%rd1013];
	add.f32 	%f1639, %f1637, %f1638;
	mul.f32 	%f1640, %f1639, %f1;
	mul.wide.u32 	%rd1014, %r668, 2;
	add.s64 	%rd141, %rd2, %rd1014;
	st.global.u16 	[%rd141], %rs2;
	mul.wide.u32 	%rd1015, %r668, 4;
	add.s64 	%rd1016, %rd5, %rd1015;
	ld.global.f32 	%f1641, [%rd1016];
	ld.global.f32 	%f1642, [%rd140];
	mul.f32 	%f1643, %f258, %f1642;
	sub.f32 	%f1644, %f1641, %f1640;
	mul.f32 	%f1645, %f1644, %f1643;
	setp.leu.f32 	%p87, %f1636, %f1645;
	@%p87 bra 	$L__BB1_174;
	neg.f32 	%f1649, %f88;
	st.global.f32 	[%rd140], %f1649;
	mul.f32 	%f1646, %f88, 0fC0000000;
	// begin inline asm
	{  cvt.rn.f16.f32 %rs261, %f1646;}

	// end inline asm
	st.global.u16 	[%rd141], %rs261;
	shl.b32 	%r671, %r51, 13;
	add.s32 	%r672, %r671, %r1;
	mul.wide.s32 	%rd1017, %r672, 2;
	add.s64 	%rd1018, %rd1, %rd1017;
	ld.global.u16 	%rs262, [%rd1018];
	// begin inline asm
	{  cvt.f32.f16 %f1647, %rs262;}

	// end inline asm
	// begin inline asm
	{  cvt.f32.f16 %f1648, %rs261;}

	// end inline asm
	ld.global.f32 	%f1650, [%rd6];
	fma.rn.f32 	%f1651, %f1647, %f1648, %f1650;
	st.global.f32 	[%rd6], %f1651;
$L__BB1_174:
	bar.sync 	0;
	add.s32 	%r673, %r8, 87;
	and.b32  	%r674, %r673, 255;
	add.s32 	%r675, %r3, %r674;
	ld.global.f32 	%f1652, [%rd7+348];
	ld.global.f32 	%f89, [%rd8+348];
	ld.global.f32 	%f1653, [%rd9+348];
	ld.global.f32 	%f1654, [%rd10+348];
	add.f32 	%f1655, %f1653, %f1654;
	mul.f32 	%f1656, %f1655, %f1;
	mul.wide.u32 	%rd1019, %r675, 2;
	add.s64 	%rd142, %rd2, %rd1019;
	st.global.u16 	[%rd142], %rs2;
	mul.wide.u32 	%rd1020, %r675, 4;
	add.s64 	%rd1021, %rd5, %rd1020;
	ld.global.f32 	%f1657, [%rd1021];
	ld.global.f32 	%f1658, [%rd8+348];
	mul.f32 	%f1659, %f258, %f1658;
	sub.f32 	%f1660, %f1657, %f1656;
	mul.f32 	%f1661, %f1660, %f1659;
	setp.leu.f32 	%p88, %f1652, %f1661;
	@%p88 bra 	$L__BB1_176;
	neg.f32 	%f1665, %f89;
	st.global.f32 	[%rd8+348], %f1665;
	mul.f32 	%f1662, %f89, 0fC0000000;
	// begin inline asm
	{  cvt.rn.f16.f32 %rs264, %f1662;}

	// end inline asm
	st.global.u16 	[%rd142], %rs264;
	ld.global.u16 	%rs265, [%rd12+1425408];
	// begin inline asm
	{  cvt.f32.f16 %f1663, %rs265;}

	// end inline asm
	// begin inline asm
	{  cvt.f32.f16 %f1664, %rs264;}

	// end inline asm
	ld.global.f32 	%f1666, [%rd6];
	fma.rn.f32 	%f1667, %f1663, %f1664, %f1666;
	st.global.f32 	[%rd6], %f1667;
$L__BB1_176:
	bar.sync 	0;
	add.s32 	%r676, %r4, 88;
	and.b32  	%r677, %r676, 216;
	add.s32 	%r52, %r677, %r137;
	add.s32 	%r678, %r2, %r52;
	and.b32  	%r679, %r52, 255;
	add.s32 	%r680, %r3, %r679;
	mul.wide.s32 	%rd1022, %r678, 4;
	add.s64 	%rd1023, %rd4, %rd1022;
	ld.global.f32 	%f1668, [%rd1023];
	add.s64 	%rd143, %rd3, %rd1022;
	ld.global.f32 	%f90, [%rd143];
	add.s32 	%r681, %r5, %r52;
	mul.wide.s32 	%rd1024, %r681, 4;
	add.s64 	%rd1025, %rd3, %rd1024;
	ld.global.f32 	%f1669, [%rd1025];
	add.s32 	%r682, %r6, %r52;
	mul.wide.s32 	%rd1026, %r682, 4;
	add.s64 	%rd1027, %rd3, %rd1026;
	ld.global.f32 	%f1670, [%rd1027];
	add.f32 	%f1671, %f1669, %f1670;
	mul.f32 	%f1672, %f1671, %f1;
	mul.wide.u32 	%rd1028, %r680, 2;
	add.s64 	%rd144, %rd2, %rd1028;
	st.global.u16 	[%rd144], %rs2;
	mul.wide.u32 	%rd1029, %r680, 4;
	add.s64 	%rd1030, %rd5, %rd1029;
	ld.global.f32 	%f1673, [%rd1030];
	ld.global.f32 	%f1674, [%rd143];
	mul.f32 	%f1675, %f258, %f1674;
	sub.f32 	%f1676, %f1673, %f1672;
	mul.f32 	%f1677, %f1676, %f1675;
	setp.leu.f32 	%p89, %f1668, %f1677;
	@%p89 bra 	$L__BB1_178;
	neg.f32 	%f1681, %f90;
	st.global.f32 	[%rd143], %f1681;
	mul.f32 	%f1678, %f90, 0fC0000000;
	// begin inline asm
	{  cvt.rn.f16.f32 %rs267, %f1678;}

	// end inline asm
	st.global.u16 	[%rd144], %rs267;
	shl.b32 	%r683, %r52, 13;
	add.s32 	%r684, %r683, %r1;
	mul.wide.s32 	%rd1031, %r684, 2;
	add.s64 	%rd1032, %rd1, %rd1031;
	ld.global.u16 	%rs268, [%rd1032];
	// begin inline asm
	{  cvt.f32.f16 %f1679, %rs268;}

	// end inline asm
	// begin inline asm
	{  cvt.f32.f16 %f1680, %rs267;}

	// end inline asm
	ld.global.f32 	%f1682, [%rd6];
	fma.rn.f32 	%f1683, %f1679, %f1680, %f1682;
	st.global.f32 	[%rd6], %f1683;
$L__BB1_178:
	bar.sync 	0;
	add.s32 	%r685, %r8, 89;
	and.b32  	%r686, %r685, 255;
	add.s32 	%r687, %r3, %r686;
	ld.global.f32 	%f1684, [%rd7+356];
	ld.global.f32 	%f91, [%rd8+356];
	ld.global.f32 	%f1685, [%rd9+356];
	ld.global.f32 	%f1686, [%rd10+356];
	add.f32 	%f1687, %f1685, %f1686;
	mul.f32 	%f1688, %f1687, %f1;
	mul.wide.u32 	%rd1033, %r687, 2;
	add.s64 	%rd145, %rd2, %rd1033;
	st.global.u16 	[%rd145], %rs2;
	mul.wide.u32 	%rd1034, %r687, 4;
	add.s64 	%rd1035, %rd5, %rd1034;
	ld.global.f32 	%f1689, [%rd1035];
	ld.global.f32 	%f1690, [%rd8+356];
	mul.f32 	%f1691, %f258, %f1690;
	sub.f32 	%f1692, %f1689, %f1688;
	mul.f32 	%f1693, %f1692, %f1691;
	setp.leu.f32 	%p90, %f1684, %f1693;
	@%p90 bra 	$L__BB1_180;
	neg.f32 	%f1697, %f91;
	st.global.f32 	[%rd8+356], %f1697;
	mul.f32 	%f1694, %f91, 0fC0000000;
	// begin inline asm
	{  cvt.rn.f16.f32 %rs270, %f1694;}

	// end inline asm
	st.global.u16 	[%rd145], %rs270;
	ld.global.u16 	%rs271, [%rd12+1458176];
	// begin inline asm
	{  cvt.f32.f16 %f1695, %rs271;}

	// end inline asm
	// begin inline asm
	{  cvt.f32.f16 %f1696, %rs270;}

	// end inline asm
	ld.global.f32 	%f1698, [%rd6];
	fma.rn.f32 	%f1699, %f1695, %f1696, %f1698;
	st.global.f32 	[%rd6], %f1699;
$L__BB1_180:
	bar.sync 	0;
	add.s32 	%r688, %r4, 90;
	and.b32  	%r689, %r688, 218;
	add.s32 	%r53, %r689, %r137;
	add.s32 	%r690, %r2, %r53;
	and.b32  	%r691, %r53, 255;
	add.s32 	%r692, %r3, %r691;
	mul.wide.s32 	%rd1036, %r690, 4;
	add.s64 	%rd1037, %rd4, %rd1036;
	ld.global.f32 	%f1700, [%rd1037];
	add.s64 	%rd146, %rd3, %rd1036;
	ld.global.f32 	%f92, [%rd146];
	add.s32 	%r693, %r5, %r53;
	mul.wide.s32 	%rd1038, %r693, 4;
	add.s64 	%rd1039, %rd3, %rd1038;
	ld.global.f32 	%f1701, [%rd1039];
	add.s32 	%r694, %r6, %r53;
	mul.wide.s32 	%rd1040, %r694, 4;
	add.s64 	%rd1041, %rd3, %rd1040;
	ld.global.f32 	%f1702, [%rd1041];
	add.f32 	%f1703, %f1701, %f1702;
	mul.f32 	%f1704, %f1703, %f1;
	mul.wide.u32 	%rd1042, %r692, 2;
	add.s64 	%rd147, %rd2, %rd1042;
	st.global.u16 	[%rd147], %rs2;
	mul.wide.u32 	%rd1043, %r692, 4;
	add.s64 	%rd1044, %rd5, %rd1043;
	ld.global.f32 	%f1705, [%rd1044];
	ld.global.f32 	%f1706, [%rd146];
	mul.f32 	%f1707, %f258, %f1706;
	sub.f32 	%f1708, %f1705, %f1704;
	mul.f32 	%f1709, %f1708, %f1707;
	setp.leu.f32 	%p91, %f1700, %f1709;
	@%p91 bra 	$L__BB1_182;
	neg.f32 	%f1713, %f92;
	st.global.f32 	[%rd146], %f1713;
	mul.f32 	%f1710, %f92, 0fC0000000;
	// begin inline asm
	{  cvt.rn.f16.f32 %rs273, %f1710;}

	// end inline asm
	st.global.u16 	[%rd147], %rs273;
	shl.b32 	%r695, %r53, 13;
	add.s32 	%r696, %r695, %r1;
	mul.wide.s32 	%rd1045, %r696, 2;
	add.s64 	%rd1046, %rd1, %rd1045;
	ld.global.u16 	%rs274, [%rd1046];
	// begin inline asm
	{  cvt.f32.f16 %f1711, %rs274;}

	// end inline asm
	// begin inline asm
	{  cvt.f32.f16 %f1712, %rs273;}

	// end inline asm
	ld.global.f32 	%f1714, [%rd6];
	fma.rn.f32 	%f1715, %f1711, %f1712, %f1714;
	st.global.f32 	[%rd6], %f1715;
$L__BB1_182:
	bar.sync 	0;
	add.s32 	%r697, %r8, 91;
	and.b32  	%r698, %r697, 255;
	add.s32 	%r699, %r3, %r698;
	ld.global.f32 	%f1716, [%rd7+364];
	ld.global.f32 	%f93, [%rd8+364];
	ld.global.f32 	%f1717, [%rd9+364];
	ld.global.f32 	%f1718, [%rd10+364];
	add.f32 	%f1719, %f1717, %f1718;
	mul.f32 	%f1720, %f1719, %f1;
	mul.wide.u32 	%rd1047, %r699, 2;
	add.s64 	%rd148, %rd2, %rd1047;
	st.global.u16 	[%rd148], %rs2;
	mul.wide.u32 	%rd1048, %r699, 4;
	add.s64 	%rd1049, %rd5, %rd1048;
	ld.global.f32 	%f1721, [%rd1049];
	ld.global.f32 	%f1722, [%rd8+364];
	mul.f32 	%f1723, %f258, %f1722;
	sub.f32 	%f1724, %f1721, %f1720;
	mul.f32 	%f1725, %f1724, %f1723;
	setp.leu.f32 	%p92, %f1716, %f1725;
	@%p92 bra 	$L__BB1_184;
	neg.f32 	%f1729, %f93;
	st.global.f32 	[%rd8+364], %f1729;
	mul.f32 	%f1726, %f93, 0fC0000000;
	// begin inline asm
	{  cvt.rn.f16.f32 %rs276, %f1726;}

	// end inline asm
	st.global.u16 	[%rd148], %rs276;
	ld.global.u16 	%rs277, [%rd12+1490944];
	// begin inline asm
	{  cvt.f32.f16 %f1727, %rs277;}

	// end inline asm
	// begin inline asm
	{  cvt.f32.f16 %f1728, %rs276;}

	// end inline asm
	ld.global.f32 	%f1730, [%rd6];
	fma.rn.f32 	%f1731, %f1727, %f1728, %f1730;
	st.global.f32 	[%rd6], %f1731;
$L__BB1_184:
	bar.sync 	0;
	add.s32 	%r700, %r4, 92;
	and.b32  	%r701, %r700, 220;
	add.s32 	%r54, %r701, %r137;
	add.s32 	%r702, %r2, %r54;
	and.b32  	%r703, %r54, 255;
	add.s32 	%r704, %r3, %r703;
	mul.wide.s32 	%rd1050, %r702, 4;
	add.s64 	%rd1051, %rd4, %rd1050;
	ld.global.f32 	%f1732, [%rd1051];
	add.s64 	%rd149, %rd3, %rd1050;
	ld.global.f32 	%f94, [%rd149];
	add.s32 	%r705, %r5, %r54;
	mul.wide.s32 	%rd1052, %r705, 4;
	add.s64 	%rd1053, %rd3, %rd1052;
	ld.global.f32 	%f1733, [%rd1053];
	add.s32 	%r706, %r6, %r54;
	mul.wide.s32 	%rd1054, %r706, 4;
	add.s64 	%rd1055, %rd3, %rd1054;
	ld.global.f32 	%f1734, [%rd1055];
	add.f32 	%f1735, %f1733, %f1734;
	mul.f32 	%f1736, %f1735, %f1;
	mul.wide.u32 	%rd1056, %r704, 2;
	add.s64 	%rd150, %rd2, %rd1056;
	st.global.u16 	[%rd150], %rs2;
	mul.wide.u32 	%rd1057, %r704, 4;
	add.s64 	%rd1058, %rd5, %rd1057;
	ld.global.f32 	%f1737, [%rd1058];
	ld.global.f32 	%f1738, [%rd149];
	mul.f32 	%f1739, %f258, %f1738;
	sub.f32 	%f1740, %f1737, %f1736;
	mul.f32 	%f1741, %f1740, %f1739;
	setp.leu.f32 	%p93, %f1732, %f1741;
	@%p93 bra 	$L__BB1_186;
	neg.f32 	%f1745, %f94;
	st.global.f32 	[%rd149], %f1745;
	mul.f32 	%f1742, %f94, 0fC0000000;
	// begin inline asm
	{  cvt.rn.f16.f32 %rs279, %f1742;}

	// end inline asm
	st.global.u16 	[%rd150], %rs279;
	shl.b32 	%r707, %r54, 13;
	add.s32 	%r708, %r707, %r1;
	mul.wide.s32 	%rd1059, %r708, 2;
	add.s64 	%rd1060, %rd1, %rd1059;
	ld.global.u16 	%rs280, [%rd1060];
	// begin inline asm
	{  cvt.f32.f16 %f1743, %rs280;}

	// end inline asm
	// begin inline asm
	{  cvt.f32.f16 %f1744, %rs279;}

	// end inline asm
	ld.global.f32 	%f1746, [%rd6];
	fma.rn.f32 	%f1747, %f1743, %f1744, %f1746;
	st.global.f32 	[%rd6], %f1747;
$L__BB1_186:
	bar.sync 	0;
	add.s32 	%r709, %r8, 93;
	and.b32  	%r710, %r709, 255;
	add.s32 	%r711, %r3, %r710;
	ld.global.f32 	%f1748, [%rd7+372];
	ld.global.f32 	%f95, [%rd8+372];
	ld.global.f32 	%f1749, [%rd9+372];
	ld.global.f32 	%f1750, [%rd10+372];
	add.f32 	%f1751, %f1749, %f1750;
	mul.f32 	%f1752, %f1751, %f1;
	mul.wide.u32 	%rd1061, %r711, 2;
	add.s64 	%rd151, %rd2, %rd1061;
	st.global.u16 	[%rd151], %rs2;
	mul.wide.u32 	%rd1062, %r711, 4;
	add.s64 	%rd1063, %rd5, %rd1062;
	ld.global.f32 	%f1753, [%rd1063];
	ld.global.f32 	%f1754, [%rd8+372];
	mul.f32 	%f1755, %f258, %f1754;
	sub.f32 	%f1756, %f1753, %f1752;
	mul.f32 	%f1757, %f1756, %f1755;
	setp.leu.f32 	%p94, %f1748, %f1757;
	@%p94 bra 	$L__BB1_188;
	neg.f32 	%f1761, %f95;
	st.global.f32 	[%rd8+372], %f1761;
	mul.f32 	%f1758, %f95, 0fC0000000;
	// begin inline asm
	{  cvt.rn.f16.f32 %rs282, %f1758;}

	// end inline asm
	st.global.u16 	[%rd151], %rs282;
	ld.global.u16 	%rs283, [%rd12+1523712];
	// begin inline asm
	{  cvt.f32.f16 %f1759, %rs283;}

	// end inline asm
	// begin inline asm
	{  cvt.f32.f16 %f1760, %rs282;}

	// end inline asm
	ld.global.f32 	%f1762, [%rd6];
	fma.rn.f32 	%f1763, %f1759, %f1760, %f1762;
	st.global.f32 	[%rd6], %f1763;
$L__BB1_188:
	bar.sync 	0;
	add.s32 	%r712, %r4, 94;
	and.b32  	%r713, %r712, 222;
	add.s32 	%r55, %r713, %r137;
	add.s32 	%r714, %r2, %r55;
	and.b32  	%r715, %r55, 255;
	add.s32 	%r716, %r3, %r715;
	mul.wide.s32 	%rd1064, %r714, 4;
	add.s64 	%rd1065, %rd4, %rd1064;
	ld.global.f32 	%f1764, [%rd1065];
	add.s64 	%rd152, %rd3, %rd1064;
	ld.global.f32 	%f96, [%rd152];
	add.s32 	%r717, %r5, %r55;
	mul.wide.s32 	%rd1066, %r717, 4;
	add.s64 	%rd1067, %rd3, %rd1066;
	ld.global.f32 	%f1765, [%rd1067];
	add.s32 	%r718, %r6, %r55;
	mul.wide.s32 	%rd1068, %r718, 4;
	add.s64 	%rd1069, %rd3, %rd1068;
	ld.global.f32 	%f1766, [%rd1069];
	add.f32 	%f1767, %f1765, %f1766;
	mul.f32 	%f1768, %f1767, %f1;
	mul.wide.u32 	%rd1070, %r716, 2;
	add.s64 	%rd153, %rd2, %rd1070;
	st.global.u16 	[%rd153], %rs2;
	mul.wide.u32 	%rd1071, %r716, 4;
	add.s64 	%rd1072, %rd5, %rd1071;
	ld.global.f32 	%f1769, [%rd1072];
	ld.global.f32 	%f1770, [%rd152];
	mul.f32 	%f1771, %f258, %f1770;
	sub.f32 	%f1772, %f1769, %f1768;
	mul.f32 	%f1773, %f1772, %f1771;
	setp.leu.f32 	%p95, %f1764, %f1773;
	@%p95 bra 	$L__BB1_190;
	neg.f32 	%f1777, %f96;
	st.global.f32 	[%rd152], %f1777;
	mul.f32 	%f1774, %f96, 0fC0000000;
	// begin inline asm
	{  cvt.rn.f16.f32 %rs285, %f1774;}

	// end inline asm
	st.global.u16 	[%rd153], %rs285;
	shl.b32 	%r719, %r55, 13;
	add.s32 	%r720, %r719, %r1;
	mul.wide.s32 	%rd1073, %r720, 2;
	add.s64 	%rd1074, %rd1, %rd1073;
	ld.global.u16 	%rs286, [%rd1074];
	// begin inline asm
	{  cvt.f32.f16 %f1775, %rs286;}

	// end inline asm
	// begin inline asm
	{  cvt.f32.f16 %f1776, %rs285;}

	// end inline asm
	ld.global.f32 	%f1778, [%rd6];
	fma.rn.f32 	%f1779, %f1775, %f1776, %f1778;
	st.global.f32 	[%rd6], %f1779;
$L__BB1_190:
	bar.sync 	0;
	add.s32 	%r721, %r8, 95;
	and.b32  	%r722, %r721, 255;
	add.s32 	%r723, %r3, %r722;
	ld.global.f32 	%f1780, [%rd7+380];
	ld.global.f32 	%f97, [%rd8+380];
	ld.global.f32 	%f1781, [%rd9+380];
	ld.global.f32 	%f1782, [%rd10+380];
	add.f32 	%f1783, %f1781, %f1782;
	mul.f32 	%f1784, %f1783, %f1;
	mul.wide.u32 	%rd1075, %r723, 2;
	add.s64 	%rd154, %rd2, %rd1075;
	st.global.u16 	[%rd154], %rs2;
	mul.wide.u32 	%rd1076, %r723, 4;
	add.s64 	%rd1077, %rd5, %rd1076;
	ld.global.f32 	%f1785, [%rd1077];
	ld.global.f32 	%f1786, [%rd8+380];
	mul.f32 	%f1787, %f258, %f1786;
	sub.f32 	%f1788, %f1785, %f1784;
	mul.f32 	%f1789, %f1788, %f1787;
	setp.leu.f32 	%p96, %f1780, %f1789;
	@%p96 bra 	$L__BB1_192;
	neg.f32 	%f1793, %f97;
	st.global.f32 	[%rd8+380], %f1793;
	mul.f32 	%f1790, %f97, 0fC0000000;
	// begin inline asm
	{  cvt.rn.f16.f32 %rs288, %f1790;}

	// end inline asm
	st.global.u16 	[%rd154], %rs288;
	ld.global.u16 	%rs289, [%rd12+1556480];
	// begin inline asm
	{  cvt.f32.f16 %f1791, %rs289;}

	// end inline asm
	// begin inline asm
	{  cvt.f32.f16 %f1792, %rs288;}

	// end inline asm
	ld.global.f32 	%f1794, [%rd6];
	fma.rn.f32 	%f1795, %f1791, %f1792, %f1794;
	st.global.f32 	[%rd6], %f1795;
$L__BB1_192:
	bar.sync 	0;
	add.s32 	%r724, %r4, 96;
	and.b32  	%r725, %r724, 224;
	add.s32 	%r56, %r725, %r137;
	add.s32 	%r726, %r2, %r56;
	and.b32  	%r727, %r56, 255;
	add.s32 	%r728, %r3, %r727;
	mul.wide.s32 	%rd1078, %r726, 4;
	add.s64 	%rd1079, %rd4, %rd1078;
	ld.global.f32 	%f1796, [%rd1079];
	add.s64 	%rd155, %rd3, %rd1078;
	ld.global.f32 	%f98, [%rd155];
	add.s32 	%r729, %r5, %r56;
	mul.wide.s32 	%rd1080, %r729, 4;
	add.s64 	%rd1081, %rd3, %rd1080;
	ld.global.f32 	%f1797, [%rd1081];
	add.s32 	%r730, %r6, %r56;
	mul.wide.s32 	%rd1082, %r730, 4;
	add.s64 	%rd1083, %rd3, %rd1082;
	ld.global.f32 	%f1798, [%rd1083];
	add.f32 	%f1799, %f1797, %f1798;
	mul.f32 	%f1800, %f1799, %f1;
	mul.wide.u32 	%rd1084, %r728, 2;
	add.s64 	%rd156, %rd2, %rd1084;
	st.global.u16 	[%rd156], %rs2;
	mul.wide.u32 	%rd1085, %r728, 4;
	add.s64 	%rd1086, %rd5, %rd1085;
	ld.global.f32 	%f1801, [%rd1086];
	ld.global.f32 	%f1802, [%rd155];
	mul.f32 	%f1803, %f258, %f1802;
	sub.f32 	%f1804, %f1801, %f1800;
	mul.f32 	%f1805, %f1804, %f1803;
	setp.leu.f32 	%p97, %f1796, %f1805;
	@%p97 bra 	$L__BB1_194;
	neg.f32 	%f1809, %f98;
	st.global.f32 	[%rd155], %f1809;
	mul.f32 	%f1806, %f98, 0fC0000000;
	// begin inline asm
	{  cvt.rn.f16.f32 %rs291, %f1806;}

	// end inline asm
	st.global.u16 	[%rd156], %rs291;
	shl.b32 	%r731, %r56, 13;
	add.s32 	%r732, %r731, %r1;
	mul.wide.s32 	%rd1087, %r732, 2;
	add.s64 	%rd1088, %rd1, %rd1087;
	ld.global.u16 	%rs292, [%rd1088];
	// begin inline asm
	{  cvt.f32.f16 %f1807, %rs292;}

	// end inline asm
	// begin inline asm
	{  cvt.f32.f16 %f1808, %rs291;}

	// end inline asm
	ld.global.f32 	%f1810, [%rd6];
	fma.rn.f32 	%f1811, %f1807, %f1808, %f1810;
	st.global.f32 	[%rd6], %f1811;
$L__BB1_194:
	bar.sync 	0;
	add.s32 	%r733, %r8, 97;
	and.b32  	%r734, %r733, 255;
	add.s32 	%r735, %r3, %r734;
	ld.global.f32 	%f1812, [%rd7+388];
	ld.global.f32 	%f99, [%rd8+388];
	ld.global.f32 	%f1813, [%rd9+388];
	ld.global.f32 	%f1814, [%rd10+388];
	add.f32 	%f1815, %f1813, %f1814;
	mul.f32 	%f1816, %f1815, %f1;
	mul.wide.u32 	%rd1089, %r735, 2;
	add.s64 	%rd157, %rd2, %rd1089;
	st.global.u16 	[%rd157], %rs2;
	mul.wide.u32 	%rd1090, %r735, 4;
	add.s64 	%rd1091, %rd5, %rd1090;
	ld.global.f32 	%f1817, [%rd1091];
	ld.global.f32 	%f1818, [%rd8+388];
	mul.f32 	%f1819, %f258, %f1818;
	sub.f32 	%f1820, %f1817, %f1816;
	mul.f32 	%f1821, %f1820, %f1819;
	setp.leu.f32 	%p98, %f1812, %f1821;
	@%p98 bra 	$L__BB1_196;
	neg.f32 	%f1825, %f99;
	st.global.f32 	[%rd8+388], %f1825;
	mul.f32 	%f1822, %f99, 0fC0000000;
	// begin inline asm
	{  cvt.rn.f16.f32 %rs294, %f1822;}

	// end inline asm
	st.global.u16 	[%rd157], %rs294;
	ld.global.u16 	%rs295, [%rd12+1589248];
	// begin inline asm
	{  cvt.f32.f16 %f1823, %rs295;}

	// end inline asm
	// begin inline asm
	{  cvt.f32.f16 %f1824, %rs294;}

	// end inline asm
	ld.global.f32 	%f1826, [%rd6];
	fma.rn.f32 	%f1827, %f1823, %f1824, %f1826;
	st.global.f32 	[%rd6], %f1827;
$L__BB1_196:
	bar.sync 	0;
	add.s32 	%r736, %r4, 98;
	and.b32  	%r737, %r736, 226;
	add.s32 	%r57, %r737, %r137;
	add.s32 	%r738, %r2, %r57;
	and.b32  	%r739, %r57, 255;
	add.s32 	%r740, %r3, %r739;
	mul.wide.s32 	%rd1092, %r738, 4;
	add.s64 	%rd1093, %rd4, %rd1092;
	ld.global.f32 	%f1828, [%rd1093];
	add.s64 	%rd158, %rd3, %rd1092;
	ld.global.f32 	%f100, [%rd158];
	add.s32 	%r741, %r5, %r57;
	mul.wide.s32 	%rd1094, %r741, 4;
	add.s64 	%rd1095, %rd3, %rd1094;
	ld.global.f32 	%f1829, [%rd1095];
	add.s32 	%r742, %r6, %r57;
	mul.wide.s32 	%rd1096, %r742, 4;
	add.s64 	%rd1097, %rd3, %rd1096;
	ld.global.f32 	%f1830, [%rd1097];
	add.f32 	%f1831, %f1829, %f1830;
	mul.f32 	%f1832, %f1831, %f1;
	mul.wide.u32 	%rd1098, %r740, 2;
	add.s64 	%rd159, %rd2, %rd1098;
	st.global.u16 	[%rd159], %rs2;
	mul.wide.u32 	%rd1099, %r740, 4;
	add.s64 	%rd1100, %rd5, %rd1099;
	ld.global.f32 	%f1833, [%rd1100];
	ld.global.f32 	%f1834, [%rd158];
	mul.f32 	%f1835, %f258, %f1834;
	sub.f32 	%f1836, %f1833, %f1832;
	mul.f32 	%f1837, %f1836, %f1835;
	setp.leu.f32 	%p99, %f1828, %f1837;
	@%p99 bra 	$L__BB1_198;
	neg.f32 	%f1841, %f100;
	st.global.f32 	[%rd158], %f1841;
	mul.f32 	%f1838, %f100, 0fC0000000;
	// begin inline asm
	{  cvt.rn.f16.f32 %rs297, %f1838;}

	// end inline asm
	st.global.u16 	[%rd159], %rs297;
	shl.b32 	%r743, %r57, 13;
	add.s32 	%r744, %r743, %r1;
	mul.wide.s32 	%rd1101, %r744, 2;
	add.s64 	%rd1102, %rd1, %rd1101;
	ld.global.u16 	%rs298, [%rd1102];
	// begin inline asm
	{  cvt.f32.f16 %f1839, %rs298;}

	// end inline asm
	// begin inline asm
	{  cvt.f32.f16 %f1840, %rs297;}

	// end inline asm
	ld.global.f32 	%f1842, [%rd6];
	fma.rn.f32 	%f1843, %f1839, %f1840, %f1842;
	st.global.f32 	[%rd6], %f1843;
$L__BB1_198:
	bar.sync 	0;
	add.s32 	%r745, %r8, 99;
	and.b32  	%r746, %r745, 255;
	add.s32 	%r747, %r3, %r746;
	ld.global.f32 	%f1844, [%rd7+396];
	ld.global.f32 	%f101, [%rd8+396];
	ld.global.f32 	%f1845, [%rd9+396];
	ld.global.f32 	%f1846, [%rd10+396];
	add.f32 	%f1847, %f1845, %f1846;
	mul.f32 	%f1848, %f1847, %f1;
	mul.wide.u32 	%rd1103, %r747, 2;
	add.s64 	%rd160, %rd2, %rd1103;
	st.global.u16 	[%rd160], %rs2;
	mul.wide.u32 	%rd1104, %r747, 4;
	add.s64 	%rd1105, %rd5, %rd1104;
	ld.global.f32 	%f1849, [%rd1105];
	ld.global.f32 	%f1850, [%rd8+396];
	mul.f32 	%f1851, %f258, %f1850;
	sub.f32 	%f1852, %f1849, %f1848;
	mul.f32 	%f1853, %f1852, %f1851;
	setp.leu.f32 	%p100, %f1844, %f1853;
	@%p100 bra 	$L__BB1_200;
	neg.f32 	%f1857, %f101;
	st.global.f32 	[%rd8+396], %f1857;
	mul.f32 	%f1854, %f101, 0fC0000000;
	// begin inline asm
	{  cvt.rn.f16.f32 %rs300, %f1854;}

	// end inline asm
	st.global.u16 	[%rd160], %rs300;
	ld.global.u16 	%rs301, [%rd12+1622016];
	// begin inline asm
	{  cvt.f32.f16 %f1855, %rs301;}

	// end inline asm
	// begin inline asm
	{  cvt.f32.f16 %f1856, %rs300;}

	// end inline asm
	ld.global.f32 	%f1858, [%rd6];
	fma.rn.f32 	%f1859, %f1855, %f1856, %f1858;
	st.global.f32 	[%rd6], %f1859;
$L__BB1_200:
	bar.sync 	0;
	add.s32 	%r748, %r4, 100;
	and.b32  	%r749, %r748, 228;
	add.s32 	%r58, %r749, %r137;
	add.s32 	%r750, %r2, %r58;
	and.b32  	%r751, %r58, 255;
	add.s32 	%r752, %r3, %r751;
	mul.wide.s32 	%rd1106, %r750, 4;
	add.s64 	%rd1107, %rd4, %rd1106;
	ld.global.f32 	%f1860, [%rd1107];
	add.s64 	%rd161, %rd3, %rd1106;
	ld.global.f32 	%f102, [%rd161];
	add.s32 	%r753, %r5, %r58;
	mul.wide.s32 	%rd1108, %r753, 4;
	add.s64 	%rd1109, %rd3, %rd1108;
	ld.global.f32 	%f1861, [%rd1109];
	add.s32 	%r754, %r6, %r58;
	mul.wide.s32 	%rd1110, %r754, 4;
	add.s64 	%rd1111, %rd3, %rd1110;
	ld.global.f32 	%f1862, [%rd1111];
	add.f32 	%f1863, %f1861, %f1862;
	mul.f32 	%f1864, %f1863, %f1;
	mul.wide.u32 	%rd1112, %r752, 2;
	add.s64 	%rd162, %rd2, %rd1112;
	st.global.u16 	[%rd162], %rs2;
	mul.wide.u32 	%rd1113, %r752, 4;
	add.s64 	%rd1114, %rd5, %rd1113;
	ld.global.f32 	%f1865, [%rd1114];
	ld.global.f32 	%f1866, [%rd161];
	mul.f32 	%f1867, %f258, %f1866;
	sub.f32 	%f1868, %f1865, %f1864;
	mul.f32 	%f1869, %f1868, %f1867;
	setp.leu.f32 	%p101, %f1860, %f1869;
	@%p101 bra 	$L__BB1_202;
	neg.f32 	%f1873, %f102;
	st.global.f32 	[%rd161], %f1873;
	mul.f32 	%f1870, %f102, 0fC0000000;
	// begin inline asm
	{  cvt.rn.f16.f32 %rs303, %f1870;}

	// end inline asm
	st.global.u16 	[%rd162], %rs303;
	shl.b32 	%r755, %r58, 13;
	add.s32 	%r756, %r755, %r1;
	mul.wide.s32 	%rd1115, %r756, 2;
	add.s64 	%rd1116, %rd1, %rd1115;
	ld.global.u16 	%rs304, [%rd1116];
	// begin inline asm
	{  cvt.f32.f16 %f1871, %rs304;}

	// end inline asm
	// begin inline asm
	{  cvt.f32.f16 %f1872, %rs303;}

	// end inline asm
	ld.global.f32 	%f1874, [%rd6];
	fma.rn.f32 	%f1875, %f1871, %f1872, %f1874;
	st.global.f32 	[%rd6], %f1875;
$L__BB1_202:
	bar.sync 	0;
	add.s32 	%r757, %r8, 101;
	and.b32  	%r758, %r757, 255;
	add.s32 	%r759, %r3, %r758;
	ld.global.f32 	%f1876, [%rd7+404];
	ld.global.f32 	%f103, [%rd8+404];
	ld.global.f32 	%f1877, [%rd9+404];
	ld.global.f32 	%f1878, [%rd10+404];
	add.f32 	%f1879, %f1877, %f1878;
	mul.f32 	%f1880, %f1879, %f1;
	mul.wide.u32 	%rd1117, %r759, 2;
	add.s64 	%rd163, %rd2, %rd1117;
	st.global.u16 	[%rd163], %rs2;
	mul.wide.u32 	%rd1118, %r759, 4;
	add.s64 	%rd1119, %rd5, %rd1118;
	ld.global.f32 	%f1881, [%rd1119];
	ld.global.f32 	%f1882, [%rd8+404];
	mul.f32 	%f1883, %f258, %f1882;
	sub.f32 	%f1884, %f1881, %f1880;
	mul.f32 	%f1885, %f1884, %f1883;
	setp.leu.f32 	%p102, %f1876, %f1885;
	@%p102 bra 	$L__BB1_204;
	neg.f32 	%f1889, %f103;
	st.global.f32 	[%rd8+404], %f1889;
	mul.f32 	%f1886, %f103, 0fC0000000;
	// begin inline asm
	{  cvt.rn.f16.f32 %rs306, %f1886;}

	// end inline asm
	st.global.u16 	[%rd163], %rs306;
	ld.global.u16 	%rs307, [%rd12+1654784];
	// begin inline asm
	{  cvt.f32.f16 %f1887, %rs307;}

	// end inline asm
	// begin inline asm
	{  cvt.f32.f16 %f1888, %rs306;}

	// end inline asm
	ld.global.f32 	%f1890, [%rd6];
	fma.rn.f32 	%f1891, %f1887, %f1888, %f1890;
	st.global.f32 	[%rd6], %f1891;
$L__BB1_204:
	bar.sync 	0;
	add.s32 	%r760, %r4, 102;
	and.b32  	%r761, %r760, 230;
	add.s32 	%r59, %r761, %r137;
	add.s32 	%r762, %r2, %r59;
	and.b32  	%r763, %r59, 255;
	add.s32 	%r764, %r3, %r763;
	mul.wide.s32 	%rd1120, %r762, 4;
	add.s64 	%rd1121, %rd4, %rd1120;
	ld.global.f32 	%f1892, [%rd1121];
	add.s64 	%rd164, %rd3, %rd1120;
	ld.global.f32 	%f104, [%rd164];
	add.s32 	%r765, %r5, %r59;
	mul.wide.s32 	%rd1122, %r765, 4;
	add.s64 	%rd1123, %rd3, %rd1122;
	ld.global.f32 	%f1893, [%rd1123];
	add.s32 	%r766, %r6, %r59;
	mul.wide.s32 	%rd1124, %r766, 4;
	add.s64 	%rd1125, %rd3, %rd1124;
	ld.global.f32 	%f1894, [%rd1125];
	add.f32 	%f1895, %f1893, %f1894;
	mul.f32 	%f1896, %f1895, %f1;
	mul.wide.u32 	%rd1126, %r764, 2;
	add.s64 	%rd165, %rd2, %rd1126;
	st.global.u16 	[%rd165], %rs2;
	mul.wide.u32 	%rd1127, %r764, 4;
	add.s64 	%rd1128, %rd5, %rd1127;
	ld.global.f32 	%f1897, [%rd1128];
	ld.global.f32 	%f1898, [%rd164];
	mul.f32 	%f1899, %f258, %f1898;
	sub.f32 	%f1900, %f1897, %f1896;
	mul.f32 	%f1901, %f1900, %f1899;
	setp.leu.f32 	%p103, %f1892, %f1901;
	@%p103 bra 	$L__BB1_206;
	neg.f32 	%f1905, %f104;
	st.global.f32 	[%rd164], %f1905;
	mul.f32 	%f1902, %f104, 0fC0000000;
	// begin inline asm
	{  cvt.rn.f16.f32 %rs309, %f1902;}

	// end inline asm
	st.global.u16 	[%rd165], %rs309;
	shl.b32 	%r767, %r59, 13;
	add.s32 	%r768, %r767, %r1;
	mul.wide.s32 	%rd1129, %r768, 2;
	add.s64 	%rd1130, %rd1, %rd1129;
	ld.global.u16 	%rs310, [%rd1130];
	// begin inline asm
	{  cvt.f32.f16 %f1903, %rs310;}

	// end inline asm
	// begin inline asm
	{  cvt.f32.f16 %f1904, %rs309;}

	// end inline asm
	ld.global.f32 	%f1906, [%rd6];
	fma.rn.f32 	%f1907, %f1903, %f1904, %f1906;
	st.global.f32 	[%rd6], %f1907;
$L__BB1_206:
	bar.sync 	0;
	add.s32 	%r769, %r8, 103;
	and.b32  	%r770, %r769, 255;
	add.s32 	%r771, %r3, %r770;
	ld.global.f32 	%f1908, [%rd7+412];
	ld.global.f32 	%f105, [%rd8+412];
	ld.global.f32 	%f1909, [%rd9+412];
	ld.global.f32 	%f1910, [%rd10+412];
	add.f32 	%f1911, %f1909, %f1910;
	mul.f32 	%f1912, %f1911, %f1;
	mul.wide.u32 	%rd1131, %r771, 2;
	add.s64 	%rd166, %rd2, %rd1131;
	st.global.u16 	[%rd166], %rs2;
	mul.wide.u32 	%rd1132, %r771, 4;
	add.s64 	%rd1133, %rd5, %rd1132;
	ld.global.f32 	%f1913, [%rd1133];
	ld.global.f32 	%f1914, [%rd8+412];
	mul.f32 	%f1915, %f258, %f1914;
	sub.f32 	%f1916, %f1913, %f1912;
	mul.f32 	%f1917, %f1916, %f1915;
	setp.leu.f32 	%p104, %f1908, %f1917;
	@%p104 bra 	$L__BB1_208;
	neg.f32 	%f1921, %f105;
	st.global.f32 	[%rd8+412], %f1921;
	mul.f32 	%f1918, %f105, 0fC0000000;
	// begin inline asm
	{  cvt.rn.f16.f32 %rs312, %f1918;}

	// end inline asm
	st.global.u16 	[%rd166], %rs312;
	ld.global.u16 	%rs313, [%rd12+1687552];
	// begin inline asm
	{  cvt.f32.f16 %f1919, %rs313;}

	// end inline asm
	// begin inline asm
	{  cvt.f32.f16 %f1920, %rs312;}

	// end inline asm
	ld.global.f32 	%f1922, [%rd6];
	fma.rn.f32 	%f1923, %f1919, %f1920, %f1922;
	st.global.f32 	[%rd6], %f1923;
$L__BB1_208:
	bar.sync 	0;
	add.s32 	%r772, %r4, 104;
	and.b32  	%r773, %r772, 232;
	add.s32 	%r60, %r773, %r137;
	add.s32 	%r774, %r2, %r60;
	and.b32  	%r775, %r60, 255;
	add.s32 	%r776, %r3, %r775;
	mul.wide.s32 	%rd1134, %r774, 4;
	add.s64 	%rd1135, %rd4, %rd1134;
	ld.global.f32 	%f1924, [%rd1135];
	add.s64 	%rd167, %rd3, %rd1134;
	ld.global.f32 	%f106, [%rd167];
	add.s32 	%r777, %r5, %r60;
	mul.wide.s32 	%rd1136, %r777, 4;
	add.s64 	%rd1137, %rd3, %rd1136;
	ld.global.f32 	%f1925, [%rd1137];
	add.s32 	%r778, %r6, %r60;
	mul.wide.s32 	%rd1138, %r778, 4;
	add.s64 	%rd1139, %rd3, %rd1138;
	ld.global.f32 	%f1926, [%rd1139];
	add.f32 	%f1927, %f1925, %f1926;
	mul.f32 	%f1928, %f1927, %f1;
	mul.wide.u32 	%rd1140, %r776, 2;
	add.s64 	%rd168, %rd2, %rd1140;
	st.global.u16 	[%rd168], %rs2;
	mul.wide.u32 	%rd1141, %r776, 4;
	add.s64 	%rd1142, %rd5, %rd1141;
	ld.global.f32 	%f1929, [%rd1142];
	ld.global.f32 	%f1930, [%rd167];
	mul.f32 	%f1931, %f258, %f1930;
	sub.f32 	%f1932, %f1929, %f1928;
	mul.f32 	%f1933, %f1932, %f1931;
	setp.leu.f32 	%p105, %f1924, %f1933;
	@%p105 bra 	$L__BB1_210;
	neg.f32 	%f1937, %f106;
	st.global.f32 	[%rd167], %f1937;
	mul.f32 	%f1934, %f106, 0fC0000000;
	// begin inline asm
	{  cvt.rn.f16.f32 %rs315, %f1934;}

	// end inline asm
	st.global.u16 	[%rd168], %rs315;
	shl.b32 	%r779, %r60, 13;
	add.s32 	%r780, %r779, %r1;
	mul.wide.s32 	%rd1143, %r780, 2;
	add.s64 	%rd1144, %rd1, %rd1143;
	ld.global.u16 	%rs316, [%rd1144];
	// begin inline asm
	{  cvt.f32.f16 %f1935, %rs316;}

	// end inline asm
	// begin inline asm
	{  cvt.f32.f16 %f1936, %rs315;}

	// end inline asm
	ld.global.f32 	%f1938, [%rd6];
	fma.rn.f32 	%f1939, %f1935, %f1936, %f1938;
	st.global.f32 	[%rd6], %f1939;
$L__BB1_210:
	bar.sync 	0;
	add.s32 	%r781, %r8, 105;
	and.b32  	%r782, %r781, 255;
	add.s32 	%r783, %r3, %r782;
	ld.global.f32 	%f1940, [%rd7+420];
	ld.global.f32 	%f107, [%rd8+420];
	ld.global.f32 	%f1941, [%rd9+420];
	ld.global.f32 	%f1942, [%rd10+420];
	add.f32 	%f1943, %f1941, %f1942;
	mul.f32 	%f1944, %f1943, %f1;
	mul.wide.u32 	%rd1145, %r783, 2;
	add.s64 	%rd169, %rd2, %rd1145;
	st.global.u16 	[%rd169], %rs2;
	mul.wide.u32 	%rd1146, %r783, 4;
	add.s64 	%rd1147, %rd5, %rd1146;
	ld.global.f32 	%f1945, [%rd1147];
	ld.global.f32 	%f1946, [%rd8+420];
	mul.f32 	%f1947, %f258, %f1946;
	sub.f32 	%f1948, %f1945, %f1944;
	mul.f32 	%f1949, %f1948, %f1947;
	setp.leu.f32 	%p106, %f1940, %f1949;
	@%p106 bra 	$L__BB1_212;
	neg.f32 	%f1953, %f107;
	st.global.f32 	[%rd8+420], %f1953;
	mul.f32 	%f1950, %f107, 0fC0000000;
	// begin inline asm
	{  cvt.rn.f16.f32 %rs318, %f1950;}

	// end inline asm
	st.global.u16 	[%rd169], %rs318;
	ld.global.u16 	%rs319, [%rd12+1720320];
	// begin inline asm
	{  cvt.f32.f16 %f1951, %rs319;}

	// end inline asm
	// begin inline asm
	{  cvt.f32.f16 %f1952, %rs318;}

	// end inline asm
	ld.global.f32 	%f1954, [%rd6];
	fma.rn.f32 	%f1955, %f1951, %f1952, %f1954;
	st.global.f32 	[%rd6], %f1955;
$L__BB1_212:
	bar.sync 	0;
	add.s32 	%r784, %r4, 106;
	and.b32  	%r785, %r784, 234;
	add.s32 	%r61, %r785, %r137;
	add.s32 	%r786, %r2, %r61;
	and.b32  	%r787, %r61, 255;
	add.s32 	%r788, %r3, %r787;
	mul.wide.s32 	%rd1148, %r786, 4;
	add.s64 	%rd1149, %rd4, %rd1148;
	ld.global.f32 	%f1956, [%rd1149];
	add.s64 	%rd170, %rd3, %rd1148;
	ld.global.f32 	%f108, [%rd170];
	add.s32 	%r789, %r5, %r61;
	mul.wide.s32 	%rd1150, %r789, 4;
	add.s64 	%rd1151, %rd3, %rd1150;
	ld.global.f32 	%f1957, [%rd1151];
	add.s32 	%r790, %r6, %r61;
	mul.wide.s32 	%rd1152, %r790, 4;
	add.s64 	%rd1153, %rd3, %rd1152;
	ld.global.f32 	%f1958, [%rd1153];
	add.f32 	%f1959, %f1957, %f1958;
	mul.f32 	%f1960, %f1959, %f1;
	mul.wide.u32 	%rd1154, %r788, 2;
	add.s64 	%rd171, %rd2, %rd1154;
	st.global.u16 	[%rd171], %rs2;
	mul.wide.u32 	%rd1155, %r788, 4;
	add.s64 	%rd1156, %rd5, %rd1155;
	ld.global.f32 	%f1961, [%rd1156];
	ld.global.f32 	%f1962, [%rd170];
	mul.f32 	%f1963, %f258, %f1962;
	sub.f32 	%f1964, %f1961, %f1960;
	mul.f32 	%f1965, %f1964, %f1963;
	setp.leu.f32 	%p107, %f1956, %f1965;
	@%p107 bra 	$L__BB1_214;
	neg.f32 	%f1969, %f108;
	st.global.f32 	[%rd170], %f1969;
	mul.f32 	%f1966, %f108, 0fC0000000;
	// begin inline asm
	{  cvt.rn.f16.f32 %rs321, %f1966;}

	// end inline asm
	st.global.u16 	[%rd171], %rs321;
	shl.b32 	%r791, %r61, 13;
	add.s32 	%r792, %r791, %r1;
	mul.wide.s32 	%rd1157, %r792, 2;
	add.s64 	%rd1158, %rd1, %rd1157;
	ld.global.u16 	%rs322, [%rd1158];
	// begin inline asm
	{  cvt.f32.f16 %f1967, %rs322;}

	// end inline asm
	// begin inline asm
	{  cvt.f32.f16 %f1968, %rs321;}

	// end inline asm
	ld.global.f32 	%f1970, [%rd6];
	fma.rn.f32 	%f1971, %f1967, %f1968, %f1970;
	st.global.f32 	[%rd6], %f1971;
$L__BB1_214:
	bar.sync 	0;
	add.s32 	%r793, %r8, 107;
	and.b32  	%r794, %r793, 255;
	add.s32 	%r795, %r3, %r794;
	ld.global.f32 	%f1972, [%rd7+428];
	ld.global.f32 	%f109, [%rd8+428];
	ld.global.f32 	%f1973, [%rd9+428];
	ld.global.f32 	%f1974, [%rd10+428];
	add.f32 	%f1975, %f1973, %f1974;
	mul.f32 	%f1976, %f1975, %f1;
	mul.wide.u32 	%rd1159, %r795, 2;
	add.s64 	%rd172, %rd2, %rd1159;
	st.global.u16 	[%rd172], %rs2;
	mul.wide.u32 	%rd1160, %r795, 4;
	add.s64 	%rd1161, %rd5, %rd1160;
	ld.global.f32 	%f1977, [%rd1161];
	ld.global.f32 	%f1978, [%rd8+428];
	mul.f32 	%f1979, %f258, %f1978;
	sub.f32 	%f1980, %f1977, %f1976;
	mul.f32 	%f1981, %f1980, %f1979;
	setp.leu.f32 	%p108, %f1972, %f1981;
	@%p108 bra 	$L__BB1_216;
	neg.f32 	%f1985, %f109;
	st.global.f32 	[%rd8+428], %f1985;
	mul.f32 	%f1982, %f109, 0fC0000000;
	// begin inline asm
	{  cvt.rn.f16.f32 %rs324, %f1982;}

	// end inline asm
	st.global.u16 	[%rd172], %rs324;
	ld.global.u16 	%rs325, [%rd12+1753088];
	// begin inline asm
	{  cvt.f32.f16 %f1983, %rs325;}

	// end inline asm
	// begin inline asm
	{  cvt.f32.f16 %f1984, %rs324;}

	// end inline asm
	ld.global.f32 	%f1986, [%rd6];
	fma.rn.f32 	%f1987, %f1983, %f1984, %f1986;
	st.global.f32 	[%rd6], %f1987;
$L__BB1_216:
	bar.sync 	0;
	add.s32 	%r796, %r4, 108;
	and.b32  	%r797, %r796, 236;
	add.s32 	%r62, %r797, %r137;
	add.s32 	%r798, %r2, %r62;
	and.b32  	%r799, %r62, 255;
	add.s32 	%r800, %r3, %r799;
	mul.wide.s32 	%rd1162, %r798, 4;
	add.s64 	%rd1163, %rd4, %rd1162;
	ld.global.f32 	%f1988, [%rd1163];
	add.s64 	%rd173, %rd3, %rd1162;
	ld.global.f32 	%f110, [%rd173];
	add.s32 	%r801, %r5, %r62;
	mul.wide.s32 	%rd1164, %r801, 4;
	add.s64 	%rd1165, %rd3, %rd1164;
	ld.global.f32 	%f1989, [%rd1165];
	add.s32 	%r802, %r6, %r62;
	mul.wide.s32 	%rd1166, %r802, 4;
	add.s64 	%rd1167, %rd3, %rd1166;
	ld.global.f32 	%f1990, [%rd1167];
	add.f32 	%f1991, %f1989, %f1990;
	mul.f32 	%f1992, %f1991, %f1;
	mul.wide.u32 	%rd1168, %r800, 2;
	add.s64 	%rd174, %rd2, %rd1168;
	st.global.u16 	[%rd174], %rs2;
	mul.wide.u32 	%rd1169, %r800, 4;
	add.s64 	%rd1170, %rd5, %rd1169;
	ld.global.f32 	%f1993, [%rd1170];
	ld.global.f32 	%f1994, [%rd173];
	mul.f32 	%f1995, %f258, %f1994;
	sub.f32 	%f1996, %f1993, %f1992;
	mul.f32 	%f1997, %f1996, %f1995;
	setp.leu.f32 	%p109, %f1988, %f1997;
	@%p109 bra 	$L__BB1_218;
	neg.f32 	%f2001, %f110;
	st.global.f32 	[%rd173], %f2001;
	mul.f32 	%f1998, %f110, 0fC0000000;
	// begin inline asm
	{  cvt.rn.f16.f32 %rs327, %f1998;}

	// end inline asm
	st.global.u16 	[%rd174], %rs327;
	shl.b32 	%r803, %r62, 13;
	add.s32 	%r804, %r803, %r1;
	mul.wide.s32 	%rd1171, %r804, 2;
	add.s64 	%rd1172, %rd1, %rd1171;
	ld.global.u16 	%rs328, [%rd1172];
	// begin inline asm
	{  cvt.f32.f16 %f1999, %rs328;}

	// end inline asm
	// begin inline asm
	{  cvt.f32.f16 %f2000, %rs327;}

	// end inline asm
	ld.global.f32 	%f2002, [%rd6];
	fma.rn.f32 	%f2003, %f1999, %f2000, %f2002;
	st.global.f32 	[%rd6], %f2003;
$L__BB1_218:
	bar.sync 	0;
	add.s32 	%r805, %r8, 109;
	and.b32  	%r806, %r805, 255;
	add.s32 	%r807, %r3, %r806;
	ld.global.f32 	%f2004, [%rd7+436];
	ld.global.f32 	%f111, [%rd8+436];
	ld.global.f32 	%f2005, [%rd9+436];
	ld.global.f32 	%f2006, [%rd10+436];
	add.f32 	%f2007, %f2005, %f2006;
	mul.f32 	%f2008, %f2007, %f1;
	mul.wide.u32 	%rd1173, %r807, 2;
	add.s64 	%rd175, %rd2, %rd1173;
	st.global.u16 	[%rd175], %rs2;
	mul.wide.u32 	%rd1174, %r807, 4;
	add.s64 	%rd1175, %rd5, %rd1174;
	ld.global.f32 	%f2009, [%rd1175];
	ld.global.f32 	%f2010, [%rd8+436];
	mul.f32 	%f2011, %f258, %f2010;
	sub.f32 	%f2012, %f2009, %f2008;
	mul.f32 	%f2013, %f2012, %f2011;
	setp.leu.f32 	%p110, %f2004, %f2013;
	@%p110 bra 	$L__BB1_220;
	neg.f32 	%f2017, %f111;
	st.global.f32 	[%rd8+436], %f2017;
	mul.f32 	%f2014, %f111, 0fC0000000;
	// begin inline asm
	{  cvt.rn.f16.f32 %rs330, %f2014;}

	// end inline asm
	st.global.u16 	[%rd175], %rs330;
	ld.global.u16 	%rs331, [%rd12+1785856];
	// begin inline asm
	{  cvt.f32.f16 %f2015, %rs331;}

	// end inline asm
	// begin inline asm
	{  cvt.f32.f16 %f2016, %rs330;}

	// end inline asm
	ld.global.f32 	%f2018, [%rd6];
	fma.rn.f32 	%f2019, %f2015, %f2016, %f2018;
	st.global.f32 	[%rd6], %f2019;
$L__BB1_220:
	bar.sync 	0;
	add.s32 	%r808, %r4, 110;
	and.b32  	%r809, %r808, 238;
	add.s32 	%r63, %r809, %r137;
	add.s32 	%r810, %r2, %r63;
	and.b32  	%r811, %r63, 255;
	add.s32 	%r812, %r3, %r811;
	mul.wide.s32 	%rd1176, %r810, 4;
	add.s64 	%rd1177, %rd4, %rd1176;
	ld.global.f32 	%f2020, [%rd1177];
	add.s64 	%rd176, %rd3, %rd1176;
	ld.global.f32 	%f112, [%rd176];
	add.s32 	%r813, %r5, %r63;
	mul.wide.s32 	%rd1178, %r813, 4;
	add.s64 	%rd1179, %rd3, %rd1178;
	ld.global.f32 	%f2021, [%rd1179];
	add.s32 	%r814, %r6, %r63;
	mul.wide.s32 	%rd1180, %r814, 4;
	add.s64 	%rd1181, %rd3, %rd1180;
	ld.global.f32 	%f2022, [%rd1181];
	add.f32 	%f2023, %f2021, %f2022;
	mul.f32 	%f2024, %f2023, %f1;
	mul.wide.u32 	%rd1182, %r812, 2;
	add.s64 	%rd177, %rd2, %rd1182;
	st.global.u16 	[%rd177], %rs2;
	mul.wide.u32 	%rd1183, %r812, 4;
	add.s64 	%rd1184, %rd5, %rd1183;
	ld.global.f32 	%f2025, [%rd1184];
	ld.global.f32 	%f2026, [%rd176];
	mul.f32 	%f2027, %f258, %f2026;
	sub.f32 	%f2028, %f2025, %f2024;
	mul.f32 	%f2029, %f2028, %f2027;
	setp.leu.f32 	%p111, %f2020, %f2029;
	@%p111 bra 	$L__BB1_222;
	neg.f32 	%f2033, %f112;
	st.global.f32 	[%rd176], %f2033;
	mul.f32 	%f2030, %f112, 0fC0000000;
	// begin inline asm
	{  cvt.rn.f16.f32 %rs333, %f2030;}

	// end inline asm
	st.global.u16 	[%rd177], %rs333;
	shl.b32 	%r815, %r63, 13;
	add.s32 	%r816, %r815, %r1;
	mul.wide.s32 	%rd1185, %r816, 2;
	add.s64 	%rd1186, %rd1, %rd1185;
	ld.global.u16 	%rs334, [%rd1186];
	// begin inline asm
	{  cvt.f32.f16 %f2031, %rs334;}

	// end inline asm
	// begin inline asm
	{  cvt.f32.f16 %f2032, %rs333;}

	// end inline asm
	ld.global.f32 	%f2034, [%rd6];
	fma.rn.f32 	%f2035, %f2031, %f2032, %f2034;
	st.global.f32 	[%rd6], %f2035;
$L__BB1_222:
	bar.sync 	0;
	add.s32 	%r817, %r8, 111;
	and.b32  	%r818, %r817, 255;
	add.s32 	%r819, %r3, %r818;
	ld.global.f32 	%f2036, [%rd7+444];
	ld.global.f32 	%f113, [%rd8+444];
	ld.global.f32 	%f2037, [%rd9+444];
	ld.global.f32 	%f2038, [%rd10+444];
	add.f32 	%f2039, %f2037, %f2038;
	mul.f32 	%f2040, %f2039, %f1;
	mul.wide.u32 	%rd1187, %r819, 2;
	add.s64 	%rd178, %rd2, %rd1187;
	st.global.u16 	[%rd178], %rs2;
	mul.wide.u32 	%rd1188, %r819, 4;
	add.s64 	%rd1189, %rd5, %rd1188;
	ld.global.f32 	%f2041, [%rd1189];
	ld.global.f32 	%f2042, [%rd8+444];
	mul.f32 	%f2043, %f258, %f2042;
	sub.f32 	%f2044, %f2041, %f2040;
	mul.f32 	%f2045, %f2044, %f2043;
	setp.leu.f32 	%p112, %f2036, %f2045;
	@%p112 bra 	$L__BB1_224;
	neg.f32 	%f2049, %f113;
	st.global.f32 	[%rd8+444], %f2049;
	mul.f32 	%f2046, %f113, 0fC0000000;
	// begin inline asm
	{  cvt.rn.f16.f32 %rs336, %f2046;}

	// end inline asm
	st.global.u16 	[%rd178], %rs336;
	ld.global.u16 	%rs337, [%rd12+1818624];
	// begin inline asm
	{  cvt.f32.f16 %f2047, %rs337;}

	// end inline asm
	// begin inline asm
	{  cvt.f32.f16 %f2048, %rs336;}

	// end inline asm
	ld.global.f32 	%f2050, [%rd6];
	fma.rn.f32 	%f2051, %f2047, %f2048, %f2050;
	st.global.f32 	[%rd6], %f2051;
$L__BB1_224:
	bar.sync 	0;
	add.s32 	%r820, %r4, 112;
	and.b32  	%r821, %r820, 240;
	add.s32 	%r64, %r821, %r137;
	add.s32 	%r822, %r2, %r64;
	and.b32  	%r823, %r64, 255;
	add.s32 	%r824, %r3, %r823;
	mul.wide.s32 	%rd1190, %r822, 4;
	add.s64 	%rd1191, %rd4, %rd1190;
	ld.global.f32 	%f2052, [%rd1191];
	add.s64 	%rd179, %rd3, %rd1190;
	ld.global.f32 	%f114, [%rd179];
	add.s32 	%r825, %r5, %r64;
	mul.wide.s32 	%rd1192, %r825, 4;
	add.s64 	%rd1193, %rd3, %rd1192;
	ld.global.f32 	%f2053, [%rd1193];
	add.s32 	%r826, %r6, %r64;
	mul.wide.s32 	%rd1194, %r826, 4;
	add.s64 	%rd1195, %rd3, %rd1194;
	ld.global.f32 	%f2054, [%rd1195];
	add.f32 	%f2055, %f2053, %f2054;
	mul.f32 	%f2056, %f2055, %f1;
	mul.wide.u32 	%rd1196, %r824, 2;
	add.s64 	%rd180, %rd2, %rd1196;
	st.global.u16 	[%rd180], %rs2;
	mul.wide.u32 	%rd1197, %r824, 4;
	add.s64 	%rd1198, %rd5, %rd1197;
	ld.global.f32 	%f2057, [%rd1198];
	ld.global.f32 	%f2058, [%rd179];
	mul.f32 	%f2059, %f258, %f2058;
	sub.f32 	%f2060, %f2057, %f2056;
	mul.f32 	%f2061, %f2060, %f2059;
	setp.leu.f32 	%p113, %f2052, %f2061;
	@%p113 bra 	$L__BB1_226;
	neg.f32 	%f2065, %f114;
	st.global.f32 	[%rd179], %f2065;
	mul.f32 	%f2062, %f114, 0fC0000000;
	// begin inline asm
	{  cvt.rn.f16.f32 %rs339, %f2062;}

	// end inline asm
	st.global.u16 	[%rd180], %rs339;
	shl.b32 	%r827, %r64, 13;
	add.s32 	%r828, %r827, %r1;
	mul.wide.s32 	%rd1199, %r828, 2;
	add.s64 	%rd1200, %rd1, %rd1199;
	ld.global.u16 	%rs340, [%rd1200];
	// begin inline asm
	{  cvt.f32.f16 %f2063, %rs340;}

	// end inline asm
	// begin inline asm
	{  cvt.f32.f16 %f2064, %rs339;}

	// end inline asm
	ld.global.f32 	%f2066, [%rd6];
	fma.rn.f32 	%f2067, %f2063, %f2064, %f2066;
	st.global.f32 	[%rd6], %f2067;
$L__BB1_226:
	bar.sync 	0;
	add.s32 	%r829, %r8, 113;
	and.b32  	%r830, %r829, 255;
	add.s32 	%r831, %r3, %r830;
	ld.global.f32 	%f2068, [%rd7+452];
	ld.global.f32 	%f115, [%rd8+452];
	ld.global.f32 	%f2069, [%rd9+452];
	ld.global.f32 	%f2070, [%rd10+452];
	add.f32 	%f2071, %f2069, %f2070;
	mul.f32 	%f2072, %f2071, %f1;
	mul.wide.u32 	%rd1201, %r831, 2;
	add.s64 	%rd181, %rd2, %rd1201;
	st.global.u16 	[%rd181], %rs2;
	mul.wide.u32 	%rd1202, %r831, 4;
	add.s64 	%rd1203, %rd5, %rd1202;
	ld.global.f32 	%f2073, [%rd1203];
	ld.global.f32 	%f2074, [%rd8+452];
	mul.f32 	%f2075, %f258, %f2074;
	sub.f32 	%f2076, %f2073, %f2072;
	mul.f32 	%f2077, %f2076, %f2075;
	setp.leu.f32 	%p114, %f2068, %f2077;
	@%p114 bra 	$L__BB1_228;
	neg.f32 	%f2081, %f115;
	st.global.f32 	[%rd8+452], %f2081;
	mul.f32 	%f2078, %f115, 0fC0000000;
	// begin inline asm
	{  cvt.rn.f16.f32 %rs342, %f2078;}

	// end inline asm
	st.global.u16 	[%rd181], %rs342;
	ld.global.u16 	%rs343, [%rd12+1851392];
	// begin inline asm
	{  cvt.f32.f16 %f2079, %rs343;}

	// end inline asm
	// begin inline asm
	{  cvt.f32.f16 %f2080, %rs342;}

	// end inline asm
	ld.global.f32 	%f2082, [%rd6];
	fma.rn.f32 	%f2083, %f2079, %f2080, %f2082;
	st.global.f32 	[%rd6], %f2083;
$L__BB1_228:
	bar.sync 	0;
	add.s32 	%r832, %r4, 114;
	and.b32  	%r833, %r832, 242;
	add.s32 	%r65, %r833, %r137;
	add.s32 	%r834, %r2, %r65;
	and.b32  	%r835, %r65, 255;
	add.s32 	%r836, %r3, %r835;
	mul.wide.s32 	%rd1204, %r834, 4;
	add.s64 	%rd1205, %rd4, %rd1204;
	ld.global.f32 	%f2084, [%rd1205];
	add.s64 	%rd182, %rd3, %rd1204;
	ld.global.f32 	%f116, [%rd182];
	add.s32 	%r837, %r5, %r65;
	mul.wide.s32 	%rd1206, %r837, 4;
	add.s64 	%rd1207, %rd3, %rd1206;
	ld.global.f32 	%f2085, [%rd1207];
	add.s32 	%r838, %r6, %r65;
	mul.wide.s32 	%rd1208, %r838, 4;
	add.s64 	%rd1209, %rd3, %rd1208;
	ld.global.f32 	%f2086, [%rd1209];
	add.f32 	%f2087, %f2085, %f2086;
	mul.f32 	%f2088, %f2087, %f1;
	mul.wide.u32 	%rd1210, %r836, 2;
	add.s64 	%rd183, %rd2, %rd1210;
	st.global.u16 	[%rd183], %rs2;
	mul.wide.u32 	%rd1211, %r836, 4;
	add.s64 	%rd1212, %rd5, %rd1211;
	ld.global.f32 	%f2089, [%rd1212];
	ld.global.f32 	%f2090, [%rd182];
	mul.f32 	%f2091, %f258, %f2090;
	sub.f32 	%f2092, %f2089, %f2088;
	mul.f32 	%f2093, %f2092, %f2091;
	setp.leu.f32 	%p115, %f2084, %f2093;
	@%p115 bra 	$L__BB1_230;
	neg.f32 	%f2097, %f116;
	st.global.f32 	[%rd182], %f2097;
	mul.f32 	%f2094, %f116, 0fC0000000;
	// begin inline asm
	{  cvt.rn.f16.f32 %rs345, %f2094;}

	// end inline asm
	st.global.u16 	[%rd183], %rs345;
	shl.b32 	%r839, %r65, 13;
	add.s32 	%r840, %r839, %r1;
	mul.wide.s32 	%rd1213, %r840, 2;
	add.s64 	%rd1214, %rd1, %rd1213;
	ld.global.u16 	%rs346, [%rd1214];
	// begin inline asm
	{  cvt.f32.f16 %f2095, %rs346;}

	// end inline asm
	// begin inline asm
	{  cvt.f32.f16 %f2096, %rs345;}

	// end inline asm
	ld.global.f32 	%f2098, [%rd6];
	fma.rn.f32 	%f2099, %f2095, %f2096, %f2098;
	st.global.f32 	[%rd6], %f2099;
$L__BB1_230:
	bar.sync 	0;
	add.s32 	%r841, %r8, 115;
	and.b32  	%r842, %r841, 255;
	add.s32 	%r843, %r3, %r842;
	ld.global.f32 	%f2100, [%rd7+460];
	ld.global.f32 	%f117, [%rd8+460];
	ld.global.f32 	%f2101, [%rd9+460];
	ld.global.f32 	%f2102, [%rd10+460];
	add.f32 	%f2103, %f2101, %f2102;
	mul.f32 	%f2104, %f2103, %f1;
	mul.wide.u32 	%rd1215, %r843, 2;
	add.s64 	%rd184, %rd2, %rd1215;
	st.global.u16 	[%rd184], %rs2;
	mul.wide.u32 	%rd1216, %r843, 4;
	add.s64 	%rd1217, %rd5, %rd1216;
	ld.global.f32 	%f2105, [%rd1217];
	ld.global.f32 	%f2106, [%rd8+460];
	mul.f32 	%f2107, %f258, %f2106;
	sub.f32 	%f2108, %f2105, %f2104;
	mul.f32 	%f2109, %f2108, %f2107;
	setp.leu.f32 	%p116, %f2100, %f2109;
	@%p116 bra 	$L__BB1_232;
	neg.f32 	%f2113, %f117;
	st.global.f32 	[%rd8+460], %f2113;
	mul.f32 	%f2110, %f117, 0fC0000000;
	// begin inline asm
	{  cvt.rn.f16.f32 %rs348, %f2110;}

	// end inline asm
	st.global.u16 	[%rd184], %rs348;
	ld.global.u16 	%rs349, [%rd12+1884160];
	// begin inline asm
	{  cvt.f32.f16 %f2111, %rs349;}

	// end inline asm
	// begin inline asm
	{  cvt.f32.f16 %f2112, %rs348;}

	// end inline asm
	ld.global.f32 	%f2114, [%rd6];
	fma.rn.f32 	%f2115, %f2111, %f2112, %f2114;
	st.global.f32 	[%rd6], %f2115;
$L__BB1_232:
	bar.sync 	0;
	add.s32 	%r844, %r4, 116;
	and.b32  	%r845, %r844, 244;
	add.s32 	%r66, %r845, %r137;
	add.s32 	%r846, %r2, %r66;
	and.b32  	%r847, %r66, 255;
	add.s32 	%r848, %r3, %r847;
	mul.wide.s32 	%rd1218, %r846, 4;
	add.s64 	%rd1219, %rd4, %rd1218;
	ld.global.f32 	%f2116, [%rd1219];
	add.s64 	%rd185, %rd3, %rd1218;
	ld.global.f32 	%f118, [%rd185];
	add.s32 	%r849, %r5, %r66;
	mul.wide.s32 	%rd1220, %r849, 4;
	add.s64 	%rd1221, %rd3, %rd1220;
	ld.global.f32 	%f2117, [%rd1221];
	add.s32 	%r850, %r6, %r66;
	mul.wide.s32 	%rd1222, %r850, 4;
	add.s64 	%rd1223, %rd3, %rd1222;
	ld.global.f32 	%f2118, [%rd1223];
	add.f32 	%f2119, %f2117, %f2118;
	mul.f32 	%f2120, %f2119, %f1;
	mul.wide.u32 	%rd1224, %r848, 2;
	add.s64 	%rd186, %rd2, %rd1224;
	st.global.u16 	[%rd186], %rs2;
	mul.wide.u32 	%rd1225, %r848, 4;
	add.s64 	%rd1226, %rd5, %rd1225;
	ld.global.f32 	%f2121, [%rd1226];
	ld.global.f32 	%f2122, [%rd185];
	mul.f32 	%f2123, %f258, %f2122;
	sub.f32 	%f2124, %f2121, %f2120;
	mul.f32 	%f2125, %f2124, %f2123;
	setp.leu.f32 	%p117, %f2116, %f2125;
	@%p117 bra 	$L__BB1_234;
	neg.f32 	%f2129, %f118;
	st.global.f32 	[%rd185], %f2129;
	mul.f32 	%f2126, %f118, 0fC0000000;
	// begin inline asm
	{  cvt.rn.f16.f32 %rs351, %f2126;}

	// end inline asm
	st.global.u16 	[%rd186], %rs351;
	shl.b32 	%r851, %r66, 13;
	add.s32 	%r852, %r851, %r1;
	mul.wide.s32 	%rd1227, %r852, 2;
	add.s64 	%rd1228, %rd1, %rd1227;
	ld.global.u16 	%rs352, [%rd1228];
	// begin inline asm
	{  cvt.f32.f16 %f2127, %rs352;}

	// end inline asm
	// begin inline asm
	{  cvt.f32.f16 %f2128, %rs351;}

	// end inline asm
	ld.global.f32 	%f2130, [%rd6];
	fma.rn.f32 	%f2131, %f2127, %f2128, %f2130;
	st.global.f32 	[%rd6], %f2131;
$L__BB1_234:
	bar.sync 	0;
	add.s32 	%r853, %r8, 117;
	and.b32  	%r854, %r853, 255;
	add.s32 	%r855, %r3, %r854;
	ld.global.f32 	%f2132, [%rd7+468];
	ld.global.f32 	%f119, [%rd8+468];
	ld.global.f32 	%f2133, [%rd9+468];
	ld.global.f32 	%f2134, [%rd10+468];
	add.f32 	%f2135, %f2133, %f2134;
	mul.f32 	%f2136, %f2135, %f1;
	mul.wide.u32 	%rd1229, %r855, 2;
	add.s64 	%rd187, %rd2, %rd1229;
	st.global.u16 	[%rd187], %rs2;
	mul.wide.u32 	%rd1230, %r855, 4;
	add.s64 	%rd1231, %rd5, %rd1230;
	ld.global.f32 	%f2137, [%rd1231];
	ld.global.f32 	%f2138, [%rd8+468];
	mul.f32 	%f2139, %f258, %f2138;
	sub.f32 	%f2140, %f2137, %f2136;
	mul.f32 	%f2141, %f2140, %f2139;
	setp.leu.f32 	%p118, %f2132, %f2141;
	@%p118 bra 	$L__BB1_236;
	neg.f32 	%f2145, %f119;
	st.global.f32 	[%rd8+468], %f2145;
	mul.f32 	%f2142, %f119, 0fC0000000;
	// begin inline asm
	{  cvt.rn.f16.f32 %rs354, %f2142;}

	// end inline asm
	st.global.u16 	[%rd187], %rs354;
	ld.global.u16 	%rs355, [%rd12+1916928];
	// begin inline asm
	{  cvt.f32.f16 %f2143, %rs355;}

	// end inline asm
	// begin inline asm
	{  cvt.f32.f16 %f2144, %rs354;}

	// end inline asm
	ld.global.f32 	%f2146, [%rd6];
	fma.rn.f32 	%f2147, %f2143, %f2144, %f2146;
	st.global.f32 	[%rd6], %f2147;
$L__BB1_236:
	bar.sync 	0;
	add.s32 	%r856, %r4, 118;
	and.b32  	%r857, %r856, 246;
	add.s32 	%r67, %r857, %r137;
	add.s32 	%r858, %r2, %r67;
	and.b32  	%r859, %r67, 255;
	add.s32 	%r860, %r3, %r859;
	mul.wide.s32 	%rd1232, %r858, 4;
	add.s64 	%rd1233, %rd4, %rd1232;
	ld.global.f32 	%f2148, [%rd1233];
	add.s64 	%rd188, %rd3, %rd1232;
	ld.global.f32 	%f120, [%rd188];
	add.s32 	%r861, %r5, %r67;
	mul.wide.s32 	%rd1234, %r861, 4;
	add.s64 	%rd1235, %rd3, %rd1234;
	ld.global.f32 	%f2149, [%rd1235];
	add.s32 	%r862, %r6, %r67;
	mul.wide.s32 	%rd1236, %r862, 4;
	add.s64 	%rd1237, %rd3, %rd1236;
	ld.global.f32 	%f2150, [%rd1237];
	add.f32 	%f2151, %f2149, %f2150;
	mul.f32 	%f2152, %f2151, %f1;
	mul.wide.u32 	%rd1238, %r860, 2;
	add.s64 	%rd189, %rd2, %rd1238;
	st.global.u16 	[%rd189], %rs2;
	mul.wide.u32 	%rd1239, %r860, 4;
	add.s64 	%rd1240, %rd5, %rd1239;
	ld.global.f32 	%f2153, [%rd1240];
	ld.global.f32 	%f2154, [%rd188];
	mul.f32 	%f2155, %f258, %f2154;
	sub.f32 	%f2156, %f2153, %f2152;
	mul.f32 	%f2157, %f2156, %f2155;
	setp.leu.f32 	%p119, %f2148, %f2157;
	@%p119 bra 	$L__BB1_238;
	neg.f32 	%f2161, %f120;
	st.global.f32 	[%rd188], %f2161;
	mul.f32 	%f2158, %f120, 0fC0000000;
	// begin inline asm
	{  cvt.rn.f16.f32 %rs357, %f2158;}

	// end inline asm
	st.global.u16 	[%rd189], %rs357;
	shl.b32 	%r863, %r67, 13;
	add.s32 	%r864, %r863, %r1;
	mul.wide.s32 	%rd1241, %r864, 2;
	add.s64 	%rd1242, %rd1, %rd1241;
	ld.global.u16 	%rs358, [%rd1242];
	// begin inline asm
	{  cvt.f32.f16 %f2159, %rs358;}

	// end inline asm
	// begin inline asm
	{  cvt.f32.f16 %f2160, %rs357;}

	// end inline asm
	ld.global.f32 	%f2162, [%rd6];
	fma.rn.f32 	%f2163, %f2159, %f2160, %f2162;
	st.global.f32 	[%rd6], %f2163;
$L__BB1_238:
	bar.sync 	0;
	add.s32 	%r865, %r8, 119;
	and.b32  	%r866, %r865, 255;
	add.s32 	%r867, %r3, %r866;
	ld.global.f32 	%f2164, [%rd7+476];
	ld.global.f32 	%f121, [%rd8+476];
	ld.global.f32 	%f2165, [%rd9+476];
	ld.global.f32 	%f2166, [%rd10+476];
	add.f32 	%f2167, %f2165, %f2166;
	mul.f32 	%f2168, %f2167, %f1;
	mul.wide.u32 	%rd1243, %r867, 2;
	add.s64 	%rd190, %rd2, %rd1243;
	st.global.u16 	[%rd190], %rs2;
	mul.wide.u32 	%rd1244, %r867, 4;
	add.s64 	%rd1245, %rd5, %rd1244;
	ld.global.f32 	%f2169, [%rd1245];
	ld.global.f32 	%f2170, [%rd8+476];
	mul.f32 	%f2171, %f258, %f2170;
	sub.f32 	%f2172, %f2169, %f2168;
	mul.f32 	%f2173, %f2172, %f2171;
	setp.leu.f32 	%p120, %f2164, %f2173;
	@%p120 bra 	$L__BB1_240;
	neg.f32 	%f2177, %f121;
	st.global.f32 	[%rd8+476], %f2177;
	mul.f32 	%f2174, %f121, 0fC0000000;
	// begin inline asm
	{  cvt.rn.f16.f32 %rs360, %f2174;}

	// end inline asm
	st.global.u16 	[%rd190], %rs360;
	ld.global.u16 	%rs361, [%rd12+1949696];
	// begin inline asm
	{  cvt.f32.f16 %f2175, %rs361;}

	// end inline asm
	// begin inline asm
	{  cvt.f32.f16 %f2176, %rs360;}

	// end inline asm
	ld.global.f32 	%f2178, [%rd6];
	fma.rn.f32 	%f2179, %f2175, %f2176, %f2178;
	st.global.f32 	[%rd6], %f2179;
$L__BB1_240:
	bar.sync 	0;
	add.s32 	%r868, %r4, 120;
	and.b32  	%r869, %r868, 248;
	add.s32 	%r68, %r869, %r137;
	add.s32 	%r870, %r2, %r68;
	and.b32  	%r871, %r68, 255;
	add.s32 	%r872, %r3, %r871;
	mul.wide.s32 	%rd1246, %r870, 4;
	add.s64 	%rd1247, %rd4, %rd1246;
	ld.global.f32 	%f2180, [%rd1247];
	add.s64 	%rd191, %rd3, %rd1246;
	ld.global.f32 	%f122, [%rd191];
	add.s32 	%r873, %r5, %r68;
	mul.wide.s32 	%rd1248, %r873, 4;
	add.s64 	%rd1249, %rd3, %rd1248;
	ld.global.f32 	%f2181, [%rd1249];
	add.s32 	%r874, %r6, %r68;
	mul.wide.s32 	%rd1250, %r874, 4;
	add.s64 	%rd1251, %rd3, %rd1250;
	ld.global.f32 	%f2182, [%rd1251];
	add.f32 	%f2183, %f2181, %f2182;
	mul.f32 	%f2184, %f2183, %f1;
	mul.wide.u32 	%rd1252, %r872, 2;
	add.s64 	%rd192, %rd2, %rd1252;
	st.global.u16 	[%rd192], %rs2;
	mul.wide.u32 	%rd1253, %r872, 4;
	add.s64 	%rd1254, %rd5, %rd1253;
	ld.global.f32 	%f2185, [%rd1254];
	ld.global.f32 	%f2186, [%rd191];
	mul.f32 	%f2187, %f258, %f2186;
	sub.f32 	%f2188, %f2185, %f2184;
	mul.f32 	%f2189, %f2188, %f2187;
	setp.leu.f32 	%p121, %f2180, %f2189;
	@%p121 bra 	$L__BB1_242;
	neg.f32 	%f2193, %f122;
	st.global.f32 	[%rd191], %f2193;
	mul.f32 	%f2190, %f122, 0fC0000000;
	// begin inline asm
	{  cvt.rn.f16.f32 %rs363, %f2190;}

	// end inline asm
	st.global.u16 	[%rd192], %rs363;
	shl.b32 	%r875, %r68, 13;
	add.s32 	%r876, %r875, %r1;
	mul.wide.s32 	%rd1255, %r876, 2;
	add.s64 	%rd1256, %rd1, %rd1255;
	ld.global.u16 	%rs364, [%rd1256];
	// begin inline asm
	{  cvt.f32.f16 %f2191, %rs364;}

	// end inline asm
	// begin inline asm
	{  cvt.f32.f16 %f2192, %rs363;}

	// end inline asm
	ld.global.f32 	%f2194, [%rd6];
	fma.rn.f32 	%f2195, %f2191, %f2192, %f2194;
	st.global.f32 	[%rd6], %f2195;
$L__BB1_242:
	bar.sync 	0;
	add.s32 	%r877, %r8, 121;
	and.b32  	%r878, %r877, 255;
	add.s32 	%r879, %r3, %r878;
	ld.global.f32 	%f2196, [%rd7+484];
	ld.global.f32 	%f123, [%rd8+484];
	ld.global.f32 	%f2197, [%rd9+484];
	ld.global.f32 	%f2198, [%rd10+484];
	add.f32 	%f2199, %f2197, %f2198;
	mul.f32 	%f2200, %f2199, %f1;
	mul.wide.u32 	%rd1257, %r879, 2;
	add.s64 	%rd193, %rd2, %rd1257;
	st.global.u16 	[%rd193], %rs2;
	mul.wide.u32 	%rd1258, %r879, 4;
	add.s64 	%rd1259, %rd5, %rd1258;
	ld.global.f32 	%f2201, [%rd1259];
	ld.global.f32 	%f2202, [%rd8+484];
	mul.f32 	%f2203, %f258, %f2202;
	sub.f32 	%f2204, %f2201, %f2200;
	mul.f32 	%f2205, %f2204, %f2203;
	setp.leu.f32 	%p122, %f2196, %f2205;
	@%p122 bra 	$L__BB1_244;
	neg.f32 	%f2209, %f123;
	st.global.f32 	[%rd8+484], %f2209;
	mul.f32 	%f2206, %f123, 0fC0000000;
	// begin inline asm
	{  cvt.rn.f16.f32 %rs366, %f2206;}

	// end inline asm
	st.global.u16 	[%rd193], %rs366;
	ld.global.u16 	%rs367, [%rd12+1982464];
	// begin inline asm
	{  cvt.f32.f16 %f2207, %rs367;}

	// end inline asm
	// begin inline asm
	{  cvt.f32.f16 %f2208, %rs366;}

	// end inline asm
	ld.global.f32 	%f2210, [%rd6];
	fma.rn.f32 	%f2211, %f2207, %f2208, %f2210;
	st.global.f32 	[%rd6], %f2211;
$L__BB1_244:
	bar.sync 	0;
	add.s32 	%r880, %r4, 122;
	and.b32  	%r881, %r880, 250;
	add.s32 	%r69, %r881, %r137;
	add.s32 	%r882, %r2, %r69;
	and.b32  	%r883, %r69, 255;
	add.s32 	%r884, %r3, %r883;
	mul.wide.s32 	%rd1260, %r882, 4;
	add.s64 	%rd1261, %rd4, %rd1260;
	ld.global.f32 	%f2212, [%rd1261];
	add.s64 	%rd194, %rd3, %rd1260;
	ld.global.f32 	%f124, [%rd194];
	add.s32 	%r885, %r5, %r69;
	mul.wide.s32 	%rd1262, %r885, 4;
	add.s64 	%rd1263, %rd3, %rd1262;
	ld.global.f32 	%f2213, [%rd1263];
	add.s32 	%r886, %r6, %r69;
	mul.wide.s32 	%rd1264, %r886, 4;
	add.s64 	%rd1265, %rd3, %rd1264;
	ld.global.f32 	%f2214, [%rd1265];
	add.f32 	%f2215, %f2213, %f2214;
	mul.f32 	%f2216, %f2215, %f1;
	mul.wide.u32 	%rd1266, %r884, 2;
	add.s64 	%rd195, %rd2, %rd1266;
	st.global.u16 	[%rd195], %rs2;
	mul.wide.u32 	%rd1267, %r884, 4;
	add.s64 	%rd1268, %rd5, %rd1267;
	ld.global.f32 	%f2217, [%rd1268];
	ld.global.f32 	%f2218, [%rd194];
	mul.f32 	%f2219, %f258, %f2218;
	sub.f32 	%f2220, %f2217, %f2216;
	mul.f32 	%f2221, %f2220, %f2219;
	setp.leu.f32 	%p123, %f2212, %f2221;
	@%p123 bra 	$L__BB1_246;
	neg.f32 	%f2225, %f124;
	st.global.f32 	[%rd194], %f2225;
	mul.f32 	%f2222, %f124, 0fC0000000;
	// begin inline asm
	{  cvt.rn.f16.f32 %rs369, %f2222;}

	// end inline asm
	st.global.u16 	[%rd195], %rs369;
	shl.b32 	%r887, %r69, 13;
	add.s32 	%r888, %r887, %r1;
	mul.wide.s32 	%rd1269, %r888, 2;
	add.s64 	%rd1270, %rd1, %rd1269;
	ld.global.u16 	%rs370, [%rd1270];
	// begin inline asm
	{  cvt.f32.f16 %f2223, %rs370;}

	// end inline asm
	// begin inline asm
	{  cvt.f32.f16 %f2224, %rs369;}

	// end inline asm
	ld.global.f32 	%f2226, [%rd6];
	fma.rn.f32 	%f2227, %f2223, %f2224, %f2226;
	st.global.f32 	[%rd6], %f2227;
$L__BB1_246:
	bar.sync 	0;
	add.s32 	%r889, %r8, 123;
	and.b32  	%r890, %r889, 255;
	add.s32 	%r891, %r3, %r890;
	ld.global.f32 	%f2228, [%rd7+492];
	ld.global.f32 	%f125, [%rd8+492];
	ld.global.f32 	%f2229, [%rd9+492];
	ld.global.f32 	%f2230, [%rd10+492];
	add.f32 	%f2231, %f2229, %f2230;
	mul.f32 	%f2232, %f2231, %f1;
	mul.wide.u32 	%rd1271, %r891, 2;
	add.s64 	%rd196, %rd2, %rd1271;
	st.global.u16 	[%rd196], %rs2;
	mul.wide.u32 	%rd1272, %r891, 4;
	add.s64 	%rd1273, %rd5, %rd1272;
	ld.global.f32 	%f2233, [%rd1273];
	ld.global.f32 	%f2234, [%rd8+492];
	mul.f32 	%f2235, %f258, %f2234;
	sub.f32 	%f2236, %f2233, %f2232;
	mul.f32 	%f2237, %f2236, %f2235;
	setp.leu.f32 	%p124, %f2228, %f2237;
	@%p124 bra 	$L__BB1_248;
	neg.f32 	%f2241, %f125;
	st.global.f32 	[%rd8+492], %f2241;
	mul.f32 	%f2238, %f125, 0fC0000000;
	// begin inline asm
	{  cvt.rn.f16.f32 %rs372, %f2238;}

	// end inline asm
	st.global.u16 	[%rd196], %rs372;
	ld.global.u16 	%rs373, [%rd12+2015232];
	// begin inline asm
	{  cvt.f32.f16 %f2239, %rs373;}

	// end inline asm
	// begin inline asm
	{  cvt.f32.f16 %f2240, %rs372;}

	// end inline asm
	ld.global.f32 	%f2242, [%rd6];
	fma.rn.f32 	%f2243, %f2239, %f2240, %f2242;
	st.global.f32 	[%rd6], %f2243;
$L__BB1_248:
	bar.sync 	0;
	add.s32 	%r892, %r4, 124;
	and.b32  	%r893, %r892, 252;
	add.s32 	%r70, %r893, %r137;
	add.s32 	%r894, %r2, %r70;
	and.b32  	%r895, %r70, 255;
	add.s32 	%r896, %r3, %r895;
	mul.wide.s32 	%rd1274, %r894, 4;
	add.s64 	%rd1275, %rd4, %rd1274;
	ld.global.f32 	%f2244, [%rd1275];
	add.s64 	%rd197, %rd3, %rd1274;
	ld.global.f32 	%f126, [%rd197];
	add.s32 	%r897, %r5, %r70;
	mul.wide.s32 	%rd1276, %r897, 4;
	add.s64 	%rd1277, %rd3, %rd1276;
	ld.global.f32 	%f2245, [%rd1277];
	add.s32 	%r898, %r6, %r70;
	mul.wide.s32 	%rd1278, %r898, 4;
	add.s64 	%rd1279, %rd3, %rd1278;
	ld.global.f32 	%f2246, [%rd1279];
	add.f32 	%f2247, %f2245, %f2246;
	mul.f32 	%f2248, %f2247, %f1;
	mul.wide.u32 	%rd1280, %r896, 2;
	add.s64 	%rd198, %rd2, %rd1280;
	st.global.u16 	[%rd198], %rs2;
	mul.wide.u32 	%rd1281, %r896, 4;
	add.s64 	%rd1282, %rd5, %rd1281;
	ld.global.f32 	%f2249, [%rd1282];
	ld.global.f32 	%f2250, [%rd197];
	mul.f32 	%f2251, %f258, %f2250;
	sub.f32 	%f2252, %f2249, %f2248;
	mul.f32 	%f2253, %f2252, %f2251;
	setp.leu.f32 	%p125, %f2244, %f2253;
	@%p125 bra 	$L__BB1_250;
	neg.f32 	%f2257, %f126;
	st.global.f32 	[%rd197], %f2257;
	mul.f32 	%f2254, %f126, 0fC0000000;
	// begin inline asm
	{  cvt.rn.f16.f32 %rs375, %f2254;}

	// end inline asm
	st.global.u16 	[%rd198], %rs375;
	shl.b32 	%r899, %r70, 13;
	add.s32 	%r900, %r899, %r1;
	mul.wide.s32 	%rd1283, %r900, 2;
	add.s64 	%rd1284, %rd1, %rd1283;
	ld.global.u16 	%rs376, [%rd1284];
	// begin inline asm
	{  cvt.f32.f16 %f2255, %rs376;}

	// end inline asm
	// begin inline asm
	{  cvt.f32.f16 %f2256, %rs375;}

	// end inline asm
	ld.global.f32 	%f2258, [%rd6];
	fma.rn.f32 	%f2259, %f2255, %f2256, %f2258;
	st.global.f32 	[%rd6], %f2259;
$L__BB1_250:
	bar.sync 	0;
	add.s32 	%r901, %r8, 125;
	and.b32  	%r902, %r901, 255;
	add.s32 	%r903, %r3, %r902;
	ld.global.f32 	%f2260, [%rd7+500];
	ld.global.f32 	%f127, [%rd8+500];
	ld.global.f32 	%f2261, [%rd9+500];
	ld.global.f32 	%f2262, [%rd10+500];
	add.f32 	%f2263, %f2261, %f2262;
	mul.f32 	%f2264, %f2263, %f1;
	mul.wide.u32 	%rd1285, %r903, 2;
	add.s64 	%rd199, %rd2, %rd1285;
	st.global.u16 	[%rd199], %rs2;
	mul.wide.u32 	%rd1286, %r903, 4;
	add.s64 	%rd1287, %rd5, %rd1286;
	ld.global.f32 	%f2265, [%rd1287];
	ld.global.f32 	%f2266, [%rd8+500];
	mul.f32 	%f2267, %f258, %f2266;
	sub.f32 	%f2268, %f2265, %f2264;
	mul.f32 	%f2269, %f2268, %f2267;
	setp.leu.f32 	%p126, %f2260, %f2269;
	@%p126 bra 	$L__BB1_252;
	neg.f32 	%f2273, %f127;
	st.global.f32 	[%rd8+500], %f2273;
	mul.f32 	%f2270, %f127, 0fC0000000;
	// begin inline asm
	{  cvt.rn.f16.f32 %rs378, %f2270;}

	// end inline asm
	st.global.u16 	[%rd199], %rs378;
	ld.global.u16 	%rs379, [%rd12+2048000];
	// begin inline asm
	{  cvt.f32.f16 %f2271, %rs379;}

	// end inline asm
	// begin inline asm
	{  cvt.f32.f16 %f2272, %rs378;}

	// end inline asm
	ld.global.f32 	%f2274, [%rd6];
	fma.rn.f32 	%f2275, %f2271, %f2272, %f2274;
	st.global.f32 	[%rd6], %f2275;
$L__BB1_252:
	bar.sync 	0;
	add.s32 	%r904, %r4, 126;
	and.b32  	%r905, %r904, 254;
	add.s32 	%r71, %r905, %r137;
	add.s32 	%r906, %r2, %r71;
	and.b32  	%r907, %r71, 255;
	add.s32 	%r908, %r3, %r907;
	mul.wide.s32 	%rd1288, %r906, 4;
	add.s64 	%rd1289, %rd4, %rd1288;
	ld.global.f32 	%f2276, [%rd1289];
	add.s64 	%rd200, %rd3, %rd1288;
	ld.global.f32 	%f128, [%rd200];
	add.s32 	%r909, %r5, %r71;
	mul.wide.s32 	%rd1290, %r909, 4;
	add.s64 	%rd1291, %rd3, %rd1290;
	ld.global.f32 	%f2277, [%rd1291];
	add.s32 	%r910, %r6, %r71;
	mul.wide.s32 	%rd1292, %r910, 4;
	add.s64 	%rd1293, %rd3, %rd1292;
	ld.global.f32 	%f2278, [%rd1293];
	add.f32 	%f2279, %f2277, %f2278;
	mul.f32 	%f2280, %f2279, %f1;
	mul.wide.u32 	%rd1294, %r908, 2;
	add.s64 	%rd201, %rd2, %rd1294;
	st.global.u16 	[%rd201], %rs2;
	mul.wide.u32 	%rd1295, %r908, 4;
	add.s64 	%rd1296, %rd5, %rd1295;
	ld.global.f32 	%f2281, [%rd1296];
	ld.global.f32 	%f2282, [%rd200];
	mul.f32 	%f2283, %f258, %f2282;
	sub.f32 	%f2284, %f2281, %f2280;
	mul.f32 	%f2285, %f2284, %f2283;
	setp.leu.f32 	%p127, %f2276, %f2285;
	@%p127 bra 	$L__BB1_254;
	neg.f32 	%f2289, %f128;
	st.global.f32 	[%rd200], %f2289;
	mul.f32 	%f2286, %f128, 0fC0000000;
	// begin inline asm
	{  cvt.rn.f16.f32 %rs381, %f2286;}

	// end inline asm
	st.global.u16 	[%rd201], %rs381;
	shl.b32 	%r911, %r71, 13;
	add.s32 	%r912, %r911, %r1;
	mul.wide.s32 	%rd1297, %r912, 2;
	add.s64 	%rd1298, %rd1, %rd1297;
	ld.global.u16 	%rs382, [%rd1298];
	// begin inline asm
	{  cvt.f32.f16 %f2287, %rs382;}

	// end inline asm
	// begin inline asm
	{  cvt.f32.f16 %f2288, %rs381;}

	// end inline asm
	ld.global.f32 	%f2290, [%rd6];
	fma.rn.f32 	%f2291, %f2287, %f2288, %f2290;
	st.global.f32 	[%rd6], %f2291;
$L__BB1_254:
	bar.sync 	0;
	add.s32 	%r913, %r8, 127;
	and.b32  	%r914, %r913, 255;
	add.s32 	%r915, %r3, %r914;
	ld.global.f32 	%f2292, [%rd7+508];
	ld.global.f32 	%f129, [%rd8+508];
	ld.global.f32 	%f2293, [%rd9+508];
	ld.global.f32 	%f2294, [%rd10+508];
	add.f32 	%f2295, %f2293, %f2294;
	mul.f32 	%f2296, %f2295, %f1;
	mul.wide.u32 	%rd1299, %r915, 2;
	add.s64 	%rd202, %rd2, %rd1299;
	st.global.u16 	[%rd202], %rs2;
	mul.wide.u32 	%rd1300, %r915, 4;
	add.s64 	%rd1301, %rd5, %rd1300;
	ld.global.f32 	%f2297, [%rd1301];
	ld.global.f32 	%f2298, [%rd8+508];
	mul.f32 	%f2299, %f258, %f2298;
	sub.f32 	%f2300, %f2297, %f2296;
	mul.f32 	%f2301, %f2300, %f2299;
	setp.leu.f32 	%p128, %f2292, %f2301;
	@%p128 bra 	$L__BB1_256;
	neg.f32 	%f2305, %f129;
	st.global.f32 	[%rd8+508], %f2305;
	mul.f32 	%f2302, %f129, 0fC0000000;
	// begin inline asm
	{  cvt.rn.f16.f32 %rs384, %f2302;}

	// end inline asm
	st.global.u16 	[%rd202], %rs384;
	ld.global.u16 	%rs385, [%rd12+2080768];
	// begin inline asm
	{  cvt.f32.f16 %f2303, %rs385;}

	// end inline asm
	// begin inline asm
	{  cvt.f32.f16 %f2304, %rs384;}

	// end inline asm
	ld.global.f32 	%f2306, [%rd6];
	fma.rn.f32 	%f2307, %f2303, %f2304, %f2306;
	st.global.f32 	[%rd6], %f2307;
$L__BB1_256:
	bar.sync 	0;
	xor.b32  	%r916, %r7, 128;
	add.s32 	%r72, %r916, %r137;
	add.s32 	%r917, %r2, %r72;
	and.b32  	%r918, %r72, 255;
	add.s32 	%r919, %r3, %r918;
	mul.wide.s32 	%rd1302, %r917, 4;
	add.s64 	%rd1303, %rd4, %rd1302;
	ld.global.f32 	%f2308, [%rd1303];
	add.s64 	%rd203, %rd3, %rd1302;
	ld.global.f32 	%f130, [%rd203];
	add.s32 	%r920, %r5, %r72;
	mul.wide.s32 	%rd1304, %r920, 4;
	add.s64 	%rd1305, %rd3, %rd1304;
	ld.global.f32 	%f2309, [%rd1305];
	add.s32 	%r921, %r6, %r72;
	mul.wide.s32 	%rd1306, %r921, 4;
	add.s64 	%rd1307, %rd3, %rd1306;
	ld.global.f32 	%f2310, [%rd1307];
	add.f32 	%f2311, %f2309, %f2310;
	mul.f32 	%f2312, %f2311, %f1;
	mul.wide.u32 	%rd1308, %r919, 2;
	add.s64 	%rd204, %rd2, %rd1308;
	st.global.u16 	[%rd204], %rs2;
	mul.wide.u32 	%rd1309, %r919, 4;
	add.s64 	%rd1310, %rd5, %rd1309;
	ld.global.f32 	%f2313, [%rd1310];
	ld.global.f32 	%f2314, [%rd203];
	mul.f32 	%f2315, %f258, %f2314;
	sub.f32 	%f2316, %f2313, %f2312;
	mul.f32 	%f2317, %f2316, %f2315;
	setp.leu.f32 	%p129, %f2308, %f2317;
	@%p129 bra 	$L__BB1_258;
	neg.f32 	%f2321, %f130;
	st.global.f32 	[%rd203], %f2321;
	mul.f32 	%f2318, %f130, 0fC0000000;
	// begin inline asm
	{  cvt.rn.f16.f32 %rs387, %f2318;}

	// end inline asm
	st.global.u16 	[%rd204], %rs387;
	shl.b32 	%r922, %r72, 13;
	add.s32 	%r923, %r922, %r1;
	mul.wide.s32 	%rd1311, %r923, 2;
	add.s64 	%rd1312, %rd1, %rd1311;
	ld.global.u16 	%rs388, [%rd1312];
	// begin inline asm
	{  cvt.f32.f16 %f2319, %rs388;}

	// end inline asm
	// begin inline asm
	{  cvt.f32.f16 %f2320, %rs387;}

	// end inline asm
	ld.global.f32 	%f2322, [%rd6];
	fma.rn.f32 	%f2323, %f2319, %f2320, %f2322;
	st.global.f32 	[%rd6], %f2323;
$L__BB1_258:
	bar.sync 	0;
	add.s32 	%r924, %r4, 129;
	and.b32  	%r925, %r924, 129;
	add.s32 	%r73, %r925, %r137;
	add.s32 	%r926, %r2, %r73;
	and.b32  	%r927, %r73, 255;
	add.s32 	%r928, %r3, %r927;
	mul.wide.s32 	%rd1313, %r926, 4;
	add.s64 	%rd205, %rd4, %rd1313;
	ld.global.f32 	%f2324, [%rd205];
	add.s64 	%rd206, %rd3, %rd1313;
	ld.global.f32 	%f131, [%rd206];
	add.s32 	%r929, %r5, %r73;
	mul.wide.s32 	%rd1314, %r929, 4;
	add.s64 	%rd207, %rd3, %rd1314;
	ld.global.f32 	%f2325, [%rd207];
	add.s32 	%r930, %r6, %r73;
	mul.wide.s32 	%rd1315, %r930, 4;
	add.s64 	%rd208, %rd3, %rd1315;
	ld.global.f32 	%f2326, [%rd208];
	add.f32 	%f2327, %f2325, %f2326;
	mul.f32 	%f2328, %f2327, %f1;
	mul.wide.u32 	%rd1316, %r928, 2;
	add.s64 	%rd209, %rd2, %rd1316;
	st.global.u16 	[%rd209], %rs2;
	mul.wide.u32 	%rd1317, %r928, 4;
	add.s64 	%rd1318, %rd5, %rd1317;
	ld.global.f32 	%f2329, [%rd1318];
	ld.global.f32 	%f2330, [%rd206];
	mul.f32 	%f2331, %f258, %f2330;
	sub.f32 	%f2332, %f2329, %f2328;
	mul.f32 	%f2333, %f2332, %f2331;
	setp.leu.f32 	%p130, %f2324, %f2333;
	shl.b32 	%r931, %r73, 13;
	add.s32 	%r932, %r931, %r1;
	mul.wide.s32 	%rd1319, %r932, 2;
	add.s64 	%rd210, %rd1, %rd1319;
	@%p130 bra 	$L__BB1_260;
	neg.f32 	%f2337, %f131;
	st.global.f32 	[%rd206], %f2337;
	mul.f32 	%f2334, %f131, 0fC0000000;
	// begin inline asm
	{  cvt.rn.f16.f32 %rs390, %f2334;}

	// end inline asm
	st.global.u16 	[%rd209], %rs390;
	ld.global.u16 	%rs391, [%rd210];
	// begin inline asm
	{  cvt.f32.f16 %f2335, %rs391;}

	// end inline asm
	// begin inline asm
	{  cvt.f32.f16 %f2336, %rs390;}

	// end inline asm
	ld.global.f32 	%f2338, [%rd6];
	fma.rn.f32 	%f2339, %f2335, %f2336, %f2338;
	st.global.f32 	[%rd6], %f2339;
$L__BB1_260:
	bar.sync 	0;
	add.s32 	%r933, %r4, 130;
	and.b32  	%r934, %r933, 130;
	add.s32 	%r74, %r934, %r137;
	add.s32 	%r935, %r2, %r74;
	and.b32  	%r936, %r74, 255;
	add.s32 	%r937, %r3, %r936;
	mul.wide.s32 	%rd1320, %r935, 4;
	add.s64 	%rd1321, %rd4, %rd1320;
	ld.global.f32 	%f2340, [%rd1321];
	add.s64 	%rd211, %rd3, %rd1320;
	ld.global.f32 	%f132, [%rd211];
	add.s32 	%r938, %r5, %r74;
	mul.wide.s32 	%rd1322, %r938, 4;
	add.s64 	%rd1323, %rd3, %rd1322;
	ld.global.f32 	%f2341, [%rd1323];
	add.s32 	%r939, %r6, %r74;
	mul.wide.s32 	%rd1324, %r939, 4;
	add.s64 	%rd1325, %rd3, %rd1324;
	ld.global.f32 	%f2342, [%rd1325];
	add.f32 	%f2343, %f2341, %f2342;
	mul.f32 	%f2344, %f2343, %f1;
	mul.wide.u32 	%rd1326, %r937, 2;
	add.s64 	%rd212, %rd2, %rd1326;
	st.global.u16 	[%rd212], %rs2;
	mul.wide.u32 	%rd1327, %r937, 4;
	add.s64 	%rd1328, %rd5, %rd1327;
	ld.global.f32 	%f2345, [%rd1328];
	ld.global.f32 	%f2346, [%rd211];
	mul.f32 	%f2347, %f258, %f2346;
	sub.f32 	%f2348, %f2345, %f2344;
	mul.f32 	%f2349, %f2348, %f2347;
	setp.leu.f32 	%p131, %f2340, %f2349;
	@%p131 bra 	$L__BB1_262;
	neg.f32 	%f2353, %f132;
	st.global.f32 	[%rd211], %f2353;
	mul.f32 	%f2350, %f132, 0fC0000000;
	// begin inline asm
	{  cvt.rn.f16.f32 %rs393, %f2350;}

	// end inline asm
	st.global.u16 	[%rd212], %rs393;
	shl.b32 	%r940, %r74, 13;
	add.s32 	%r941, %r940, %r1;
	mul.wide.s32 	%rd1329, %r941, 2;
	add.s64 	%rd1330, %rd1, %rd1329;
	ld.global.u16 	%rs394, [%rd1330];
	// begin inline asm
	{  cvt.f32.f16 %f2351, %rs394;}

	// end inline asm
	// begin inline asm
	{  cvt.f32.f16 %f2352, %rs393;}

	// end inline asm
	ld.global.f32 	%f2354, [%rd6];
	fma.rn.f32 	%f2355, %f2351, %f2352, %f2354;
	st.global.f32 	[%rd6], %f2355;
$L__BB1_262:
	bar.sync 	0;
	add.s32 	%r942, %r73, 2;
	and.b32  	%r943, %r942, 255;
	add.s32 	%r944, %r3, %r943;
	ld.global.f32 	%f2356, [%rd205+8];
	ld.global.f32 	%f133, [%rd206+8];
	ld.global.f32 	%f2357, [%rd207+8];
	ld.global.f32 	%f2358, [%rd208+8];
	add.f32 	%f2359, %f2357, %f2358;
	mul.f32 	%f2360, %f2359, %f1;
	mul.wide.u32 	%rd1331, %r944, 2;
	add.s64 	%rd213, %rd2, %rd1331;
	st.global.u16 	[%rd213], %rs2;
	mul.wide.u32 	%rd1332, %r944, 4;
	add.s64 	%rd1333, %rd5, %rd1332;
	ld.global.f32 	%f2361, [%rd1333];
	ld.global.f32 	%f2362, [%rd206+8];
	mul.f32 	%f2363, %f258, %f2362;
	sub.f32 	%f2364, %f2361, %f2360;
	mul.f32 	%f2365, %f2364, %f2363;
	setp.leu.f32 	%p132, %f2356, %f2365;
	@%p132 bra 	$L__BB1_264;
	neg.f32 	%f2369, %f133;
	st.global.f32 	[%rd206+8], %f2369;
	mul.f32 	%f2366, %f133, 0fC0000000;
	// begin inline asm
	{  cvt.rn.f16.f32 %rs396, %f2366;}

	// end inline asm
	st.global.u16 	[%rd213], %rs396;
	ld.global.u16 	%rs397, [%rd210+32768];
	// begin inline asm
	{  cvt.f32.f16 %f2367, %rs397;}

	// end inline asm
	// begin inline asm
	{  cvt.f32.f16 %f2368, %rs396;}

	// end inline asm
	ld.global.f32 	%f2370, [%rd6];
	fma.rn.f32 	%f2371, %f2367, %f2368, %f2370;
	st.global.f32 	[%rd6], %f2371;
$L__BB1_264:
	bar.sync 	0;
	add.s32 	%r945, %r4, 132;
	and.b32  	%r946, %r945, 132;
	add.s32 	%r75, %r946, %r137;
	add.s32 	%r947, %r2, %r75;
	and.b32  	%r948, %r75, 255;
	add.s32 	%r949, %r3, %r948;
	mul.wide.s32 	%rd1334, %r947, 4;
	add.s64 	%rd1335, %rd4, %rd1334;
	ld.global.f32 	%f2372, [%rd1335];
	add.s64 	%rd214, %rd3, %rd1334;
	ld.global.f32 	%f134, [%rd214];
	add.s32 	%r950, %r5, %r75;
	mul.wide.s32 	%rd1336, %r950, 4;
	add.s64 	%rd1337, %rd3, %rd1336;
	ld.global.f32 	%f2373, [%rd1337];
	add.s32 	%r951, %r6, %r75;
	mul.wide.s32 	%rd1338, %r951, 4;
	add.s64 	%rd1339, %rd3, %rd1338;
	ld.global.f32 	%f2374, [%rd1339];
	add.f32 	%f2375, %f2373, %f2374;
	mul.f32 	%f2376, %f2375, %f1;
	mul.wide.u32 	%rd1340, %r949, 2;
	add.s64 	%rd215, %rd2, %rd1340;
	st.global.u16 	[%rd215], %rs2;
	mul.wide.u32 	%rd1341, %r949, 4;
	add.s64 	%rd1342, %rd5, %rd1341;
	ld.global.f32 	%f2377, [%rd1342];
	ld.global.f32 	%f2378, [%rd214];
	mul.f32 	%f2379, %f258, %f2378;
	sub.f32 	%f2380, %f2377, %f2376;
	mul.f32 	%f2381, %f2380, %f2379;
	setp.leu.f32 	%p133, %f2372, %f2381;
	@%p133 bra 	$L__BB1_266;
	neg.f32 	%f2385, %f134;
	st.global.f32 	[%rd214], %f2385;
	mul.f32 	%f2382, %f134, 0fC0000000;
	// begin inline asm
	{  cvt.rn.f16.f32 %rs399, %f2382;}

	// end inline asm
	st.global.u16 	[%rd215], %rs399;
	shl.b32 	%r952, %r75, 13;
	add.s32 	%r953, %r952, %r1;
	mul.wide.s32 	%rd1343, %r953, 2;
	add.s64 	%rd1344, %rd1, %rd1343;
	ld.global.u16 	%rs400, [%rd1344];
	// begin inline asm
	{  cvt.f32.f16 %f2383, %rs400;}

	// end inline asm
	// begin inline asm
	{  cvt.f32.f16 %f2384, %rs399;}

	// end inline asm
	ld.global.f32 	%f2386, [%rd6];
	fma.rn.f32 	%f2387, %f2383, %f2384, %f2386;
	st.global.f32 	[%rd6], %f2387;
$L__BB1_266:
	bar.sync 	0;
	add.s32 	%r954, %r73, 4;
	and.b32  	%r955, %r954, 255;
	add.s32 	%r956, %r3, %r955;
	ld.global.f32 	%f2388, [%rd205+16];
	ld.global.f32 	%f135, [%rd206+16];
	ld.global.f32 	%f2389, [%rd207+16];
	ld.global.f32 	%f2390, [%rd208+16];
	add.f32 	%f2391, %f2389, %f2390;
	mul.f32 	%f2392, %f2391, %f1;
	mul.wide.u32 	%rd1345, %r956, 2;
	add.s64 	%rd216, %rd2, %rd1345;
	st.global.u16 	[%rd216], %rs2;
	mul.wide.u32 	%rd1346, %r956, 4;
	add.s64 	%rd1347, %rd5, %rd1346;
	ld.global.f32 	%f2393, [%rd1347];
	ld.global.f32 	%f2394, [%rd206+16];
	mul.f32 	%f2395, %f258, %f2394;
	sub.f32 	%f2396, %f2393, %f2392;
	mul.f32 	%f2397, %f2396, %f2395;
	setp.leu.f32 	%p134, %f2388, %f2397;
	@%p134 bra 	$L__BB1_268;
	neg.f32 	%f2401, %f135;
	st.global.f32 	[%rd206+16], %f2401;
	mul.f32 	%f2398, %f135, 0fC0000000;
	// begin inline asm
	{  cvt.rn.f16.f32 %rs402, %f2398;}

	// end inline asm
	st.global.u16 	[%rd216], %rs402;
	ld.global.u16 	%rs403, [%rd210+65536];
	// begin inline asm
	{  cvt.f32.f16 %f2399, %rs403;}

	// end inline asm
	// begin inline asm
	{  cvt.f32.f16 %f2400, %rs402;}

	// end inline asm
	ld.global.f32 	%f2402, [%rd6];
	fma.rn.f32 	%f2403, %f2399, %f2400, %f2402;
	st.global.f32 	[%rd6], %f2403;
$L__BB1_268:
	bar.sync 	0;
	add.s32 	%r957, %r4, 134;
	and.b32  	%r958, %r957, 134;
	add.s32 	%r76, %r958, %r137;
	add.s32 	%r959, %r2, %r76;
	and.b32  	%r960, %r76, 255;
	add.s32 	%r961, %r3, %r960;
	mul.wide.s32 	%rd1348, %r959, 4;
	add.s64 	%rd1349, %rd4, %rd1348;
	ld.global.f32 	%f2404, [%rd1349];
	add.s64 	%rd217, %rd3, %rd1348;
	ld.global.f32 	%f136, [%rd217];
	add.s32 	%r962, %r5, %r76;
	mul.wide.s32 	%rd1350, %r962, 4;
	add.s64 	%rd1351, %rd3, %rd1350;
	ld.global.f32 	%f2405, [%rd1351];
	add.s32 	%r963, %r6, %r76;
	mul.wide.s32 	%rd1352, %r963, 4;
	add.s64 	%rd1353, %rd3, %rd1352;
	ld.global.f32 	%f2406, [%rd1353];
	add.f32 	%f2407, %f2405, %f2406;
	mul.f32 	%f2408, %f2407, %f1;
	mul.wide.u32 	%rd1354, %r961, 2;
	add.s64 	%rd218, %rd2, %rd1354;
	st.global.u16 	[%rd218], %rs2;
	mul.wide.u32 	%rd1355, %r961, 4;
	add.s64 	%rd1356, %rd5, %rd1355;
	ld.global.f32 	%f2409, [%rd1356];
	ld.global.f32 	%f2410, [%rd217];
	mul.f32 	%f2411, %f258, %f2410;
	sub.f32 	%f2412, %f2409, %f2408;
	mul.f32 	%f2413, %f2412, %f2411;
	setp.leu.f32 	%p135, %f2404, %f2413;
	@%p135 bra 	$L__BB1_270;
	neg.f32 	%f2417, %f136;
	st.global.f32 	[%rd217], %f2417;
	mul.f32 	%f2414, %f136, 0fC0000000;
	// begin inline asm
	{  cvt.rn.f16.f32 %rs405, %f2414;}

	// end inline asm
	st.global.u16 	[%rd218], %rs405;
	shl.b32 	%r964, %r76, 13;
	add.s32 	%r965, %r964, %r1;
	mul.wide.s32 	%rd1357, %r965, 2;
	add.s64 	%rd1358, %rd1, %rd1357;
	ld.global.u16 	%rs406, [%rd1358];
	// begin inline asm
	{  cvt.f32.f16 %f2415, %rs406;}

	// end inline asm
	// begin inline asm
	{  cvt.f32.f16 %f2416, %rs405;}

	// end inline asm
	ld.global.f32 	%f2418, [%rd6];
	fma.rn.f32 	%f2419, %f2415, %f2416, %f2418;
	st.global.f32 	[%rd6], %f2419;
$L__BB1_270:
	bar.sync 	0;
	add.s32 	%r966, %r73, 6;
	and.b32  	%r967, %r966, 255;
	add.s32 	%r968, %r3, %r967;
	ld.global.f32 	%f2420, [%rd205+24];
	ld.global.f32 	%f137, [%rd206+24];
	ld.global.f32 	%f2421, [%rd207+24];
	ld.global.f32 	%f2422, [%rd208+24];
	add.f32 	%f2423, %f2421, %f2422;
	mul.f32 	%f2424, %f2423, %f1;
	mul.wide.u32 	%rd1359, %r968, 2;
	add.s64 	%rd219, %rd2, %rd1359;
	st.global.u16 	[%rd219], %rs2;
	mul.wide.u32 	%rd1360, %r968, 4;
	add.s64 	%rd1361, %rd5, %rd1360;
	ld.global.f32 	%f2425, [%rd1361];
	ld.global.f32 	%f2426, [%rd206+24];
	mul.f32 	%f2427, %f258, %f2426;
	sub.f32 	%f2428, %f2425, %f2424;
	mul.f32 	%f2429, %f2428, %f2427;
	setp.leu.f32 	%p136, %f2420, %f2429;
	@%p136 bra 	$L__BB1_272;
	neg.f32 	%f2433, %f137;
	st.global.f32 	[%rd206+24], %f2433;
	mul.f32 	%f2430, %f137, 0fC0000000;
	// begin inline asm
	{  cvt.rn.f16.f32 %rs408, %f2430;}

	// end inline asm
	st.global.u16 	[%rd219], %rs408;
	ld.global.u16 	%rs409, [%rd210+98304];
	// begin inline asm
	{  cvt.f32.f16 %f2431, %rs409;}

	// end inline asm
	// begin inline asm
	{  cvt.f32.f16 %f2432, %rs408;}

	// end inline asm
	ld.global.f32 	%f2434, [%rd6];
	fma.rn.f32 	%f2435, %f2431, %f2432, %f2434;
	st.global.f32 	[%rd6], %f2435;
$L__BB1_272:
	bar.sync 	0;
	add.s32 	%r969, %r4, 136;
	and.b32  	%r970, %r969, 136;
	add.s32 	%r77, %r970, %r137;
	add.s32 	%r971, %r2, %r77;
	and.b32  	%r972, %r77, 255;
	add.s32 	%r973, %r3, %r972;
	mul.wide.s32 	%rd1362, %r971, 4;
	add.s64 	%rd1363, %rd4, %rd1362;
	ld.global.f32 	%f2436, [%rd1363];
	add.s64 	%rd220, %rd3, %rd1362;
	ld.global.f32 	%f138, [%rd220];
	add.s32 	%r974, %r5, %r77;
	mul.wide.s32 	%rd1364, %r974, 4;
	add.s64 	%rd1365, %rd3, %rd1364;
	ld.global.f32 	%f2437, [%rd1365];
	add.s32 	%r975, %r6, %r77;
	mul.wide.s32 	%rd1366, %r975, 4;
	add.s64 	%rd1367, %rd3, %rd1366;
	ld.global.f32 	%f2438, [%rd1367];
	add.f32 	%f2439, %f2437, %f2438;
	mul.f32 	%f2440, %f2439, %f1;
	mul.wide.u32 	%rd1368, %r973, 2;
	add.s64 	%rd221, %rd2, %rd1368;
	st.global.u16 	[%rd221], %rs2;
	mul.wide.u32 	%rd1369, %r973, 4;
	add.s64 	%rd1370, %rd5, %rd1369;
	ld.global.f32 	%f2441, [%rd1370];
	ld.global.f32 	%f2442, [%rd220];
	mul.f32 	%f2443, %f258, %f2442;
	sub.f32 	%f2444, %f2441, %f2440;
	mul.f32 	%f2445, %f2444, %f2443;
	setp.leu.f32 	%p137, %f2436, %f2445;
	@%p137 bra 	$L__BB1_274;
	neg.f32 	%f2449, %f138;
	st.global.f32 	[%rd220], %f2449;
	mul.f32 	%f2446, %f138, 0fC0000000;
	// begin inline asm
	{  cvt.rn.f16.f32 %rs411, %f2446;}

	// end inline asm
	st.global.u16 	[%rd221], %rs411;
	shl.b32 	%r976, %r77, 13;
	add.s32 	%r977, %r976, %r1;
	mul.wide.s32 	%rd1371, %r977, 2;
	add.s64 	%rd1372, %rd1, %rd1371;
	ld.global.u16 	%rs412, [%rd1372];
	// begin inline asm
	{  cvt.f32.f16 %f2447, %rs412;}

	// end inline asm
	// begin inline asm
	{  cvt.f32.f16 %f2448, %rs411;}

	// end inline asm
	ld.global.f32 	%f2450, [%rd6];
	fma.rn.f32 	%f2451, %f2447, %f2448, %f2450;
	st.global.f32 	[%rd6], %f2451;
$L__BB1_274:
	bar.sync 	0;
	add.s32 	%r978, %r73, 8;
	and.b32  	%r979, %r978, 255;
	add.s32 	%r980, %r3, %r979;
	ld.global.f32 	%f2452, [%rd205+32];
	ld.global.f32 	%f139, [%rd206+32];
	ld.global.f32 	%f2453, [%rd207+32];
	ld.global.f32 	%f2454, [%rd208+32];
	add.f32 	%f2455, %f2453, %f2454;
	mul.f32 	%f2456, %f2455, %f1;
	mul.wide.u32 	%rd1373, %r980, 2;
	add.s64 	%rd222, %rd2, %rd1373;
	st.global.u16 	[%rd222], %rs2;
	mul.wide.u32 	%rd1374, %r980, 4;
	add.s64 	%rd1375, %rd5, %rd1374;
	ld.global.f32 	%f2457, [%rd1375];
	ld.global.f32 	%f2458, [%rd206+32];
	mul.f32 	%f2459, %f258, %f2458;
	sub.f32 	%f2460, %f2457, %f2456;
	mul.f32 	%f2461, %f2460, %f2459;
	setp.leu.f32 	%p138, %f2452, %f2461;
	@%p138 bra 	$L__BB1_276;
	neg.f32 	%f2465, %f139;
	st.global.f32 	[%rd206+32], %f2465;
	mul.f32 	%f2462, %f139, 0fC0000000;
	// begin inline asm
	{  cvt.rn.f16.f32 %rs414, %f2462;}

	// end inline asm
	st.global.u16 	[%rd222], %rs414;
	ld.global.u16 	%rs415, [%rd210+131072];
	// begin inline asm
	{  cvt.f32.f16 %f2463, %rs415;}

	// end inline asm
	// begin inline asm
	{  cvt.f32.f16 %f2464, %rs414;}

	// end inline asm
	ld.global.f32 	%f2466, [%rd6];
	fma.rn.f32 	%f2467, %f2463, %f2464, %f2466;
	st.global.f32 	[%rd6], %f2467;
$L__BB1_276:
	bar.sync 	0;
	add.s32 	%r981, %r4, 138;
	and.b32  	%r982, %r981, 138;
	add.s32 	%r78, %r982, %r137;
	add.s32 	%r983, %r2, %r78;
	and.b32  	%r984, %r78, 255;
	add.s32 	%r985, %r3, %r984;
	mul.wide.s32 	%rd1376, %r983, 4;
	add.s64 	%rd1377, %rd4, %rd1376;
	ld.global.f32 	%f2468, [%rd1377];
	add.s64 	%rd223, %rd3, %rd1376;
	ld.global.f32 	%f140, [%rd223];
	add.s32 	%r986, %r5, %r78;
	mul.wide.s32 	%rd1378, %r986, 4;
	add.s64 	%rd1379, %rd3, %rd1378;
	ld.global.f32 	%f2469, [%rd1379];
	add.s32 	%r987, %r6, %r78;
	mul.wide.s32 	%rd1380, %r987, 4;
	add.s64 	%rd1381, %rd3, %rd1380;
	ld.global.f32 	%f2470, [%rd1381];
	add.f32 	%f2471, %f2469, %f2470;
	mul.f32 	%f2472, %f2471, %f1;
	mul.wide.u32 	%rd1382, %r985, 2;
	add.s64 	%rd224, %rd2, %rd1382;
	st.global.u16 	[%rd224], %rs2;
	mul.wide.u32 	%rd1383, %r985, 4;
	add.s64 	%rd1384, %rd5, %rd1383;
	ld.global.f32 	%f2473, [%rd1384];
	ld.global.f32 	%f2474, [%rd223];
	mul.f32 	%f2475, %f258, %f2474;
	sub.f32 	%f2476, %f2473, %f2472;
	mul.f32 	%f2477, %f2476, %f2475;
	setp.leu.f32 	%p139, %f2468, %f2477;
	@%p139 bra 	$L__BB1_278;
	neg.f32 	%f2481, %f140;
	st.global.f32 	[%rd223], %f2481;
	mul.f32 	%f2478, %f140, 0fC0000000;
	// begin inline asm
	{  cvt.rn.f16.f32 %rs417, %f2478;}

	// end inline asm
	st.global.u16 	[%rd224], %rs417;
	shl.b32 	%r988, %r78, 13;
	add.s32 	%r989, %r988, %r1;
	mul.wide.s32 	%rd1385, %r989, 2;
	add.s64 	%rd1386, %rd1, %rd1385;
	ld.global.u16 	%rs418, [%rd1386];
	// begin inline asm
	{  cvt.f32.f16 %f2479, %rs418;}

	// end inline asm
	// begin inline asm
	{  cvt.f32.f16 %f2480, %rs417;}

	// end inline asm
	ld.global.f32 	%f2482, [%rd6];
	fma.rn.f32 	%f2483, %f2479, %f2480, %f2482;
	st.global.f32 	[%rd6], %f2483;
$L__BB1_278:
	bar.sync 	0;
	add.s32 	%r990, %r73, 10;
	and.b32  	%r991, %r990, 255;
	add.s32 	%r992, %r3, %r991;
	ld.global.f32 	%f2484, [%rd205+40];
	ld.global.f32 	%f141, [%rd206+40];
	ld.global.f32 	%f2485, [%rd207+40];
	ld.global.f32 	%f2486, [%rd208+40];
	add.f32 	%f2487, %f2485, %f2486;
	mul.f32 	%f2488, %f2487, %f1;
	mul.wide.u32 	%rd1387, %r992, 2;
	add.s64 	%rd225, %rd2, %rd1387;
	st.global.u16 	[%rd225], %rs2;
	mul.wide.u32 	%rd1388, %r992, 4;
	add.s64 	%rd1389, %rd5, %rd1388;
	ld.global.f32 	%f2489, [%rd1389];
	ld.global.f32 	%f2490, [%rd206+40];
	mul.f32 	%f2491, %f258, %f2490;
	sub.f32 	%f2492, %f2489, %f2488;
	mul.f32 	%f2493, %f2492, %f2491;
	setp.leu.f32 	%p140, %f2484, %f2493;
	@%p140 bra 	$L__BB1_280;
	neg.f32 	%f2497, %f141;
	st.global.f32 	[%rd206+40], %f2497;
	mul.f32 	%f2494, %f141, 0fC0000000;
	// begin inline asm
	{  cvt.rn.f16.f32 %rs420, %f2494;}

	// end inline asm
	st.global.u16 	[%rd225], %rs420;
	ld.global.u16 	%rs421, [%rd210+163840];
	// begin inline asm
	{  cvt.f32.f16 %f2495, %rs421;}

	// end inline asm
	// begin inline asm
	{  cvt.f32.f16 %f2496, %rs420;}

	// end inline asm
	ld.global.f32 	%f2498, [%rd6];
	fma.rn.f32 	%f2499, %f2495, %f2496, %f2498;
	st.global.f32 	[%rd6], %f2499;
$L__BB1_280:
	bar.sync 	0;
	add.s32 	%r993, %r4, 140;
	and.b32  	%r994, %r993, 140;
	add.s32 	%r79, %r994, %r137;
	add.s32 	%r995, %r2, %r79;
	and.b32  	%r996, %r79, 255;
	add.s32 	%r997, %r3, %r996;
	mul.wide.s32 	%rd1390, %r995, 4;
	add.s64 	%rd1391, %rd4, %rd1390;
	ld.global.f32 	%f2500, [%rd1391];
	add.s64 	%rd226, %rd3, %rd1390;
	ld.global.f32 	%f142, [%rd226];
	add.s32 	%r998, %r5, %r79;
	mul.wide.s32 	%rd1392, %r998, 4;
	add.s64 	%rd1393, %rd3, %rd1392;
	ld.global.f32 	%f2501, [%rd1393];
	add.s32 	%r999, %r6, %r79;
	mul.wide.s32 	%rd1394, %r999, 4;
	add.s64 	%rd1395, %rd3, %rd1394;
	ld.global.f32 	%f2502, [%rd1395];
	add.f32 	%f2503, %f2501, %f2502;
	mul.f32 	%f2504, %f2503, %f1;
	mul.wide.u32 	%rd1396, %r997, 2;
	add.s64 	%rd227, %rd2, %rd1396;
	st.global.u16 	[%rd227], %rs2;
	mul.wide.u32 	%rd1397, %r997, 4;
	add.s64 	%rd1398, %rd5, %rd1397;
	ld.global.f32 	%f2505, [%rd1398];
	ld.global.f32 	%f2506, [%rd226];
	mul.f32 	%f2507, %f258, %f2506;
	sub.f32 	%f2508, %f2505, %f2504;
	mul.f32 	%f2509, %f2508, %f2507;
	setp.leu.f32 	%p141, %f2500, %f2509;
	@%p141 bra 	$L__BB1_282;
	neg.f32 	%f2513, %f142;
	st.global.f32 	[%rd226], %f2513;
	mul.f32 	%f2510, %f142, 0fC0000000;
	// begin inline asm
	{  cvt.rn.f16.f32 %rs423, %f2510;}

	// end inline asm
	st.global.u16 	[%rd227], %rs423;
	shl.b32 	%r1000, %r79, 13;
	add.s32 	%r1001, %r1000, %r1;
	mul.wide.s32 	%rd1399, %r1001, 2;
	add.s64 	%rd1400, %rd1, %rd1399;
	ld.global.u16 	%rs424, [%rd1400];
	// begin inline asm
	{  cvt.f32.f16 %f2511, %rs424;}

	// end inline asm
	// begin inline asm
	{  cvt.f32.f16 %f2512, %rs423;}

	// end inline asm
	ld.global.f32 	%f2514, [%rd6];
	fma.rn.f32 	%f2515, %f2511, %f2512, %f2514;
	st.global.f32 	[%rd6], %f2515;
$L__BB1_282:
	bar.sync 	0;
	add.s32 	%r1002, %r73, 12;
	and.b32  	%r1003, %r1002, 255;
	add.s32 	%r1004, %r3, %r1003;
	ld.global.f32 	%f2516, [%rd205+48];
	ld.global.f32 	%f143, [%rd206+48];
	ld.global.f32 	%f2517, [%rd207+48];
	ld.global.f32 	%f2518, [%rd208+48];
	add.f32 	%f2519, %f2517, %f2518;
	mul.f32 	%f2520, %f2519, %f1;
	mul.wide.u32 	%rd1401, %r1004, 2;
	add.s64 	%rd228, %rd2, %rd1401;
	st.global.u16 	[%rd228], %rs2;
	mul.wide.u32 	%rd1402, %r1004, 4;
	add.s64 	%rd1403, %rd5, %rd1402;
	ld.global.f32 	%f2521, [%rd1403];
	ld.global.f32 	%f2522, [%rd206+48];
	mul.f32 	%f2523, %f258, %f2522;
	sub.f32 	%f2524, %f2521, %f2520;
	mul.f32 	%f2525, %f2524, %f2523;
	setp.leu.f32 	%p142, %f2516, %f2525;
	@%p142 bra 	$L__BB1_284;
	neg.f32 	%f2529, %f143;
	st.global.f32 	[%rd206+48], %f2529;
	mul.f32 	%f2526, %f143, 0fC0000000;
	// begin inline asm
	{  cvt.rn.f16.f32 %rs426, %f2526;}

	// end inline asm
	st.global.u16 	[%rd228], %rs426;
	ld.global.u16 	%rs427, [%rd210+196608];
	// begin inline asm
	{  cvt.f32.f16 %f2527, %rs427;}

	// end inline asm
	// begin inline asm
	{  cvt.f32.f16 %f2528, %rs426;}

	// end inline asm
	ld.global.f32 	%f2530, [%rd6];
	fma.rn.f32 	%f2531, %f2527, %f2528, %f2530;
	st.global.f32 	[%rd6], %f2531;
$L__BB1_284:
	bar.sync 	0;
	add.s32 	%r1005, %r4, 142;
	and.b32  	%r1006, %r1005, 142;
	add.s32 	%r80, %r1006, %r137;
	add.s32 	%r1007, %r2, %r80;
	and.b32  	%r1008, %r80, 255;
	add.s32 	%r1009, %r3, %r1008;
	mul.wide.s32 	%rd1404, %r1007, 4;
	add.s64 	%rd1405, %rd4, %rd1404;
	ld.global.f32 	%f2532, [%rd1405];
	add.s64 	%rd229, %rd3, %rd1404;
	ld.global.f32 	%f144, [%rd229];
	add.s32 	%r1010, %r5, %r80;
	mul.wide.s32 	%rd1406, %r1010, 4;
	add.s64 	%rd1407, %rd3, %rd1406;
	ld.global.f32 	%f2533, [%rd1407];
	add.s32 	%r1011, %r6, %r80;
	mul.wide.s32 	%rd1408, %r1011, 4;
	add.s64 	%rd1409, %rd3, %rd1408;
	ld.global.f32 	%f2534, [%rd1409];
	add.f32 	%f2535, %f2533, %f2534;
	mul.f32 	%f2536, %f2535, %f1;
	mul.wide.u32 	%rd1410, %r1009, 2;
	add.s64 	%rd230, %rd2, %rd1410;
	st.global.u16 	[%rd230], %rs2;
	mul.wide.u32 	%rd1411, %r1009, 4;
	add.s64 	%rd1412, %rd5, %rd1411;
	ld.global.f32 	%f2537, [%rd1412];
	ld.global.f32 	%f2538, [%rd229];
	mul.f32 	%f2539, %f258, %f2538;
	sub.f32 	%f2540, %f2537, %f2536;
	mul.f32 	%f2541, %f2540, %f2539;
	setp.leu.f32 	%p143, %f2532, %f2541;
	@%p143 bra 	$L__BB1_286;
	neg.f32 	%f2545, %f144;
	st.global.f32 	[%rd229], %f2545;
	mul.f32 	%f2542, %f144, 0fC0000000;
	// begin inline asm
	{  cvt.rn.f16.f32 %rs429, %f2542;}

	// end inline asm
	st.global.u16 	[%rd230], %rs429;
	shl.b32 	%r1012, %r80, 13;
	add.s32 	%r1013, %r1012, %r1;
	mul.wide.s32 	%rd1413, %r1013, 2;
	add.s64 	%rd1414, %rd1, %rd1413;
	ld.global.u16 	%rs430, [%rd1414];
	// begin inline asm
	{  cvt.f32.f16 %f2543, %rs430;}

	// end inline asm
	// begin inline asm
	{  cvt.f32.f16 %f2544, %rs429;}

	// end inline asm
	ld.global.f32 	%f2546, [%rd6];
	fma.rn.f32 	%f2547, %f2543, %f2544, %f2546;
	st.global.f32 	[%rd6], %f2547;
$L__BB1_286:
	bar.sync 	0;
	add.s32 	%r1014, %r73, 14;
	and.b32  	%r1015, %r1014, 255;
	add.s32 	%r1016, %r3, %r1015;
	ld.global.f32 	%f2548, [%rd205+56];
	ld.global.f32 	%f145, [%rd206+56];
	ld.global.f32 	%f2549, [%rd207+56];
	ld.global.f32 	%f2550, [%rd208+56];
	add.f32 	%f2551, %f2549, %f2550;
	mul.f32 	%f2552, %f2551, %f1;
	mul.wide.u32 	%rd1415, %r1016, 2;
	add.s64 	%rd231, %rd2, %rd1415;
	st.global.u16 	[%rd231], %rs2;
	mul.wide.u32 	%rd1416, %r1016, 4;
	add.s64 	%rd1417, %rd5, %rd1416;
	ld.global.f32 	%f2553, [%rd1417];
	ld.global.f32 	%f2554, [%rd206+56];
	mul.f32 	%f2555, %f258, %f2554;
	sub.f32 	%f2556, %f2553, %f2552;
	mul.f32 	%f2557, %f2556, %f2555;
	setp.leu.f32 	%p144, %f2548, %f2557;
	@%p144 bra 	$L__BB1_288;
	neg.f32 	%f2561, %f145;
	st.global.f32 	[%rd206+56], %f2561;
	mul.f32 	%f2558, %f145, 0fC0000000;
	// begin inline asm
	{  cvt.rn.f16.f32 %rs432, %f2558;}

	// end inline asm
	st.global.u16 	[%rd231], %rs432;
	ld.global.u16 	%rs433, [%rd210+229376];
	// begin inline asm
	{  cvt.f32.f16 %f2559, %rs433;}

	// end inline asm
	// begin inline asm
	{  cvt.f32.f16 %f2560, %rs432;}

	// end inline asm
	ld.global.f32 	%f2562, [%rd6];
	fma.rn.f32 	%f2563, %f2559, %f2560, %f2562;
	st.global.f32 	[%rd6], %f2563;
$L__BB1_288:
	bar.sync 	0;
	add.s32 	%r1017, %r4, 144;
	and.b32  	%r1018, %r1017, 144;
	add.s32 	%r81, %r1018, %r137;
	add.s32 	%r1019, %r2, %r81;
	and.b32  	%r1020, %r81, 255;
	add.s32 	%r1021, %r3, %r1020;
	mul.wide.s32 	%rd1418, %r1019, 4;
	add.s64 	%rd1419, %rd4, %rd1418;
	ld.global.f32 	%f2564, [%rd1419];
	add.s64 	%rd232, %rd3, %rd1418;
	ld.global.f32 	%f146, [%rd232];
	add.s32 	%r1022, %r5, %r81;
	mul.wide.s32 	%rd1420, %r1022, 4;
	add.s64 	%rd1421, %rd3, %rd1420;
	ld.global.f32 	%f2565, [%rd1421];
	add.s32 	%r1023, %r6, %r81;
	mul.wide.s32 	%rd1422, %r1023, 4;
	add.s64 	%rd1423, %rd3, %rd1422;
	ld.global.f32 	%f2566, [%rd1423];
	add.f32 	%f2567, %f2565, %f2566;
	mul.f32 	%f2568, %f2567, %f1;
	mul.wide.u32 	%rd1424, %r1021, 2;
	add.s64 	%rd233, %rd2, %rd1424;
	st.global.u16 	[%rd233], %rs2;
	mul.wide.u32 	%rd1425, %r1021, 4;
	add.s64 	%rd1426, %rd5, %rd1425;
	ld.global.f32 	%f2569, [%rd1426];
	ld.global.f32 	%f2570, [%rd232];
	mul.f32 	%f2571, %f258, %f2570;
	sub.f32 	%f2572, %f2569, %f2568;
	mul.f32 	%f2573, %f2572, %f2571;
	setp.leu.f32 	%p145, %f2564, %f2573;
	@%p145 bra 	$L__BB1_290;
	neg.f32 	%f2577, %f146;
	st.global.f32 	[%rd232], %f2577;
	mul.f32 	%f2574, %f146, 0fC0000000;
	// begin inline asm
	{  cvt.rn.f16.f32 %rs435, %f2574;}

	// end inline asm
	st.global.u16 	[%rd233], %rs435;
	shl.b32 	%r1024, %r81, 13;
	add.s32 	%r1025, %r1024, %r1;
	mul.wide.s32 	%rd1427, %r1025, 2;
	add.s64 	%rd1428, %rd1, %rd1427;
	ld.global.u16 	%rs436, [%rd1428];
	// begin inline asm
	{  cvt.f32.f16 %f2575, %rs436;}

	// end inline asm
	// begin inline asm
	{  cvt.f32.f16 %f2576, %rs435;}

	// end inline asm
	ld.global.f32 	%f2578, [%rd6];
	fma.rn.f32 	%f2579, %f2575, %f2576, %f2578;
	st.global.f32 	[%rd6], %f2579;
$L__BB1_290:
	bar.sync 	0;
	add.s32 	%r1026, %r73, 16;
	and.b32  	%r1027, %r1026, 255;
	add.s32 	%r1028, %r3, %r1027;
	ld.global.f32 	%f2580, [%rd205+64];
	ld.global.f32 	%f147, [%rd206+64];
	ld.global.f32 	%f2581, [%rd207+64];
	ld.global.f32 	%f2582, [%rd208+64];
	add.f32 	%f2583, %f2581, %f2582;
	mul.f32 	%f2584, %f2583, %f1;
	mul.wide.u32 	%rd1429, %r1028, 2;
	add.s64 	%rd234, %rd2, %rd1429;
	st.global.u16 	[%rd234], %rs2;
	mul.wide.u32 	%rd1430, %r1028, 4;
	add.s64 	%rd1431, %rd5, %rd1430;
	ld.global.f32 	%f2585, [%rd1431];
	ld.global.f32 	%f2586, [%rd206+64];
	mul.f32 	%f2587, %f258, %f2586;
	sub.f32 	%f2588, %f2585, %f2584;
	mul.f32 	%f2589, %f2588, %f2587;
	setp.leu.f32 	%p146, %f2580, %f2589;
	@%p146 bra 	$L__BB1_292;
	neg.f32 	%f2593, %f147;
	st.global.f32 	[%rd206+64], %f2593;
	mul.f32 	%f2590, %f147, 0fC0000000;
	// begin inline asm
	{  cvt.rn.f16.f32 %rs438, %f2590;}

	// end inline asm
	st.global.u16 	[%rd234], %rs438;
	ld.global.u16 	%rs439, [%rd210+262144];
	// begin inline asm
	{  cvt.f32.f16 %f2591, %rs439;}

	// end inline asm
	// begin inline asm
	{  cvt.f32.f16 %f2592, %rs438;}

	// end inline asm
	ld.global.f32 	%f2594, [%rd6];
	fma.rn.f32 	%f2595, %f2591, %f2592, %f2594;
	st.global.f32 	[%rd6], %f2595;
$L__BB1_292:
	bar.sync 	0;
	add.s32 	%r1029, %r4, 146;
	and.b32  	%r1030, %r1029, 146;
	add.s32 	%r82, %r1030, %r137;
	add.s32 	%r1031, %r2, %r82;
	and.b32  	%r1032, %r82, 255;
	add.s32 	%r1033, %r3, %r1032;
	mul.wide.s32 	%rd1432, %r1031, 4;
	add.s64 	%rd1433, %rd4, %rd1432;
	ld.global.f32 	%f2596, [%rd1433];
	add.s64 	%rd235, %rd3, %rd1432;
	ld.global.f32 	%f148, [%rd235];
	add.s32 	%r1034, %r5, %r82;
	mul.wide.s32 	%rd1434, %r1034, 4;
	add.s64 	%rd1435, %rd3, %rd1434;
	ld.global.f32 	%f2597, [%rd1435];
	add.s32 	%r1035, %r6, %r82;
	mul.wide.s32 	%rd1436, %r1035, 4;
	add.s64 	%rd1437, %rd3, %rd1436;
	ld.global.f32 	%f2598, [%rd1437];
	add.f32 	%f2599, %f2597, %f2598;
	mul.f32 	%f2600, %f2599, %f1;
	mul.wide.u32 	%rd1438, %r1033, 2;
	add.s64 	%rd236, %rd2, %rd1438;
	st.global.u16 	[%rd236], %rs2;
	mul.wide.u32 	%rd1439, %r1033, 4;
	add.s64 	%rd1440, %rd5, %rd1439;
	ld.global.f32 	%f2601, [%rd1440];
	ld.global.f32 	%f2602, [%rd235];
	mul.f32 	%f2603, %f258, %f2602;
	sub.f32 	%f2604, %f2601, %f2600;
	mul.f32 	%f2605, %f2604, %f2603;
	setp.leu.f32 	%p147, %f2596, %f2605;
	@%p147 bra 	$L__BB1_294;
	neg.f32 	%f2609, %f148;
	st.global.f32 	[%rd235], %f2609;
	mul.f32 	%f2606, %f148, 0fC0000000;
	// begin inline asm
	{  cvt.rn.f16.f32 %rs441, %f2606;}

	// end inline asm
	st.global.u16 	[%rd236], %rs441;
	shl.b32 	%r1036, %r82, 13;
	add.s32 	%r1037, %r1036, %r1;
	mul.wide.s32 	%rd1441, %r1037, 2;
	add.s64 	%rd1442, %rd1, %rd1441;
	ld.global.u16 	%rs442, [%rd1442];
	// begin inline asm
	{  cvt.f32.f16 %f2607, %rs442;}

	// end inline asm
	// begin inline asm
	{  cvt.f32.f16 %f2608, %rs441;}

	// end inline asm
	ld.global.f32 	%f2610, [%rd6];
	fma.rn.f32 	%f2611, %f2607, %f2608, %f2610;
	st.global.f32 	[%rd6], %f2611;
$L__BB1_294:
	bar.sync 	0;
	add.s32 	%r1038, %r73, 18;
	and.b32  	%r1039, %r1038, 255;
	add.s32 	%r1040, %r3, %r1039;
	ld.global.f32 	%f2612, [%rd205+72];
	ld.global.f32 	%f149, [%rd206+72];
	ld.global.f32 	%f2613, [%rd207+72];
	ld.global.f32 	%f2614, [%rd208+72];
	add.f32 	%f2615, %f2613, %f2614;
	mul.f32 	%f2616, %f2615, %f1;
	mul.wide.u32 	%rd1443, %r1040, 2;
	add.s64 	%rd237, %rd2, %rd1443;
	st.global.u16 	[%rd237], %rs2;
	mul.wide.u32 	%rd1444, %r1040, 4;
	add.s64 	%rd1445, %rd5, %rd1444;
	ld.global.f32 	%f2617, [%rd1445];
	ld.global.f32 	%f2618, [%rd206+72];
	mul.f32 	%f2619, %f258, %f2618;
	sub.f32 	%f2620, %f2617, %f2616;
	mul.f32 	%f2621, %f2620, %f2619;
	setp.leu.f32 	%p148, %f2612, %f2621;
	@%p148 bra 	$L__BB1_296;
	neg.f32 	%f2625, %f149;
	st.global.f32 	[%rd206+72], %f2625;
	mul.f32 	%f2622, %f149, 0fC0000000;
	// begin inline asm
	{  cvt.rn.f16.f32 %rs444, %f2622;}

	// end inline asm
	st.global.u16 	[%rd237], %rs444;
	ld.global.u16 	%rs445, [%rd210+294912];
	// begin inline asm
	{  cvt.f32.f16 %f2623, %rs445;}

	// end inline asm
	// begin inline asm
	{  cvt.f32.f16 %f2624, %rs444;}

	// end inline asm
	ld.global.f32 	%f2626, [%rd6];
	fma.rn.f32 	%f2627, %f2623, %f2624, %f2626;
	st.global.f32 	[%rd6], %f2627;
$L__BB1_296:
	bar.sync 	0;
	add.s32 	%r1041, %r4, 148;
	and.b32  	%r1042, %r1041, 148;
	add.s32 	%r83, %r1042, %r137;
	add.s32 	%r1043, %r2, %r83;
	and.b32  	%r1044, %r83, 255;
	add.s32 	%r1045, %r3, %r1044;
	mul.wide.s32 	%rd1446, %r1043, 4;
	add.s64 	%rd1447, %rd4, %rd1446;
	ld.global.f32 	%f2628, [%rd1447];
	add.s64 	%rd238, %rd3, %rd1446;
	ld.global.f32 	%f150, [%rd238];
	add.s32 	%r1046, %r5, %r83;
	mul.wide.s32 	%rd1448, %r1046, 4;
	add.s64 	%rd1449, %rd3, %rd1448;
	ld.global.f32 	%f2629, [%rd1449];
	add.s32 	%r1047, %r6, %r83;
	mul.wide.s32 	%rd1450, %r1047, 4;
	add.s64 	%rd1451, %rd3, %rd1450;
	ld.global.f32 	%f2630, [%rd1451];
	add.f32 	%f2631, %f2629, %f2630;
	mul.f32 	%f2632, %f2631, %f1;
	mul.wide.u32 	%rd1452, %r1045, 2;
	add.s64 	%rd239, %rd2, %rd1452;
	st.global.u16 	[%rd239], %rs2;
	mul.wide.u32 	%rd1453, %r1045, 4;
	add.s64 	%rd1454, %rd5, %rd1453;
	ld.global.f32 	%f2633, [%rd1454];
	ld.global.f32 	%f2634, [%rd238];
	mul.f32 	%f2635, %f258, %f2634;
	sub.f32 	%f2636, %f2633, %f2632;
	mul.f32 	%f2637, %f2636, %f2635;
	setp.leu.f32 	%p149, %f2628, %f2637;
	@%p149 bra 	$L__BB1_298;
	neg.f32 	%f2641, %f150;
	st.global.f32 	[%rd238], %f2641;
	mul.f32 	%f2638, %f150, 0fC0000000;
	// begin inline asm
	{  cvt.rn.f16.f32 %rs447, %f2638;}

	// end inline asm
	st.global.u16 	[%rd239], %rs447;
	shl.b32 	%r1048, %r83, 13;
	add.s32 	%r1049, %r1048, %r1;
	mul.wide.s32 	%rd1455, %r1049, 2;
	add.s64 	%rd1456, %rd1, %rd1455;
	ld.global.u16 	%rs448, [%rd1456];
	// begin inline asm
	{  cvt.f32.f16 %f2639, %rs448;}

	// end inline asm
	// begin inline asm
	{  cvt.f32.f16 %f2640, %rs447;}

	// end inline asm
	ld.global.f32 	%f2642, [%rd6];
	fma.rn.f32 	%f2643, %f2639, %f2640, %f2642;
	st.global.f32 	[%rd6], %f2643;
$L__BB1_298:
	bar.sync 	0;
	add.s32 	%r1050, %r73, 20;
	and.b32  	%r1051, %r1050, 255;
	add.s32 	%r1052, %r3, %r1051;
	ld.global.f32 	%f2644, [%rd205+80];
	ld.global.f32 	%f151, [%rd206+80];
	ld.global.f32 	%f2645, [%rd207+80];
	ld.global.f32 	%f2646, [%rd208+80];
	add.f32 	%f2647, %f2645, %f2646;
	mul.f32 	%f2648, %f2647, %f1;
	mul.wide.u32 	%rd1457, %r1052, 2;
	add.s64 	%rd240, %rd2, %rd1457;
	st.global.u16 	[%rd240], %rs2;
	mul.wide.u32 	%rd1458, %r1052, 4;
	add.s64 	%rd1459, %rd5, %rd1458;
	ld.global.f32 	%f2649, [%rd1459];
	ld.global.f32 	%f2650, [%rd206+80];
	mul.f32 	%f2651, %f258, %f2650;
	sub.f32 	%f2652, %f2649, %f2648;
	mul.f32 	%f2653, %f2652, %f2651;
	setp.leu.f32 	%p150, %f2644, %f2653;
	@%p150 bra 	$L__BB1_300;
	neg.f32 	%f2657, %f151;
	st.global.f32 	[%rd206+80], %f2657;
	mul.f32 	%f2654, %f151, 0fC0000000;
	// begin inline asm
	{  cvt.rn.f16.f32 %rs450, %f2654;}

	// end inline asm
	st.global.u16 	[%rd240], %rs450;
	ld.global.u16 	%rs451, [%rd210+327680];
	// begin inline asm
	{  cvt.f32.f16 %f2655, %rs451;}

	// end inline asm
	// begin inline asm
	{  cvt.f32.f16 %f2656, %rs450;}

	// end inline asm
	ld.global.f32 	%f2658, [%rd6];
	fma.rn.f32 	%f2659, %f2655, %f2656, %f2658;
	st.global.f32 	[%rd6], %f2659;
$L__BB1_300:
	bar.sync 	0;
	add.s32 	%r1053, %r4, 150;
	and.b32  	%r1054, %r1053, 150;
	add.s32 	%r84, %r1054, %r137;
	add.s32 	%r1055, %r2, %r84;
	and.b32  	%r1056, %r84, 255;
	add.s32 	%r1057, %r3, %r1056;
	mul.wide.s32 	%rd1460, %r1055, 4;
	add.s64 	%rd1461, %rd4, %rd1460;
	ld.global.f32 	%f2660, [%rd1461];
	add.s64 	%rd241, %rd3, %rd1460;
	ld.global.f32 	%f152, [%rd241];
	add.s32 	%r1058, %r5, %r84;
	mul.wide.s32 	%rd1462, %r1058, 4;
	add.s64 	%rd1463, %rd3, %rd1462;
	ld.global.f32 	%f2661, [%rd1463];
	add.s32 	%r1059, %r6, %r84;
	mul.wide.s32 	%rd1464, %r1059, 4;
	add.s64 	%rd1465, %rd3, %rd1464;
	ld.global.f32 	%f2662, [%rd1465];
	add.f32 	%f2663, %f2661, %f2662;
	mul.f32 	%f2664, %f2663, %f1;
	mul.wide.u32 	%rd1466, %r1057, 2;
	add.s64 	%rd242, %rd2, %rd1466;
	st.global.u16 	[%rd242], %rs2;
	mul.wide.u32 	%rd1467, %r1057, 4;
	add.s64 	%rd1468, %rd5, %rd1467;
	ld.global.f32 	%f2665, [%rd1468];
	ld.global.f32 	%f2666, [%rd241];
	mul.f32 	%f2667, %f258, %f2666;
	sub.f32 	%f2668, %f2665, %f2664;
	mul.f32 	%f2669, %f2668, %f2667;
	setp.leu.f32 	%p151, %f2660, %f2669;
	@%p151 bra 	$L__BB1_302;
	neg.f32 	%f2673, %f152;
	st.global.f32 	[%rd241], %f2673;
	mul.f32 	%f2670, %f152, 0fC0000000;
	// begin inline asm
	{  cvt.rn.f16.f32 %rs453, %f2670;}

	// end inline asm
	st.global.u16 	[%rd242], %rs453;
	shl.b32 	%r1060, %r84, 13;
	add.s32 	%r1061, %r1060, %r1;
	mul.wide.s32 	%rd1469, %r1061, 2;
	add.s64 	%rd1470, %rd1, %rd1469;
	ld.global.u16 	%rs454, [%rd1470];
	// begin inline asm
	{  cvt.f32.f16 %f2671, %rs454;}

	// end inline asm
	// begin inline asm
	{  cvt.f32.f16 %f2672, %rs453;}

	// end inline asm
	ld.global.f32 	%f2674, [%rd6];
	fma.rn.f32 	%f2675, %f2671, %f2672, %f2674;
	st.global.f32 	[%rd6], %f2675;
$L__BB1_302:
	bar.sync 	0;
	add.s32 	%r1062, %r73, 22;
	and.b32  	%r1063, %r1062, 255;
	add.s32 	%r1064, %r3, %r1063;
	ld.global.f32 	%f2676, [%rd205+88];
	ld.global.f32 	%f153, [%rd206+88];
	ld.global.f32 	%f2677, [%rd207+88];
	ld.global.f32 	%f2678, [%rd208+88];
	add.f32 	%f2679, %f2677, %f2678;
	mul.f32 	%f2680, %f2679, %f1;
	mul.wide.u32 	%rd1471, %r1064, 2;
	add.s64 	%rd243, %rd2, %rd1471;
	st.global.u16 	[%rd243], %rs2;
	mul.wide.u32 	%rd1472, %r1064, 4;
	add.s64 	%rd1473, %rd5, %rd1472;
	ld.global.f32 	%f2681, [%rd1473];
	ld.global.f32 	%f2682, [%rd206+88];
	mul.f32 	%f2683, %f258, %f2682;
	sub.f32 	%f2684, %f2681, %f2680;
	mul.f32 	%f2685, %f2684, %f2683;
	setp.leu.f32 	%p152, %f2676, %f2685;
	@%p152 bra 	$L__BB1_304;
	neg.f32 	%f2689, %f153;
	st.global.f32 	[%rd206+88], %f2689;
	mul.f32 	%f2686, %f153, 0fC0000000;
	// begin inline asm
	{  cvt.rn.f16.f32 %rs456, %f2686;}

	// end inline asm
	st.global.u16 	[%rd243], %rs456;
	ld.global.u16 	%rs457, [%rd210+360448];
	// begin inline asm
	{  cvt.f32.f16 %f2687, %rs457;}

	// end inline asm
	// begin inline asm
	{  cvt.f32.f16 %f2688, %rs456;}

	// end inline asm
	ld.global.f32 	%f2690, [%rd6];
	fma.rn.f32 	%f2691, %f2687, %f2688, %f2690;
	st.global.f32 	[%rd6], %f2691;
$L__BB1_304:
	bar.sync 	0;
	add.s32 	%r1065, %r4, 152;
	and.b32  	%r1066, %r1065, 152;
	add.s32 	%r85, %r1066, %r137;
	add.s32 	%r1067, %r2, %r85;
	and.b32  	%r1068, %r85, 255;
	add.s32 	%r1069, %r3, %r1068;
	mul.wide.s32 	%rd1474, %r1067, 4;
	add.s64 	%rd1475, %rd4, %rd1474;
	ld.global.f32 	%f2692, [%rd1475];
	add.s64 	%rd244, %rd3, %rd1474;
	ld.global.f32 	%f154, [%rd244];
	add.s32 	%r1070, %r5, %r85;
	mul.wide.s32 	%rd1476, %r1070, 4;
	add.s64 	%rd1477, %rd3, %rd1476;
	ld.global.f32 	%f2693, [%rd1477];
	add.s32 	%r1071, %r6, %r85;
	mul.wide.s32 	%rd1478, %r1071, 4;
	add.s64 	%rd1479, %rd3, %rd1478;
	ld.global.f32 	%f2694, [%rd1479];
	add.f32 	%f2695, %f2693, %f2694;
	mul.f32 	%f2696, %f2695, %f1;
	mul.wide.u32 	%rd1480, %r1069, 2;
	add.s64 	%rd245, %rd2, %rd1480;
	st.global.u16 	[%rd245], %rs2;
	mul.wide.u32 	%rd1481, %r1069, 4;
	add.s64 	%rd1482, %rd5, %rd1481;
	ld.global.f32 	%f2697, [%rd1482];
	ld.global.f32 	%f2698, [%rd244];
	mul.f32 	%f2699, %f258, %f2698;
	sub.f32 	%f2700, %f2697, %f2696;
	mul.f32 	%f2701, %f2700, %f2699;
	setp.leu.f32 	%p153, %f2692, %f2701;
	@%p153 bra 	$L__BB1_306;
	neg.f32 	%f2705, %f154;
	st.global.f32 	[%rd244], %f2705;
	mul.f32 	%f2702, %f154, 0fC0000000;
	// begin inline asm
	{  cvt.rn.f16.f32 %rs459, %f2702;}

	// end inline asm
	st.global.u16 	[%rd245], %rs459;
	shl.b32 	%r1072, %r85, 13;
	add.s32 	%r1073, %r1072, %r1;
	mul.wide.s32 	%rd1483, %r1073, 2;
	add.s64 	%rd1484, %rd1, %rd1483;
	ld.global.u16 	%rs460, [%rd1484];
	// begin inline asm
	{  cvt.f32.f16 %f2703, %rs460;}

	// end inline asm
	// begin inline asm
	{  cvt.f32.f16 %f2704, %rs459;}

	// end inline asm
	ld.global.f32 	%f2706, [%rd6];
	fma.rn.f32 	%f2707, %f2703, %f2704, %f2706;
	st.global.f32 	[%rd6], %f2707;
$L__BB1_306:
	bar.sync 	0;
	add.s32 	%r1074, %r73, 24;
	and.b32  	%r1075, %r1074, 255;
	add.s32 	%r1076, %r3, %r1075;
	ld.global.f32 	%f2708, [%rd205+96];
	ld.global.f32 	%f155, [%rd206+96];
	ld.global.f32 	%f2709, [%rd207+96];
	ld.global.f32 	%f2710, [%rd208+96];
	add.f32 	%f2711, %f2709, %f2710;
	mul.f32 	%f2712, %f2711, %f1;
	mul.wide.u32 	%rd1485, %r1076, 2;
	add.s64 	%rd246, %rd2, %rd1485;
	st.global.u16 	[%rd246], %rs2;
	mul.wide.u32 	%rd1486, %r1076, 4;
	add.s64 	%rd1487, %rd5, %rd1486;
	ld.global.f32 	%f2713, [%rd1487];
	ld.global.f32 	%f2714, [%rd206+96];
	mul.f32 	%f2715, %f258, %f2714;
	sub.f32 	%f2716, %f2713, %f2712;
	mul.f32 	%f2717, %f2716, %f2715;
	setp.leu.f32 	%p154, %f2708, %f2717;
	@%p154 bra 	$L__BB1_308;
	neg.f32 	%f2721, %f155;
	st.global.f32 	[%rd206+96], %f2721;
	mul.f32 	%f2718, %f155, 0fC0000000;
	// begin inline asm
	{  cvt.rn.f16.f32 %rs462, %f2718;}

	// end inline asm
	st.global.u16 	[%rd246], %rs462;
	ld.global.u16 	%rs463, [%rd210+393216];
	// begin inline asm
	{  cvt.f32.f16 %f2719, %rs463;}

	// end inline asm
	// begin inline asm
	{  cvt.f32.f16 %f2720, %rs462;}

	// end inline asm
	ld.global.f32 	%f2722, [%rd6];
	fma.rn.f32 	%f2723, %f2719, %f2720, %f2722;
	st.global.f32 	[%rd6], %f2723;
$L__BB1_308:
	bar.sync 	0;
	add.s32 	%r1077, %r4, 154;
	and.b32  	%r1078, %r1077, 154;
	add.s32 	%r86, %r1078, %r137;
	add.s32 	%r1079, %r2, %r86;
	and.b32  	%r1080, %r86, 255;
	add.s32 	%r1081, %r3, %r1080;
	mul.wide.s32 	%rd1488, %r1079, 4;
	add.s64 	%rd1489, %rd4, %rd1488;
	ld.global.f32 	%f2724, [%rd1489];
	add.s64 	%rd247, %rd3, %rd1488;
	ld.global.f32 	%f156, [%rd247];
	add.s32 	%r1082, %r5, %r86;
	mul.wide.s32 	%rd1490, %r1082, 4;
	add.s64 	%rd1491, %rd3, %rd1490;
	ld.global.f32 	%f2725, [%rd1491];
	add.s32 	%r1083, %r6, %r86;
	mul.wide.s32 	%rd1492, %r1083, 4;
	add.s64 	%rd1493, %rd3, %rd1492;
	ld.global.f32 	%f2726, [%rd1493];
	add.f32 	%f2727, %f2725, %f2726;
	mul.f32 	%f2728, %f2727, %f1;
	mul.wide.u32 	%rd1494, %r1081, 2;
	add.s64 	%rd248, %rd2, %rd1494;
	st.global.u16 	[%rd248], %rs2;
	mul.wide.u32 	%rd1495, %r1081, 4;
	add.s64 	%rd1496, %rd5, %rd1495;
	ld.global.f32 	%f2729, [%rd1496];
	ld.global.f32 	%f2730, [%rd247];
	mul.f32 	%f2731, %f258, %f2730;
	sub.f32 	%f2732, %f2729, %f2728;
	mul.f32 	%f2733, %f2732, %f2731;
	setp.leu.f32 	%p155, %f2724, %f2733;
	@%p155 bra 	$L__BB1_310;
	neg.f32 	%f2737, %f156;
	st.global.f32 	[%rd247], %f2737;
	mul.f32 	%f2734, %f156, 0fC0000000;
	// begin inline asm
	{  cvt.rn.f16.f32 %rs465, %f2734;}

	// end inline asm
	st.global.u16 	[%rd248], %rs465;
	shl.b32 	%r1084, %r86, 13;
	add.s32 	%r1085, %r1084, %r1;
	mul.wide.s32 	%rd1497, %r1085, 2;
	add.s64 	%rd1498, %rd1, %rd1497;
	ld.global.u16 	%rs466, [%rd1498];
	// begin inline asm
	{  cvt.f32.f16 %f2735, %rs466;}

	// end inline asm
	// begin inline asm
	{  cvt.f32.f16 %f2736, %rs465;}

	// end inline asm
	ld.global.f32 	%f2738, [%rd6];
	fma.rn.f32 	%f2739, %f2735, %f2736, %f2738;
	st.global.f32 	[%rd6], %f2739;
$L__BB1_310:
	bar.sync 	0;
	add.s32 	%r1086, %r73, 26;
	and.b32  	%r1087, %r1086, 255;
	add.s32 	%r1088, %r3, %r1087;
	ld.global.f32 	%f2740, [%rd205+104];
	ld.global.f32 	%f157, [%rd206+104];
	ld.global.f32 	%f2741, [%rd207+104];
	ld.global.f32 	%f2742, [%rd208+104];
	add.f32 	%f2743, %f2741, %f2742;
	mul.f32 	%f2744, %f2743, %f1;
	mul.wide.u32 	%rd1499, %r1088, 2;
	add.s64 	%rd249, %rd2, %rd1499;
	st.global.u16 	[%rd249], %rs2;
	mul.wide.u32 	%rd1500, %r1088, 4;
	add.s64 	%rd1501, %rd5, %rd1500;
	ld.global.f32 	%f2745, [%rd1501];
	ld.global.f32 	%f2746, [%rd206+104];
	mul.f32 	%f2747, %f258, %f2746;
	sub.f32 	%f2748, %f2745, %f2744;
	mul.f32 	%f2749, %f2748, %f2747;
	setp.leu.f32 	%p156, %f2740, %f2749;
	@%p156 bra 	$L__BB1_312;
	neg.f32 	%f2753, %f157;
	st.global.f32 	[%rd206+104], %f2753;
	mul.f32 	%f2750, %f157, 0fC0000000;
	// begin inline asm
	{  cvt.rn.f16.f32 %rs468, %f2750;}

	// end inline asm
	st.global.u16 	[%rd249], %rs468;
	ld.global.u16 	%rs469, [%rd210+425984];
	// begin inline asm
	{  cvt.f32.f16 %f2751, %rs469;}

	// end inline asm
	// begin inline asm
	{  cvt.f32.f16 %f2752, %rs468;}

	// end inline asm
	ld.global.f32 	%f2754, [%rd6];
	fma.rn.f32 	%f2755, %f2751, %f2752, %f2754;
	st.global.f32 	[%rd6], %f2755;
$L__BB1_312:
	bar.sync 	0;
	add.s32 	%r1089, %r4, 156;
	and.b32  	%r1090, %r1089, 156;
	add.s32 	%r87, %r1090, %r137;
	add.s32 	%r1091, %r2, %r87;
	and.b32  	%r1092, %r87, 255;
	add.s32 	%r1093, %r3, %r1092;
	mul.wide.s32 	%rd1502, %r1091, 4;
	add.s64 	%rd1503, %rd4, %rd1502;
	ld.global.f32 	%f2756, [%rd1503];
	add.s64 	%rd250, %rd3, %rd1502;
	ld.global.f32 	%f158, [%rd250];
	add.s32 	%r1094, %r5, %r87;
	mul.wide.s32 	%rd1504, %r1094, 4;
	add.s64 	%rd1505, %rd3, %rd1504;
	ld.global.f32 	%f2757, [%rd1505];
	add.s32 	%r1095, %r6, %r87;
	mul.wide.s32 	%rd1506, %r1095, 4;
	add.s64 	%rd1507, %rd3, %rd1506;
	ld.global.f32 	%f2758, [%rd1507];
	add.f32 	%f2759, %f2757, %f2758;
	mul.f32 	%f2760, %f2759, %f1;
	mul.wide.u32 	%rd1508, %r1093, 2;
	add.s64 	%rd251, %rd2, %rd1508;
	st.global.u16 	[%rd251], %rs2;
	mul.wide.u32 	%rd1509, %r1093, 4;
	add.s64 	%rd1510, %rd5, %rd1509;
	ld.global.f32 	%f2761, [%rd1510];
	ld.global.f32 	%f2762, [%rd250];
	mul.f32 	%f2763, %f258, %f2762;
	sub.f32 	%f2764, %f2761, %f2760;
	mul.f32 	%f2765, %f2764, %f2763;
	setp.leu.f32 	%p157, %f2756, %f2765;
	@%p157 bra 	$L__BB1_314;
	neg.f32 	%f2769, %f158;
	st.global.f32 	[%rd250], %f2769;
	mul.f32 	%f2766, %f158, 0fC0000000;
	// begin inline asm
	{  cvt.rn.f16.f32 %rs471, %f2766;}

	// end inline asm
	st.global.u16 	[%rd251], %rs471;
	shl.b32 	%r1096, %r87, 13;
	add.s32 	%r1097, %r1096, %r1;
	mul.wide.s32 	%rd1511, %r1097, 2;
	add.s64 	%rd1512, %rd1, %rd1511;
	ld.global.u16 	%rs472, [%rd1512];
	// begin inline asm
	{  cvt.f32.f16 %f2767, %rs472;}

	// end inline asm
	// begin inline asm
	{  cvt.f32.f16 %f2768, %rs471;}

	// end inline asm
	ld.global.f32 	%f2770, [%rd6];
	fma.rn.f32 	%f2771, %f2767, %f2768, %f2770;
	st.global.f32 	[%rd6], %f2771;
$L__BB1_314:
	bar.sync 	0;
	add.s32 	%r1098, %r73, 28;
	and.b32  	%r1099, %r1098, 255;
	add.s32 	%r1100, %r3, %r1099;
	ld.global.f32 	%f2772, [%rd205+112];
	ld.global.f32 	%f159, [%rd206+112];
	ld.global.f32 	%f2773, [%rd207+112];
	ld.global.f32 	%f2774, [%rd208+112];
	add.f32 	%f2775, %f2773, %f2774;
	mul.f32 	%f2776, %f2775, %f1;
	mul.wide.u32 	%rd1513, %r1100, 2;
	add.s64 	%rd252, %rd2, %rd1513;
	st.global.u16 	[%rd252], %rs2;
	mul.wide.u32 	%rd1514, %r1100, 4;
	add.s64 	%rd1515, %rd5, %rd1514;
	ld.global.f32 	%f2777, [%rd1515];
	ld.global.f32 	%f2778, [%rd206+112];
	mul.f32 	%f2779, %f258, %f2778;
	sub.f32 	%f2780, %f2777, %f2776;
	mul.f32 	%f2781, %f2780, %f2779;
	setp.leu.f32 	%p158, %f2772, %f2781;
	@%p158 bra 	$L__BB1_316;
	neg.f32 	%f2785, %f159;
	st.global.f32 	[%rd206+112], %f2785;
	mul.f32 	%f2782, %f159, 0fC0000000;
	// begin inline asm
	{  cvt.rn.f16.f32 %rs474, %f2782;}

	// end inline asm
	st.global.u16 	[%rd252], %rs474;
	ld.global.u16 	%rs475, [%rd210+458752];
	// begin inline asm
	{  cvt.f32.f16 %f2783, %rs475;}

	// end inline asm
	// begin inline asm
	{  cvt.f32.f16 %f2784, %rs474;}

	// end inline asm
	ld.global.f32 	%f2786, [%rd6];
	fma.rn.f32 	%f2787, %f2783, %f2784, %f2786;
	st.global.f32 	[%rd6], %f2787;
$L__BB1_316:
	bar.sync 	0;
	add.s32 	%r1101, %r4, 158;
	and.b32  	%r1102, %r1101, 158;
	add.s32 	%r88, %r1102, %r137;
	add.s32 	%r1103, %r2, %r88;
	and.b32  	%r1104, %r88, 255;
	add.s32 	%r1105, %r3, %r1104;
	mul.wide.s32 	%rd1516, %r1103, 4;
	add.s64 	%rd1517, %rd4, %rd1516;
	ld.global.f32 	%f2788, [%rd1517];
	add.s64 	%rd253, %rd3, %rd1516;
	ld.global.f32 	%f160, [%rd253];
	add.s32 	%r1106, %r5, %r88;
	mul.wide.s32 	%rd1518, %r1106, 4;
	add.s64 	%rd1519, %rd3, %rd1518;
	ld.global.f32 	%f2789, [%rd1519];
	add.s32 	%r1107, %r6, %r88;
	mul.wide.s32 	%rd1520, %r1107, 4;
	add.s64 	%rd1521, %rd3, %rd1520;
	ld.global.f32 	%f2790, [%rd1521];
	add.f32 	%f2791, %f2789, %f2790;
	mul.f32 	%f2792, %f2791, %f1;
	mul.wide.u32 	%rd1522, %r1105, 2;
	add.s64 	%rd254, %rd2, %rd1522;
	st.global.u16 	[%rd254], %rs2;
	mul.wide.u32 	%rd1523, %r1105, 4;
	add.s64 	%rd1524, %rd5, %rd1523;
	ld.global.f32 	%f2793, [%rd1524];
	ld.global.f32 	%f2794, [%rd253];
	mul.f32 	%f2795, %f258, %f2794;
	sub.f32 	%f2796, %f2793, %f2792;
	mul.f32 	%f2797, %f2796, %f2795;
	setp.leu.f32 	%p159, %f2788, %f2797;
	@%p159 bra 	$L__BB1_318;
	neg.f32 	%f2801, %f160;
	st.global.f32 	[%rd253], %f2801;
	mul.f32 	%f2798, %f160, 0fC0000000;
	// begin inline asm
	{  cvt.rn.f16.f32 %rs477, %f2798;}

	// end inline asm
	st.global.u16 	[%rd254], %rs477;
	shl.b32 	%r1108, %r88, 13;
	add.s32 	%r1109, %r1108, %r1;
	mul.wide.s32 	%rd1525, %r1109, 2;
	add.s64 	%rd1526, %rd1, %rd1525;
	ld.global.u16 	%rs478, [%rd1526];
	// begin inline asm
	{  cvt.f32.f16 %f2799, %rs478;}

	// end inline asm
	// begin inline asm
	{  cvt.f32.f16 %f2800, %rs477;}

	// end inline asm
	ld.global.f32 	%f2802, [%rd6];
	fma.rn.f32 	%f2803, %f2799, %f2800, %f2802;
	st.global.f32 	[%rd6], %f2803;
$L__BB1_318:
	bar.sync 	0;
	add.s32 	%r1110, %r73, 30;
	and.b32  	%r1111, %r1110, 255;
	add.s32 	%r1112, %r3, %r1111;
	ld.global.f32 	%f2804, [%rd205+120];
	ld.global.f32 	%f161, [%rd206+120];
	ld.global.f32 	%f2805, [%rd207+120];
	ld.global.f32 	%f2806, [%rd208+120];
	add.f32 	%f2807, %f2805, %f2806;
	mul.f32 	%f2808, %f2807, %f1;
	mul.wide.u32 	%rd1527, %r1112, 2;
	add.s64 	%rd255, %rd2, %rd1527;
	st.global.u16 	[%rd255], %rs2;
	mul.wide.u32 	%rd1528, %r1112, 4;
	add.s64 	%rd1529, %rd5, %rd1528;
	ld.global.f32 	%f2809, [%rd1529];
	ld.global.f32 	%f2810, [%rd206+120];
	mul.f32 	%f2811, %f258, %f2810;
	sub.f32 	%f2812, %f2809, %f2808;
	mul.f32 	%f2813, %f2812, %f2811;
	setp.leu.f32 	%p160, %f2804, %f2813;
	@%p160 bra 	$L__BB1_320;
	neg.f32 	%f2817, %f161;
	st.global.f32 	[%rd206+120], %f2817;
	mul.f32 	%f2814, %f161, 0fC0000000;
	// begin inline asm
	{  cvt.rn.f16.f32 %rs480, %f2814;}

	// end inline asm
	st.global.u16 	[%rd255], %rs480;
	ld.global.u16 	%rs481, [%rd210+491520];
	// begin inline asm
	{  cvt.f32.f16 %f2815, %rs481;}

	// end inline asm
	// begin inline asm
	{  cvt.f32.f16 %f2816, %rs480;}

	// end inline asm
	ld.global.f32 	%f2818, [%rd6];
	fma.rn.f32 	%f2819, %f2815, %f2816, %f2818;
	st.global.f32 	[%rd6], %f2819;
$L__BB1_320:
	bar.sync 	0;
	add.s32 	%r1113, %r4, 160;
	and.b32  	%r1114, %r1113, 160;
	add.s32 	%r89, %r1114, %r137;
	add.s32 	%r1115, %r2, %r89;
	and.b32  	%r1116, %r89, 255;
	add.s32 	%r1117, %r3, %r1116;
	mul.wide.s32 	%rd1530, %r1115, 4;
	add.s64 	%rd1531, %rd4, %rd1530;
	ld.global.f32 	%f2820, [%rd1531];
	add.s64 	%rd256, %rd3, %rd1530;
	ld.global.f32 	%f162, [%rd256];
	add.s32 	%r1118, %r5, %r89;
	mul.wide.s32 	%rd1532, %r1118, 4;
	add.s64 	%rd1533, %rd3, %rd1532;
	ld.global.f32 	%f2821, [%rd1533];
	add.s32 	%r1119, %r6, %r89;
	mul.wide.s32 	%rd1534, %r1119, 4;
	add.s64 	%rd1535, %rd3, %rd1534;
	ld.global.f32 	%f2822, [%rd1535];
	add.f32 	%f2823, %f2821, %f2822;
	mul.f32 	%f2824, %f2823, %f1;
	mul.wide.u32 	%rd1536, %r1117, 2;
	add.s64 	%rd257, %rd2, %rd1536;
	st.global.u16 	[%rd257], %rs2;
	mul.wide.u32 	%rd1537, %r1117, 4;
	add.s64 	%rd1538, %rd5, %rd1537;
	ld.global.f32 	%f2825, [%rd1538];
	ld.global.f32 	%f2826, [%rd256];
	mul.f32 	%f2827, %f258, %f2826;
	sub.f32 	%f2828, %f2825, %f2824;
	mul.f32 	%f2829, %f2828, %f2827;
	setp.leu.f32 	%p161, %f2820, %f2829;
	@%p161 bra 	$L__BB1_322;
	neg.f32 	%f2833, %f162;
	st.global.f32 	[%rd256], %f2833;
	mul.f32 	%f2830, %f162, 0fC0000000;
	// begin inline asm
	{  cvt.rn.f16.f32 %rs483, %f2830;}

	// end inline asm
	st.global.u16 	[%rd257], %rs483;
	shl.b32 	%r1120, %r89, 13;
	add.s32 	%r1121, %r1120, %r1;
	mul.wide.s32 	%rd1539, %r1121, 2;
	add.s64 	%rd1540, %rd1, %rd1539;
	ld.global.u16 	%rs484, [%rd1540];
	// begin inline asm
	{  cvt.f32.f16 %f2831, %rs484;}

	// end inline asm
	// begin inline asm
	{  cvt.f32.f16 %f2832, %rs483;}

	// end inline asm
	ld.global.f32 	%f2834, [%rd6];
	fma.rn.f32 	%f2835, %f2831, %f2832, %f2834;
	st.global.f32 	[%rd6], %f2835;
$L__BB1_322:
	bar.sync 	0;
	add.s32 	%r1122, %r73, 32;
	and.b32  	%r1123, %r1122, 255;
	add.s32 	%r1124, %r3, %r1123;
	ld.global.f32 	%f2836, [%rd205+128];
	ld.global.f32 	%f163, [%rd206+128];
	ld.global.f32 	%f2837, [%rd207+128];
	ld.global.f32 	%f2838, [%rd208+128];
	add.f32 	%f2839, %f2837, %f2838;
	mul.f32 	%f2840, %f2839, %f1;
	mul.wide.u32 	%rd1541, %r1124, 2;
	add.s64 	%rd258, %rd2, %rd1541;
	st.global.u16 	[%rd258], %rs2;
	mul.wide.u32 	%rd1542, %r1124, 4;
	add.s64 	%rd1543, %rd5, %rd1542;
	ld.global.f32 	%f2841, [%rd1543];
	ld.global.f32 	%f2842, [%rd206+128];
	mul.f32 	%f2843, %f258, %f2842;
	sub.f32 	%f2844, %f2841, %f2840;
	mul.f32 	%f2845, %f2844, %f2843;
	setp.leu.f32 	%p162, %f2836, %f2845;
	@%p162 bra 	$L__BB1_324;
	neg.f32 	%f2849, %f163;
	st.global.f32 	[%rd206+128], %f2849;
	mul.f32 	%f2846, %f163, 0fC0000000;
	// begin inline asm
	{  cvt.rn.f16.f32 %rs486, %f2846;}

	// end inline asm
	st.global.u16 	[%rd258], %rs486;
	ld.global.u16 	%rs487, [%rd210+524288];
	// begin inline asm
	{  cvt.f32.f16 %f2847, %rs487;}

	// end inline asm
	// begin inline asm
	{  cvt.f32.f16 %f2848, %rs486;}

	// end inline asm
	ld.global.f32 	%f2850, [%rd6];
	fma.rn.f32 	%f2851, %f2847, %f2848, %f2850;
	st.global.f32 	[%rd6], %f2851;
$L__BB1_324:
	bar.sync 	0;
	add.s32 	%r1125, %r4, 162;
	and.b32  	%r1126, %r1125, 162;
	add.s32 	%r90, %r1126, %r137;
	add.s32 	%r1127, %r2, %r90;
	and.b32  	%r1128, %r90, 255;
	add.s32 	%r1129, %r3, %r1128;
	mul.wide.s32 	%rd1544, %r1127, 4;
	add.s64 	%rd1545, %rd4, %rd1544;
	ld.global.f32 	%f2852, [%rd1545];
	add.s64 	%rd259, %rd3, %rd1544;
	ld.global.f32 	%f164, [%rd259];
	add.s32 	%r1130, %r5, %r90;
	mul.wide.s32 	%rd1546, %r1130, 4;
	add.s64 	%rd1547, %rd3, %rd1546;
	ld.global.f32 	%f2853, [%rd1547];
	add.s32 	%r1131, %r6, %r90;
	mul.wide.s32 	%rd1548, %r1131, 4;
	add.s64 	%rd1549, %rd3, %rd1548;
	ld.global.f32 	%f2854, [%rd1549];
	add.f32 	%f2855, %f2853, %f2854;
	mul.f32 	%f2856, %f2855, %f1;
	mul.wide.u32 	%rd1550, %r1129, 2;
	add.s64 	%rd260, %rd2, %rd1550;
	st.global.u16 	[%rd260], %rs2;
	mul.wide.u32 	%rd1551, %r1129, 4;
	add.s64 	%rd1552, %rd5, %rd1551;
	ld.global.f32 	%f2857, [%rd1552];
	ld.global.f32 	%f2858, [%rd259];
	mul.f32 	%f2859, %f258, %f2858;
	sub.f32 	%f2860, %f2857, %f2856;
	mul.f32 	%f2861, %f2860, %f2859;
	setp.leu.f32 	%p163, %f2852, %f2861;
	@%p163 bra 	$L__BB1_326;
	neg.f32 	%f2865, %f164;
	st.global.f32 	[%rd259], %f2865;
	mul.f32 	%f2862, %f164, 0fC0000000;
	// begin inline asm
	{  cvt.rn.f16.f32 %rs489, %f2862;}

	// end inline asm
	st.global.u16 	[%rd260], %rs489;
	shl.b32 	%r1132, %r90, 13;
	add.s32 	%r1133, %r1132, %r1;
	mul.wide.s32 	%rd1553, %r1133, 2;
	add.s64 	%rd1554, %rd1, %rd1553;
	ld.global.u16 	%rs490, [%rd1554];
	// begin inline asm
	{  cvt.f32.f16 %f2863, %rs490;}

	// end inline asm
	// begin inline asm
	{  cvt.f32.f16 %f2864, %rs489;}

	// end inline asm
	ld.global.f32 	%f2866, [%rd6];
	fma.rn.f32 	%f2867, %f2863, %f2864, %f2866;
	st.global.f32 	[%rd6], %f2867;
$L__BB1_326:
	bar.sync 	0;
	add.s32 	%r1134, %r73, 34;
	and.b32  	%r1135, %r1134, 255;
	add.s32 	%r1136, %r3, %r1135;
	ld.global.f32 	%f2868, [%rd205+136];
	ld.global.f32 	%f165, [%rd206+136];
	ld.global.f32 	%f2869, [%rd207+136];
	ld.global.f32 	%f2870, [%rd208+136];
	add.f32 	%f2871, %f2869, %f2870;
	mul.f32 	%f2872, %f2871, %f1;
	mul.wide.u32 	%rd1555, %r1136, 2;
	add.s64 	%rd261, %rd2, %rd1555;
	st.global.u16 	[%rd261], %rs2;
	mul.wide.u32 	%rd1556, %r1136, 4;
	add.s64 	%rd1557, %rd5, %rd1556;
	ld.global.f32 	%f2873, [%rd1557];
	ld.global.f32 	%f2874, [%rd206+136];
	mul.f32 	%f2875, %f258, %f2874;
	sub.f32 	%f2876, %f2873, %f2872;
	mul.f32 	%f2877, %f2876, %f2875;
	setp.leu.f32 	%p164, %f2868, %f2877;
	@%p164 bra 	$L__BB1_328;
	neg.f32 	%f2881, %f165;
	st.global.f32 	[%rd206+136], %f2881;
	mul.f32 	%f2878, %f165, 0fC0000000;
	// begin inline asm
	{  cvt.rn.f16.f32 %rs492, %f2878;}

	// end inline asm
	st.global.u16 	[%rd261], %rs492;
	ld.global.u16 	%rs493, [%rd210+557056];
	// begin inline asm
	{  cvt.f32.f16 %f2879, %rs493;}

	// end inline asm
	// begin inline asm
	{  cvt.f32.f16 %f2880, %rs492;}

	// end inline asm
	ld.global.f32 	%f2882, [%rd6];
	fma.rn.f32 	%f2883, %f2879, %f2880, %f2882;
	st.global.f32 	[%rd6], %f2883;
$L__BB1_328:
	bar.sync 	0;
	add.s32 	%r1137, %r4, 164;
	and.b32  	%r1138, %r1137, 164;
	add.s32 	%r91, %r1138, %r137;
	add.s32 	%r1139, %r2, %r91;
	and.b32  	%r1140, %r91, 255;
	add.s32 	%r1141, %r3, %r1140;
	mul.wide.s32 	%rd1558, %r1139, 4;
	add.s64 	%rd1559, %rd4, %rd1558;
	ld.global.f32 	%f2884, [%rd1559];
	add.s64 	%rd262, %rd3, %rd1558;
	ld.global.f32 	%f166, [%rd262];
	add.s32 	%r1142, %r5, %r91;
	mul.wide.s32 	%rd1560, %r1142, 4;
	add.s64 	%rd1561, %rd3, %rd1560;
	ld.global.f32 	%f2885, [%rd1561];
	add.s32 	%r1143, %r6, %r91;
	mul.wide.s32 	%rd1562, %r1143, 4;
	add.s64 	%rd1563, %rd3, %rd1562;
	ld.global.f32 	%f2886, [%rd1563];
	add.f32 	%f2887, %f2885, %f2886;
	mul.f32 	%f2888, %f2887, %f1;
	mul.wide.u32 	%rd1564, %r1141, 2;
	add.s64 	%rd263, %rd2, %rd1564;
	st.global.u16 	[%rd263], %rs2;
	mul.wide.u32 	%rd1565, %r1141, 4;
	add.s64 	%rd1566, %rd5, %rd1565;
	ld.global.f32 	%f2889, [%rd1566];
	ld.global.f32 	%f2890, [%rd262];
	mul.f32 	%f2891, %f258, %f2890;
	sub.f32 	%f2892, %f2889, %f2888;
	mul.f32 	%f2893, %f2892, %f2891;
	setp.leu.f32 	%p165, %f2884, %f2893;
	@%p165 bra 	$L__BB1_330;
	neg.f32 	%f2897, %f166;
	st.global.f32 	[%rd262], %f2897;
	mul.f32 	%f2894, %f166, 0fC0000000;
	// begin inline asm
	{  cvt.rn.f16.f32 %rs495, %f2894;}

	// end inline asm
	st.global.u16 	[%rd263], %rs495;
	shl.b32 	%r1144, %r91, 13;
	add.s32 	%r1145, %r1144, %r1;
	mul.wide.s32 	%rd1567, %r1145, 2;
	add.s64 	%rd1568, %rd1, %rd1567;
	ld.global.u16 	%rs496, [%rd1568];
	// begin inline asm
	{  cvt.f32.f16 %f2895, %rs496;}

	// end inline asm
	// begin inline asm
	{  cvt.f32.f16 %f2896, %rs495;}

	// end inline asm
	ld.global.f32 	%f2898, [%rd6];
	fma.rn.f32 	%f2899, %f2895, %f2896, %f2898;
	st.global.f32 	[%rd6], %f2899;
$L__BB1_330:
	bar.sync 	0;
	add.s32 	%r1146, %r73, 36;
	and.b32  	%r1147, %r1146, 255;
	add.s32 	%r1148, %r3, %r1147;
	ld.global.f32 	%f2900, [%rd205+144];
	ld.global.f32 	%f167, [%rd206+144];
	ld.global.f32 	%f2901, [%rd207+144];
	ld.global.f32 	%f2902, [%rd208+144];
	add.f32 	%f2903, %f2901, %f2902;
	mul.f32 	%f2904, %f2903, %f1;
	mul.wide.u32 	%rd1569, %r1148, 2;
	add.s64 	%rd264, %rd2, %rd1569;
	st.global.u16 	[%rd264], %rs2;
	mul.wide.u32 	%rd1570, %r1148, 4;
	add.s64 	%rd1571, %rd5, %rd1570;
	ld.global.f32 	%f2905, [%rd1571];
	ld.global.f32 	%f2906, [%rd206+144];
	mul.f32 	%f2907, %f258, %f2906;
	sub.f32 	%f2908, %f2905, %f2904;
	mul.f32 	%f2909, %f2908, %f2907;
	setp.leu.f32 	%p166, %f2900, %f2909;
	@%p166 bra 	$L__BB1_332;
	neg.f32 	%f2913, %f167;
	st.global.f32 	[%rd206+144], %f2913;
	mul.f32 	%f2910, %f167, 0fC0000000;
	// begin inline asm
	{  cvt.rn.f16.f32 %rs498, %f2910;}

	// end inline asm
	st.global.u16 	[%rd264], %rs498;
	ld.global.u16 	%rs499, [%rd210+589824];
	// begin inline asm
	{  cvt.f32.f16 %f2911, %rs499;}

	// end inline asm
	// begin inline asm
	{  cvt.f32.f16 %f2912, %rs498;}

	// end inline asm
	ld.global.f32 	%f2914, [%rd6];
	fma.rn.f32 	%f2915, %f2911, %f2912, %f2914;
	st.global.f32 	[%rd6], %f2915;
$L__BB1_332:
	bar.sync 	0;
	add.s32 	%r1149, %r4, 166;
	and.b32  	%r1150, %r1149, 166;
	add.s32 	%r92, %r1150, %r137;
	add.s32 	%r1151, %r2, %r92;
	and.b32  	%r1152, %r92, 255;
	add.s32 	%r1153, %r3, %r1152;
	mul.wide.s32 	%rd1572, %r1151, 4;
	add.s64 	%rd1573, %rd4, %rd1572;
	ld.global.f32 	%f2916, [%rd1573];
	add.s64 	%rd265, %rd3, %rd1572;
	ld.global.f32 	%f168, [%rd265];
	add.s32 	%r1154, %r5, %r92;
	mul.wide.s32 	%rd1574, %r1154, 4;
	add.s64 	%rd1575, %rd3, %rd1574;
	ld.global.f32 	%f2917, [%rd1575];
	add.s32 	%r1155, %r6, %r92;
	mul.wide.s32 	%rd1576, %r1155, 4;
	add.s64 	%rd1577, %rd3, %rd1576;
	ld.global.f32 	%f2918, [%rd1577];
	add.f32 	%f2919, %f2917, %f2918;
	mul.f32 	%f2920, %f2919, %f1;
	mul.wide.u32 	%rd1578, %r1153, 2;
	add.s64 	%rd266, %rd2, %rd1578;
	st.global.u16 	[%rd266], %rs2;
	mul.wide.u32 	%rd1579, %r1153, 4;
	add.s64 	%rd1580, %rd5, %rd1579;
	ld.global.f32 	%f2921, [%rd1580];
	ld.global.f32 	%f2922, [%rd265];
	mul.f32 	%f2923, %f258, %f2922;
	sub.f32 	%f2924, %f2921, %f2920;
	mul.f32 	%f2925, %f2924, %f2923;
	setp.leu.f32 	%p167, %f2916, %f2925;
	@%p167 bra 	$L__BB1_334;
	neg.f32 	%f2929, %f168;
	st.global.f32 	[%rd265], %f2929;
	mul.f32 	%f2926, %f168, 0fC0000000;
	// begin inline asm
	{  cvt.rn.f16.f32 %rs501, %f2926;}

	// end inline asm
	st.global.u16 	[%rd266], %rs501;
	shl.b32 	%r1156, %r92, 13;
	add.s32 	%r1157, %r1156, %r1;
	mul.wide.s32 	%rd1581, %r1157, 2;
	add.s64 	%rd1582, %rd1, %rd1581;
	ld.global.u16 	%rs502, [%rd1582];
	// begin inline asm
	{  cvt.f32.f16 %f2927, %rs502;}

	// end inline asm
	// begin inline asm
	{  cvt.f32.f16 %f2928, %rs501;}

	// end inline asm
	ld.global.f32 	%f2930, [%rd6];
	fma.rn.f32 	%f2931, %f2927, %f2928, %f2930;
	st.global.f32 	[%rd6], %f2931;
$L__BB1_334:
	bar.sync 	0;
	add.s32 	%r1158, %r73, 38;
	and.b32  	%r1159, %r1158, 255;
	add.s32 	%r1160, %r3, %r1159;
	ld.global.f32 	%f2932, [%rd205+152];
	ld.global.f32 	%f169, [%rd206+152];
	ld.global.f32 	%f2933, [%rd207+152];
	ld.global.f32 	%f2934, [%rd208+152];
	add.f32 	%f2935, %f2933, %f2934;
	mul.f32 	%f2936, %f2935, %f1;
	mul.wide.u32 	%rd1583, %r1160, 2;
	add.s64 	%rd267, %rd2, %rd1583;
	st.global.u16 	[%rd267], %rs2;
	mul.wide.u32 	%rd1584, %r1160, 4;
	add.s64 	%rd1585, %rd5, %rd1584;
	ld.global.f32 	%f2937, [%rd1585];
	ld.global.f32 	%f2938, [%rd206+152];
	mul.f32 	%f2939, %f258, %f2938;
	sub.f32 	%f2940, %f2937, %f2936;
	mul.f32 	%f2941, %f2940, %f2939;
	setp.leu.f32 	%p168, %f2932, %f2941;
	@%p168 bra 	$L__BB1_336;
	neg.f32 	%f2945, %f169;
	st.global.f32 	[%rd206+152], %f2945;
	mul.f32 	%f2942, %f169, 0fC0000000;
	// begin inline asm
	{  cvt.rn.f16.f32 %rs504, %f2942;}

	// end inline asm
	st.global.u16 	[%rd267], %rs504;
	ld.global.u16 	%rs505, [%rd210+622592];
	// begin inline asm
	{  cvt.f32.f16 %f2943, %rs505;}

	// end inline asm
	// begin inline asm
	{  cvt.f32.f16 %f2944, %rs504;}

	// end inline asm
	ld.global.f32 	%f2946, [%rd6];
	fma.rn.f32 	%f2947, %f2943, %f2944, %f2946;
	st.global.f32 	[%rd6], %f2947;
$L__BB1_336:
	bar.sync 	0;
	add.s32 	%r1161, %r4, 168;
	and.b32  	%r1162, %r1161, 168;
	add.s32 	%r93, %r1162, %r137;
	add.s32 	%r1163, %r2, %r93;
	and.b32  	%r1164, %r93, 255;
	add.s32 	%r1165, %r3, %r1164;
	mul.wide.s32 	%rd1586, %r1163, 4;
	add.s64 	%rd1587, %rd4, %rd1586;
	ld.global.f32 	%f2948, [%rd1587];
	add.s64 	%rd268, %rd3, %rd1586;
	ld.global.f32 	%f170, [%rd268];
	add.s32 	%r1166, %r5, %r93;
	mul.wide.s32 	%rd1588, %r1166, 4;
	add.s64 	%rd1589, %rd3, %rd1588;
	ld.global.f32 	%f2949, [%rd1589];
	add.s32 	%r1167, %r6, %r93;
	mul.wide.s32 	%rd1590, %r1167, 4;
	add.s64 	%rd1591, %rd3, %rd1590;
	ld.global.f32 	%f2950, [%rd1591];
	add.f32 	%f2951, %f2949, %f2950;
	mul.f32 	%f2952, %f2951, %f1;
	mul.wide.u32 	%rd1592, %r1165, 2;
	add.s64 	%rd269, %rd2, %rd1592;
	st.global.u16 	[%rd269], %rs2;
	mul.wide.u32 	%rd1593, %r1165, 4;
	add.s64 	%rd1594, %rd5, %rd1593;
	ld.global.f32 	%f2953, [%rd1594];
	ld.global.f32 	%f2954, [%rd268];
	mul.f32 	%f2955, %f258, %f2954;
	sub.f32 	%f2956, %f2953, %f2952;
	mul.f32 	%f2957, %f2956, %f2955;
	setp.leu.f32 	%p169, %f2948, %f2957;
	@%p169 bra 	$L__BB1_338;
	neg.f32 	%f2961, %f170;
	st.global.f32 	[%rd268], %f2961;
	mul.f32 	%f2958, %f170, 0fC0000000;
	// begin inline asm
	{  cvt.rn.f16.f32 %rs507, %f2958;}

	// end inline asm
	st.global.u16 	[%rd269], %rs507;
	shl.b32 	%r1168, %r93, 13;
	add.s32 	%r1169, %r1168, %r1;
	mul.wide.s32 	%rd1595, %r1169, 2;
	add.s64 	%rd1596, %rd1, %rd1595;
	ld.global.u16 	%rs508, [%rd1596];
	// begin inline asm
	{  cvt.f32.f16 %f2959, %rs508;}

	// end inline asm
	// begin inline asm
	{  cvt.f32.f16 %f2960, %rs507;}

	// end inline asm
	ld.global.f32 	%f2962, [%rd6];
	fma.rn.f32 	%f2963, %f2959, %f2960, %f2962;
	st.global.f32 	[%rd6], %f2963;
$L__BB1_338:
	bar.sync 	0;
	add.s32 	%r1170, %r73, 40;
	and.b32  	%r1171, %r1170, 255;
	add.s32 	%r1172, %r3, %r1171;
	ld.global.f32 	%f2964, [%rd205+160];
	ld.global.f32 	%f171, [%rd206+160];
	ld.global.f32 	%f2965, [%rd207+160];
	ld.global.f32 	%f2966, [%rd208+160];
	add.f32 	%f2967, %f2965, %f2966;
	mul.f32 	%f2968, %f2967, %f1;
	mul.wide.u32 	%rd1597, %r1172, 2;
	add.s64 	%rd270, %rd2, %rd1597;
	st.global.u16 	[%rd270], %rs2;
	mul.wide.u32 	%rd1598, %r1172, 4;
	add.s64 	%rd1599, %rd5, %rd1598;
	ld.global.f32 	%f2969, [%rd1599];
	ld.global.f32 	%f2970, [%rd206+160];
	mul.f32 	%f2971, %f258, %f2970;
	sub.f32 	%f2972, %f2969, %f2968;
	mul.f32 	%f2973, %f2972, %f2971;
	setp.leu.f32 	%p170, %f2964, %f2973;
	@%p170 bra 	$L__BB1_340;
	neg.f32 	%f2977, %f171;
	st.global.f32 	[%rd206+160], %f2977;
	mul.f32 	%f2974, %f171, 0fC0000000;
	// begin inline asm
	{  cvt.rn.f16.f32 %rs510, %f2974;}

	// end inline asm
	st.global.u16 	[%rd270], %rs510;
	ld.global.u16 	%rs511, [%rd210+655360];
	// begin inline asm
	{  cvt.f32.f16 %f2975, %rs511;}

	// end inline asm
	// begin inline asm
	{  cvt.f32.f16 %f2976, %rs510;}

	// end inline asm
	ld.global.f32 	%f2978, [%rd6];
	fma.rn.f32 	%f2979, %f2975, %f2976, %f2978;
	st.global.f32 	[%rd6], %f2979;
$L__BB1_340:
	bar.sync 	0;
	add.s32 	%r1173, %r4, 170;
	and.b32  	%r1174, %r1173, 170;
	add.s32 	%r94, %r1174, %r137;
	add.s32 	%r1175, %r2, %r94;
	and.b32  	%r1176, %r94, 255;
	add.s32 	%r1177, %r3, %r1176;
	mul.wide.s32 	%rd1600, %r1175, 4;
	add.s64 	%rd1601, %rd4, %rd1600;
	ld.global.f32 	%f2980, [%rd1601];
	add.s64 	%rd271, %rd3, %rd1600;
	ld.global.f32 	%f172, [%rd271];
	add.s32 	%r1178, %r5, %r94;
	mul.wide.s32 	%rd1602, %r1178, 4;
	add.s64 	%rd1603, %rd3, %rd1602;
	ld.global.f32 	%f2981, [%rd1603];
	add.s32 	%r1179, %r6, %r94;
	mul.wide.s32 	%rd1604, %r1179, 4;
	add.s64 	%rd1605, %rd3, %rd1604;
	ld.global.f32 	%f2982, [%rd1605];
	add.f32 	%f2983, %f2981, %f2982;
	mul.f32 	%f2984, %f2983, %f1;
	mul.wide.u32 	%rd1606, %r1177, 2;
	add.s64 	%rd272, %rd2, %rd1606;
	st.global.u16 	[%rd272], %rs2;
	mul.wide.u32 	%rd1607, %r1177, 4;
	add.s64 	%rd1608, %rd5, %rd1607;
	ld.global.f32 	%f2985, [%rd1608];
	ld.global.f32 	%f2986, [%rd271];
	mul.f32 	%f2987, %f258, %f2986;
	sub.f32 	%f2988, %f2985, %f2984;
	mul.f32 	%f2989, %f2988, %f2987;
	setp.leu.f32 	%p171, %f2980, %f2989;
	@%p171 bra 	$L__BB1_342;
	neg.f32 	%f2993, %f172;
	st.global.f32 	[%rd271], %f2993;
	mul.f32 	%f2990, %f172, 0fC0000000;
	// begin inline asm
	{  cvt.rn.f16.f32 %rs513, %f2990;}

	// end inline asm
	st.global.u16 	[%rd272], %rs513;
	shl.b32 	%r1180, %r94, 13;
	add.s32 	%r1181, %r1180, %r1;
	mul.wide.s32 	%rd1609, %r1181, 2;
	add.s64 	%rd1610, %rd1, %rd1609;
	ld.global.u16 	%rs514, [%rd1610];
	// begin inline asm
	{  cvt.f32.f16 %f2991, %rs514;}

	// end inline asm
	// begin inline asm
	{  cvt.f32.f16 %f2992, %rs513;}

	// end inline asm
	ld.global.f32 	%f2994, [%rd6];
	fma.rn.f32 	%f2995, %f2991, %f2992, %f2994;
	st.global.f32 	[%rd6], %f2995;
$L__BB1_342:
	bar.sync 	0;
	add.s32 	%r1182, %r73, 42;
	and.b32  	%r1183, %r1182, 255;
	add.s32 	%r1184, %r3, %r1183;
	ld.global.f32 	%f2996, [%rd205+168];
	ld.global.f32 	%f173, [%rd206+168];
	ld.global.f32 	%f2997, [%rd207+168];
	ld.global.f32 	%f2998, [%rd208+168];
	add.f32 	%f2999, %f2997, %f2998;
	mul.f32 	%f3000, %f2999, %f1;
	mul.wide.u32 	%rd1611, %r1184, 2;
	add.s64 	%rd273, %rd2, %rd1611;
	st.global.u16 	[%rd273], %rs2;
	mul.wide.u32 	%rd1612, %r1184, 4;
	add.s64 	%rd1613, %rd5, %rd1612;
	ld.global.f32 	%f3001, [%rd1613];
	ld.global.f32 	%f3002, [%rd206+168];
	mul.f32 	%f3003, %f258, %f3002;
	sub.f32 	%f3004, %f3001, %f3000;
	mul.f32 	%f3005, %f3004, %f3003;
	setp.leu.f32 	%p172, %f2996, %f3005;
	@%p172 bra 	$L__BB1_344;
	neg.f32 	%f3009, %f173;
	st.global.f32 	[%rd206+168], %f3009;
	mul.f32 	%f3006, %f173, 0fC0000000;
	// begin inline asm
	{  cvt.rn.f16.f32 %rs516, %f3006;}

	// end inline asm
	st.global.u16 	[%rd273], %rs516;
	ld.global.u16 	%rs517, [%rd210+688128];
	// begin inline asm
	{  cvt.f32.f16 %f3007, %rs517;}

	// end inline asm
	// begin inline asm
	{  cvt.f32.f16 %f3008, %rs516;}

	// end inline asm
	ld.global.f32 	%f3010, [%rd6];
	fma.rn.f32 	%f3011, %f3007, %f3008, %f3010;
	st.global.f32 	[%rd6], %f3011;
$L__BB1_344:
	bar.sync 	0;
	add.s32 	%r1185, %r4, 172;
	and.b32  	%r1186, %r1185, 172;
	add.s32 	%r95, %r1186, %r137;
	add.s32 	%r1187, %r2, %r95;
	and.b32  	%r1188, %r95, 255;
	add.s32 	%r1189, %r3, %r1188;
	mul.wide.s32 	%rd1614, %r1187, 4;
	add.s64 	%rd1615, %rd4, %rd1614;
	ld.global.f32 	%f3012, [%rd1615];
	add.s64 	%rd274, %rd3, %rd1614;
	ld.global.f32 	%f174, [%rd274];
	add.s32 	%r1190, %r5, %r95;
	mul.wide.s32 	%rd1616, %r1190, 4;
	add.s64 	%rd1617, %rd3, %rd1616;
	ld.global.f32 	%f3013, [%rd1617];
	add.s32 	%r1191, %r6, %r95;
	mul.wide.s32 	%rd1618, %r1191, 4;
	add.s64 	%rd1619, %rd3, %rd1618;
	ld.global.f32 	%f3014, [%rd1619];
	add.f32 	%f3015, %f3013, %f3014;
	mul.f32 	%f3016, %f3015, %f1;
	mul.wide.u32 	%rd1620, %r1189, 2;
	add.s64 	%rd275, %rd2, %rd1620;
	st.global.u16 	[%rd275], %rs2;
	mul.wide.u32 	%rd1621, %r1189, 4;
	add.s64 	%rd1622, %rd5, %rd1621;
	ld.global.f32 	%f3017, [%rd1622];
	ld.global.f32 	%f3018, [%rd274];
	mul.f32 	%f3019, %f258, %f3018;
	sub.f32 	%f3020, %f3017, %f3016;
	mul.f32 	%f3021, %f3020, %f3019;
	setp.leu.f32 	%p173, %f3012, %f3021;
	@%p173 bra 	$L__BB1_346;
	neg.f32 	%f3025, %f174;
	st.global.f32 	[%rd274], %f3025;
	mul.f32 	%f3022, %f174, 0fC0000000;
	// begin inline asm
	{  cvt.rn.f16.f32 %rs519, %f3022;}

	// end inline asm
	st.global.u16 	[%rd275], %rs519;
	shl.b32 	%r1192, %r95, 13;
	add.s32 	%r1193, %r1192, %r1;
	mul.wide.s32 	%rd1623, %r1193, 2;
	add.s64 	%rd1624, %rd1, %rd1623;
	ld.global.u16 	%rs520, [%rd1624];
	// begin inline asm
	{  cvt.f32.f16 %f3023, %rs520;}

	// end inline asm
	// begin inline asm
	{  cvt.f32.f16 %f3024, %rs519;}

	// end inline asm
	ld.global.f32 	%f3026, [%rd6];
	fma.rn.f32 	%f3027, %f3023, %f3024, %f3026;
	st.global.f32 	[%rd6], %f3027;
$L__BB1_346:
	bar.sync 	0;
	add.s32 	%r1194, %r73, 44;
	and.b32  	%r1195, %r1194, 255;
	add.s32 	%r1196, %r3, %r1195;
	ld.global.f32 	%f3028, [%rd205+176];
	ld.global.f32 	%f175, [%rd206+176];
	ld.global.f32 	%f3029, [%rd207+176];
	ld.global.f32 	%f3030, [%rd208+176];
	add.f32 	%f3031, %f3029, %f3030;
	mul.f32 	%f3032, %f3031, %f1;
	mul.wide.u32 	%rd1625, %r1196, 2;
	add.s64 	%rd276, %rd2, %rd1625;
	st.global.u16 	[%rd276], %rs2;
	mul.wide.u32 	%rd1626, %r1196, 4;
	add.s64 	%rd1627, %rd5, %rd1626;
	ld.global.f32 	%f3033, [%rd1627];
	ld.global.f32 	%f3034, [%rd206+176];
	mul.f32 	%f3035, %f258, %f3034;
	sub.f32 	%f3036, %f3033, %f3032;
	mul.f32 	%f3037, %f3036, %f3035;
	setp.leu.f32 	%p174, %f3028, %f3037;
	@%p174 bra 	$L__BB1_348;
	neg.f32 	%f3041, %f175;
	st.global.f32 	[%rd206+176], %f3041;
	mul.f32 	%f3038, %f175, 0fC0000000;
	// begin inline asm
	{  cvt.rn.f16.f32 %rs522, %f3038;}

	// end inline asm
	st.global.u16 	[%rd276], %rs522;
	ld.global.u16 	%rs523, [%rd210+720896];
	// begin inline asm
	{  cvt.f32.f16 %f3039, %rs523;}

	// end inline asm
	// begin inline asm
	{  cvt.f32.f16 %f3040, %rs522;}

	// end inline asm
	ld.global.f32 	%f3042, [%rd6];
	fma.rn.f32 	%f3043, %f3039, %f3040, %f3042;
	st.global.f32 	[%rd6], %f3043;
$L__BB1_348:
	bar.sync 	0;
	add.s32 	%r1197, %r4, 174;
	and.b32  	%r1198, %r1197, 174;
	add.s32 	%r96, %r1198, %r137;
	add.s32 	%r1199, %r2, %r96;
	and.b32  	%r1200, %r96, 255;
	add.s32 	%r1201, %r3, %r1200;
	mul.wide.s32 	%rd1628, %r1199, 4;
	add.s64 	%rd1629, %rd4, %rd1628;
	ld.global.f32 	%f3044, [%rd1629];
	add.s64 	%rd277, %rd3, %rd1628;
	ld.global.f32 	%f176, [%rd277];
	add.s32 	%r1202, %r5, %r96;
	mul.wide.s32 	%rd1630, %r1202, 4;
	add.s64 	%rd1631, %rd3, %rd1630;
	ld.global.f32 	%f3045, [%rd1631];
	add.s32 	%r1203, %r6, %r96;
	mul.wide.s32 	%rd1632, %r1203, 4;
	add.s64 	%rd1633, %rd3, %rd1632;
	ld.global.f32 	%f3046, [%rd1633];
	add.f32 	%f3047, %f3045, %f3046;
	mul.f32 	%f3048, %f3047, %f1;
	mul.wide.u32 	%rd1634, %r1201, 2;
	add.s64 	%rd278, %rd2, %rd1634;
	st.global.u16 	[%rd278], %rs2;
	mul.wide.u32 	%rd1635, %r1201, 4;
	add.s64 	%rd1636, %rd5, %rd1635;
	ld.global.f32 	%f3049, [%rd1636];
	ld.global.f32 	%f3050, [%rd277];
	mul.f32 	%f3051, %f258, %f3050;
	sub.f32 	%f3052, %f3049, %f3048;
	mul.f32 	%f3053, %f3052, %f3051;
	setp.leu.f32 	%p175, %f3044, %f3053;
	@%p175 bra 	$L__BB1_350;
	neg.f32 	%f3057, %f176;
	st.global.f32 	[%rd277], %f3057;
	mul.f32 	%f3054, %f176, 0fC0000000;
	// begin inline asm
	{  cvt.rn.f16.f32 %rs525, %f3054;}

	// end inline asm
	st.global.u16 	[%rd278], %rs525;
	shl.b32 	%r1204, %r96, 13;
	add.s32 	%r1205, %r1204, %r1;
	mul.wide.s32 	%rd1637, %r1205, 2;
	add.s64 	%rd1638, %rd1, %rd1637;
	ld.global.u16 	%rs526, [%rd1638];
	// begin inline asm
	{  cvt.f32.f16 %f3055, %rs526;}

	// end inline asm
	// begin inline asm
	{  cvt.f32.f16 %f3056, %rs525;}

	// end inline asm
	ld.global.f32 	%f3058, [%rd6];
	fma.rn.f32 	%f3059, %f3055, %f3056, %f3058;
	st.global.f32 	[%rd6], %f3059;
$L__BB1_350:
	bar.sync 	0;
	add.s32 	%r1206, %r73, 46;
	and.b32  	%r1207, %r1206, 255;
	add.s32 	%r1208, %r3, %r1207;
	ld.global.f32 	%f3060, [%rd205+184];
	ld.global.f32 	%f177, [%rd206+184];
	ld.global.f32 	%f3061, [%rd207+184];
	ld.global.f32 	%f3062, [%rd208+184];
	add.f32 	%f3063, %f3061, %f3062;
	mul.f32 	%f3064, %f3063, %f1;
	mul.wide.u32 	%rd1639, %r1208, 2;
	add.s64 	%rd279, %rd2, %rd1639;
	st.global.u16 	[%rd279], %rs2;
	mul.wide.u32 	%rd1640, %r1208, 4;
	add.s64 	%rd1641, %rd5, %rd1640;
	ld.global.f32 	%f3065, [%rd1641];
	ld.global.f32 	%f3066, [%rd206+184];
	mul.f32 	%f3067, %f258, %f3066;
	sub.f32 	%f3068, %f3065, %f3064;
	mul.f32 	%f3069, %f3068, %f3067;
	setp.leu.f32 	%p176, %f3060, %f3069;
	@%p176 bra 	$L__BB1_352;
	neg.f32 	%f3073, %f177;
	st.global.f32 	[%rd206+184], %f3073;
	mul.f32 	%f3070, %f177, 0fC0000000;
	// begin inline asm
	{  cvt.rn.f16.f32 %rs528, %f3070;}

	// end inline asm
	st.global.u16 	[%rd279], %rs528;
	ld.global.u16 	%rs529, [%rd210+753664];
	// begin inline asm
	{  cvt.f32.f16 %f3071, %rs529;}

	// end inline asm
	// begin inline asm
	{  cvt.f32.f16 %f3072, %rs528;}

	// end inline asm
	ld.global.f32 	%f3074, [%rd6];
	fma.rn.f32 	%f3075, %f3071, %f3072, %f3074;
	st.global.f32 	[%rd6], %f3075;
$L__BB1_352:
	bar.sync 	0;
	add.s32 	%r1209, %r4, 176;
	and.b32  	%r1210, %r1209, 176;
	add.s32 	%r97, %r1210, %r137;
	add.s32 	%r1211, %r2, %r97;
	and.b32  	%r1212, %r97, 255;
	add.s32 	%r1213, %r3, %r1212;
	mul.wide.s32 	%rd1642, %r1211, 4;
	add.s64 	%rd1643, %rd4, %rd1642;
	ld.global.f32 	%f3076, [%rd1643];
	add.s64 	%rd280, %rd3, %rd1642;
	ld.global.f32 	%f178, [%rd280];
	add.s32 	%r1214, %r5, %r97;
	mul.wide.s32 	%rd1644, %r1214, 4;
	add.s64 	%rd1645, %rd3, %rd1644;
	ld.global.f32 	%f3077, [%rd1645];
	add.s32 	%r1215, %r6, %r97;
	mul.wide.s32 	%rd1646, %r1215, 4;
	add.s64 	%rd1647, %rd3, %rd1646;
	ld.global.f32 	%f3078, [%rd1647];
	add.f32 	%f3079, %f3077, %f3078;
	mul.f32 	%f3080, %f3079, %f1;
	mul.wide.u32 	%rd1648, %r1213, 2;
	add.s64 	%rd281, %rd2, %rd1648;
	st.global.u16 	[%rd281], %rs2;
	mul.wide.u32 	%rd1649, %r1213, 4;
	add.s64 	%rd1650, %rd5, %rd1649;
	ld.global.f32 	%f3081, [%rd1650];
	ld.global.f32 	%f3082, [%rd280];
	mul.f32 	%f3083, %f258, %f3082;
	sub.f32 	%f3084, %f3081, %f3080;
	mul.f32 	%f3085, %f3084, %f3083;
	setp.leu.f32 	%p177, %f3076, %f3085;
	@%p177 bra 	$L__BB1_354;
	neg.f32 	%f3089, %f178;
	st.global.f32 	[%rd280], %f3089;
	mul.f32 	%f3086, %f178, 0fC0000000;
	// begin inline asm
	{  cvt.rn.f16.f32 %rs531, %f3086;}

	// end inline asm
	st.global.u16 	[%rd281], %rs531;
	shl.b32 	%r1216, %r97, 13;
	add.s32 	%r1217, %r1216, %r1;
	mul.wide.s32 	%rd1651, %r1217, 2;
	add.s64 	%rd1652, %rd1, %rd1651;
	ld.global.u16 	%rs532, [%rd1652];
	// begin inline asm
	{  cvt.f32.f16 %f3087, %rs532;}

	// end inline asm
	// begin inline asm
	{  cvt.f32.f16 %f3088, %rs531;}

	// end inline asm
	ld.global.f32 	%f3090, [%rd6];
	fma.rn.f32 	%f3091, %f3087, %f3088, %f3090;
	st.global.f32 	[%rd6], %f3091;
$L__BB1_354:
	bar.sync 	0;
	add.s32 	%r1218, %r73, 48;
	and.b32  	%r1219, %r1218, 255;
	add.s32 	%r1220, %r3, %r1219;
	ld.global.f32 	%f3092, [%rd205+192];
	ld.global.f32 	%f179, [%rd206+192];
	ld.global.f32 	%f3093, [%rd207+192];
	ld.global.f32 	%f3094, [%rd208+192];
	add.f32 	%f3095, %f3093, %f3094;
	mul.f32 	%f3096, %f3095, %f1;
	mul.wide.u32 	%rd1653, %r1220, 2;
	add.s64 	%rd282, %rd2, %rd1653;
	st.global.u16 	[%rd282], %rs2;
	mul.wide.u32 	%rd1654, %r1220, 4;
	add.s64 	%rd1655, %rd5, %rd1654;
	ld.global.f32 	%f3097, [%rd1655];
	ld.global.f32 	%f3098, [%rd206+192];
	mul.f32 	%f3099, %f258, %f3098;
	sub.f32 	%f3100, %f3097, %f3096;
	mul.f32 	%f3101, %f3100, %f3099;
	setp.leu.f32 	%p178, %f3092, %f3101;
	@%p178 bra 	$L__BB1_356;
	neg.f32 	%f3105, %f179;
	st.global.f32 	[%rd206+192], %f3105;
	mul.f32 	%f3102, %f179, 0fC0000000;
	// begin inline asm
	{  cvt.rn.f16.f32 %rs534, %f3102;}

	// end inline asm
	st.global.u16 	[%rd282], %rs534;
	ld.global.u16 	%rs535, [%rd210+786432];
	// begin inline asm
	{  cvt.f32.f16 %f3103, %rs535;}

	// end inline asm
	// begin inline asm
	{  cvt.f32.f16 %f3104, %rs534;}

	// end inline asm
	ld.global.f32 	%f3106, [%rd6];
	fma.rn.f32 	%f3107, %f3103, %f3104, %f3106;
	st.global.f32 	[%rd6], %f3107;
$L__BB1_356:
	bar.sync 	0;
	add.s32 	%r1221, %r4, 178;
	and.b32  	%r1222, %r1221, 178;
	add.s32 	%r98, %r1222, %r137;
	add.s32 	%r1223, %r2, %r98;
	and.b32  	%r1224, %r98, 255;
	add.s32 	%r1225, %r3, %r1224;
	mul.wide.s32 	%rd1656, %r1223, 4;
	add.s64 	%rd1657, %rd4, %rd1656;
	ld.global.f32 	%f3108, [%rd1657];
	add.s64 	%rd283, %rd3, %rd1656;
	ld.global.f32 	%f180, [%rd283];
	add.s32 	%r1226, %r5, %r98;
	mul.wide.s32 	%rd1658, %r1226, 4;
	add.s64 	%rd1659, %rd3, %rd1658;
	ld.global.f32 	%f3109, [%rd1659];
	add.s32 	%r1227, %r6, %r98;
	mul.wide.s32 	%rd1660, %r1227, 4;
	add.s64 	%rd1661, %rd3, %rd1660;
	ld.global.f32 	%f3110, [%rd1661];
	add.f32 	%f3111, %f3109, %f3110;
	mul.f32 	%f3112, %f3111, %f1;
	mul.wide.u32 	%rd1662, %r1225, 2;
	add.s64 	%rd284, %rd2, %rd1662;
	st.global.u16 	[%rd284], %rs2;
	mul.wide.u32 	%rd1663, %r1225, 4;
	add.s64 	%rd1664, %rd5, %rd1663;
	ld.global.f32 	%f3113, [%rd1664];
	ld.global.f32 	%f3114, [%rd283];
	mul.f32 	%f3115, %f258, %f3114;
	sub.f32 	%f3116, %f3113, %f3112;
	mul.f32 	%f3117, %f3116, %f3115;
	setp.leu.f32 	%p179, %f3108, %f3117;
	@%p179 bra 	$L__BB1_358;
	neg.f32 	%f3121, %f180;
	st.global.f32 	[%rd283], %f3121;
	mul.f32 	%f3118, %f180, 0fC0000000;
	// begin inline asm
	{  cvt.rn.f16.f32 %rs537, %f3118;}

	// end inline asm
	st.global.u16 	[%rd284], %rs537;
	shl.b32 	%r1228, %r98, 13;
	add.s32 	%r1229, %r1228, %r1;
	mul.wide.s32 	%rd1665, %r1229, 2;
	add.s64 	%rd1666, %rd1, %rd1665;
	ld.global.u16 	%rs538, [%rd1666];
	// begin inline asm
	{  cvt.f32.f16 %f3119, %rs538;}

	// end inline asm
	// begin inline asm
	{  cvt.f32.f16 %f3120, %rs537;}

	// end inline asm
	ld.global.f32 	%f3122, [%rd6];
	fma.rn.f32 	%f3123, %f3119, %f3120, %f3122;
	st.global.f32 	[%rd6], %f3123;
$L__BB1_358:
	bar.sync 	0;
	add.s32 	%r1230, %r73, 50;
	and.b32  	%r1231, %r1230, 255;
	add.s32 	%r1232, %r3, %r1231;
	ld.global.f32 	%f3124, [%rd205+200];
	ld.global.f32 	%f181, [%rd206+200];
	ld.global.f32 	%f3125, [%rd207+200];
	ld.global.f32 	%f3126, [%rd208+200];
	add.f32 	%f3127, %f3125, %f3126;
	mul.f32 	%f3128, %f3127, %f1;
	mul.wide.u32 	%rd1667, %r1232, 2;
	add.s64 	%rd285, %rd2, %rd1667;
	st.global.u16 	[%rd285], %rs2;
	mul.wide.u32 	%rd1668, %r1232, 4;
	add.s64 	%rd1669, %rd5, %rd1668;
	ld.global.f32 	%f3129, [%rd1669];
	ld.global.f32 	%f3130, [%rd206+200];
	mul.f32 	%f3131, %f258, %f3130;
	sub.f32 	%f3132, %f3129, %f3128;
	mul.f32 	%f3133, %f3132, %f3131;
	setp.leu.f32 	%p180, %f3124, %f3133;
	@%p180 bra 	$L__BB1_360;
	neg.f32 	%f3137, %f181;
	st.global.f32 	[%rd206+200], %f3137;
	mul.f32 	%f3134, %f181, 0fC0000000;
	// begin inline asm
	{  cvt.rn.f16.f32 %rs540, %f3134;}

	// end inline asm
	st.global.u16 	[%rd285], %rs540;
	ld.global.u16 	%rs541, [%rd210+819200];
	// begin inline asm
	{  cvt.f32.f16 %f3135, %rs541;}

	// end inline asm
	// begin inline asm
	{  cvt.f32.f16 %f3136, %rs540;}

	// end inline asm
	ld.global.f32 	%f3138, [%rd6];
	fma.rn.f32 	%f3139, %f3135, %f3136, %f3138;
	st.global.f32 	[%rd6], %f3139;
$L__BB1_360:
	bar.sync 	0;
	add.s32 	%r1233, %r4, 180;
	and.b32  	%r1234, %r1233, 180;
	add.s32 	%r99, %r1234, %r137;
	add.s32 	%r1235, %r2, %r99;
	and.b32  	%r1236, %r99, 255;
	add.s32 	%r1237, %r3, %r1236;
	mul.wide.s32 	%rd1670, %r1235, 4;
	add.s64 	%rd1671, %rd4, %rd1670;
	ld.global.f32 	%f3140, [%rd1671];
	add.s64 	%rd286, %rd3, %rd1670;
	ld.global.f32 	%f182, [%rd286];
	add.s32 	%r1238, %r5, %r99;
	mul.wide.s32 	%rd1672, %r1238, 4;
	add.s64 	%rd1673, %rd3, %rd1672;
	ld.global.f32 	%f3141, [%rd1673];
	add.s32 	%r1239, %r6, %r99;
	mul.wide.s32 	%rd1674, %r1239, 4;
	add.s64 	%rd1675, %rd3, %rd1674;
	ld.global.f32 	%f3142, [%rd1675];
	add.f32 	%f3143, %f3141, %f3142;
	mul.f32 	%f3144, %f3143, %f1;
	mul.wide.u32 	%rd1676, %r1237, 2;
	add.s64 	%rd287, %rd2, %rd1676;
	st.global.u16 	[%rd287], %rs2;
	mul.wide.u32 	%rd1677, %r1237, 4;
	add.s64 	%rd1678, %rd5, %rd1677;
	ld.global.f32 	%f3145, [%rd1678];
	ld.global.f32 	%f3146, [%rd286];
	mul.f32 	%f3147, %f258, %f3146;
	sub.f32 	%f3148, %f3145, %f3144;
	mul.f32 	%f3149, %f3148, %f3147;
	setp.leu.f32 	%p181, %f3140, %f3149;
	@%p181 bra 	$L__BB1_362;
	neg.f32 	%f3153, %f182;
	st.global.f32 	[%rd286], %f3153;
	mul.f32 	%f3150, %f182, 0fC0000000;
	// begin inline asm
	{  cvt.rn.f16.f32 %rs543, %f3150;}

	// end inline asm
	st.global.u16 	[%rd287], %rs543;
	shl.b32 	%r1240, %r99, 13;
	add.s32 	%r1241, %r1240, %r1;
	mul.wide.s32 	%rd1679, %r1241, 2;
	add.s64 	%rd1680, %rd1, %rd1679;
	ld.global.u16 	%rs544, [%rd1680];
	// begin inline asm
	{  cvt.f32.f16 %f3151, %rs544;}

	// end inline asm
	// begin inline asm
	{  cvt.f32.f16 %f3152, %rs543;}

	// end inline asm
	ld.global.f32 	%f3154, [%rd6];
	fma.rn.f32 	%f3155, %f3151, %f3152, %f3154;
	st.global.f32 	[%rd6], %f3155;
$L__BB1_362:
	bar.sync 	0;
	add.s32 	%r1242, %r73, 52;
	and.b32  	%r1243, %r1242, 255;
	add.s32 	%r1244, %r3, %r1243;
	ld.global.f32 	%f3156, [%rd205+208];
	ld.global.f32 	%f183, [%rd206+208];
	ld.global.f32 	%f3157, [%rd207+208];
	ld.global.f32 	%f3158, [%rd208+208];
	add.f32 	%f3159, %f3157, %f3158;
	mul.f32 	%f3160, %f3159, %f1;
	mul.wide.u32 	%rd1681, %r1244, 2;
	add.s64 	%rd288, %rd2, %rd1681;
	st.global.u16 	[%rd288], %rs2;
	mul.wide.u32 	%rd1682, %r1244, 4;
	add.s64 	%rd1683, %rd5, %rd1682;
	ld.global.f32 	%f3161, [%rd1683];
	ld.global.f32 	%f3162, [%rd206+208];
	mul.f32 	%f3163, %f258, %f3162;
	sub.f32 	%f3164, %f3161, %f3160;
	mul.f32 	%f3165, %f3164, %f3163;
	setp.leu.f32 	%p182, %f3156, %f3165;
	@%p182 bra 	$L__BB1_364;
	neg.f32 	%f3169, %f183;
	st.global.f32 	[%rd206+208], %f3169;
	mul.f32 	%f3166, %f183, 0fC0000000;
	// begin inline asm
	{  cvt.rn.f16.f32 %rs546, %f3166;}

	// end inline asm
	st.global.u16 	[%rd288], %rs546;
	ld.global.u16 	%rs547, [%rd210+851968];
	// begin inline asm
	{  cvt.f32.f16 %f3167, %rs547;}

	// end inline asm
	// begin inline asm
	{  cvt.f32.f16 %f3168, %rs546;}

	// end inline asm
	ld.global.f32 	%f3170, [%rd6];
	fma.rn.f32 	%f3171, %f3167, %f3168, %f3170;
	st.global.f32 	[%rd6], %f3171;
$L__BB1_364:
	bar.sync 	0;
	add.s32 	%r1245, %r4, 182;
	and.b32  	%r1246, %r1245, 182;
	add.s32 	%r100, %r1246, %r137;
	add.s32 	%r1247, %r2, %r100;
	and.b32  	%r1248, %r100, 255;
	add.s32 	%r1249, %r3, %r1248;
	mul.wide.s32 	%rd1684, %r1247, 4;
	add.s64 	%rd1685, %rd4, %rd1684;
	ld.global.f32 	%f3172, [%rd1685];
	add.s64 	%rd289, %rd3, %rd1684;
	ld.global.f32 	%f184, [%rd289];
	add.s32 	%r1250, %r5, %r100;
	mul.wide.s32 	%rd1686, %r1250, 4;
	add.s64 	%rd1687, %rd3, %rd1686;
	ld.global.f32 	%f3173, [%rd1687];
	add.s32 	%r1251, %r6, %r100;
	mul.wide.s32 	%rd1688, %r1251, 4;
	add.s64 	%rd1689, %rd3, %rd1688;
	ld.global.f32 	%f3174, [%rd1689];
	add.f32 	%f3175, %f3173, %f3174;
	mul.f32 	%f3176, %f3175, %f1;
	mul.wide.u32 	%rd1690, %r1249, 2;
	add.s64 	%rd290, %rd2, %rd1690;
	st.global.u16 	[%rd290], %rs2;
	mul.wide.u32 	%rd1691, %r1249, 4;
	add.s64 	%rd1692, %rd5, %rd1691;
	ld.global.f32 	%f3177, [%rd1692];
	ld.global.f32 	%f3178, [%rd289];
	mul.f32 	%f3179, %f258, %f3178;
	sub.f32 	%f3180, %f3177, %f3176;
	mul.f32 	%f3181, %f3180, %f3179;
	setp.leu.f32 	%p183, %f3172, %f3181;
	@%p183 bra 	$L__BB1_366;
	neg.f32 	%f3185, %f184;
	st.global.f32 	[%rd289], %f3185;
	mul.f32 	%f3182, %f184, 0fC0000000;
	// begin inline asm
	{  cvt.rn.f16.f32 %rs549, %f3182;}

	// end inline asm
	st.global.u16 	[%rd290], %rs549;
	shl.b32 	%r1252, %r100, 13;
	add.s32 	%r1253, %r1252, %r1;
	mul.wide.s32 	%rd1693, %r1253, 2;
	add.s64 	%rd1694, %rd1, %rd1693;
	ld.global.u16 	%rs550, [%rd1694];
	// begin inline asm
	{  cvt.f32.f16 %f3183, %rs550;}

	// end inline asm
	// begin inline asm
	{  cvt.f32.f16 %f3184, %rs549;}

	// end inline asm
	ld.global.f32 	%f3186, [%rd6];
	fma.rn.f32 	%f3187, %f3183, %f3184, %f3186;
	st.global.f32 	[%rd6], %f3187;
$L__BB1_366:
	bar.sync 	0;
	add.s32 	%r1254, %r73, 54;
	and.b32  	%r1255, %r1254, 255;
	add.s32 	%r1256, %r3, %r1255;
	ld.global.f32 	%f3188, [%rd205+216];
	ld.global.f32 	%f185, [%rd206+216];
	ld.global.f32 	%f3189, [%rd207+216];
	ld.global.f32 	%f3190, [%rd208+216];
	add.f32 	%f3191, %f3189, %f3190;
	mul.f32 	%f3192, %f3191, %f1;
	mul.wide.u32 	%rd1695, %r1256, 2;
	add.s64 	%rd291, %rd2, %rd1695;
	st.global.u16 	[%rd291], %rs2;
	mul.wide.u32 	%rd1696, %r1256, 4;
	add.s64 	%rd1697, %rd5, %rd1696;
	ld.global.f32 	%f3193, [%rd1697];
	ld.global.f32 	%f3194, [%rd206+216];
	mul.f32 	%f3195, %f258, %f3194;
	sub.f32 	%f3196, %f3193, %f3192;
	mul.f32 	%f3197, %f3196, %f3195;
	setp.leu.f32 	%p184, %f3188, %f3197;
	@%p184 bra 	$L__BB1_368;
	neg.f32 	%f3201, %f185;
	st.global.f32 	[%rd206+216], %f3201;
	mul.f32 	%f3198, %f185, 0fC0000000;
	// begin inline asm
	{  cvt.rn.f16.f32 %rs552, %f3198;}

	// end inline asm
	st.global.u16 	[%rd291], %rs552;
	ld.global.u16 	%rs553, [%rd210+884736];
	// begin inline asm
	{  cvt.f32.f16 %f3199, %rs553;}

	// end inline asm
	// begin inline asm
	{  cvt.f32.f16 %f3200, %rs552;}

	// end inline asm
	ld.global.f32 	%f3202, [%rd6];
	fma.rn.f32 	%f3203, %f3199, %f3200, %f3202;
	st.global.f32 	[%rd6], %f3203;
$L__BB1_368:
	bar.sync 	0;
	add.s32 	%r1257, %r4, 184;
	and.b32  	%r1258, %r1257, 184;
	add.s32 	%r101, %r1258, %r137;
	add.s32 	%r1259, %r2, %r101;
	and.b32  	%r1260, %r101, 255;
	add.s32 	%r1261, %r3, %r1260;
	mul.wide.s32 	%rd1698, %r1259, 4;
	add.s64 	%rd1699, %rd4, %rd1698;
	ld.global.f32 	%f3204, [%rd1699];
	add.s64 	%rd292, %rd3, %rd1698;
	ld.global.f32 	%f186, [%rd292];
	add.s32 	%r1262, %r5, %r101;
	mul.wide.s32 	%rd1700, %r1262, 4;
	add.s64 	%rd1701, %rd3, %rd1700;
	ld.global.f32 	%f3205, [%rd1701];
	add.s32 	%r1263, %r6, %r101;
	mul.wide.s32 	%rd1702, %r1263, 4;
	add.s64 	%rd1703, %rd3, %rd1702;
	ld.global.f32 	%f3206, [%rd1703];
	add.f32 	%f3207, %f3205, %f3206;
	mul.f32 	%f3208, %f3207, %f1;
	mul.wide.u32 	%rd1704, %r1261, 2;
	add.s64 	%rd293, %rd2, %rd1704;
	st.global.u16 	[%rd293], %rs2;
	mul.wide.u32 	%rd1705, %r1261, 4;
	add.s64 	%rd1706, %rd5, %rd1705;
	ld.global.f32 	%f3209, [%rd1706];
	ld.global.f32 	%f3210, [%rd292];
	mul.f32 	%f3211, %f258, %f3210;
	sub.f32 	%f3212, %f3209, %f3208;
	mul.f32 	%f3213, %f3212, %f3211;
	setp.leu.f32 	%p185, %f3204, %f3213;
	@%p185 bra 	$L__BB1_370;
	neg.f32 	%f3217, %f186;
	st.global.f32 	[%rd292], %f3217;
	mul.f32 	%f3214, %f186, 0fC0000000;
	// begin inline asm
	{  cvt.rn.f16.f32 %rs555, %f3214;}

	// end inline asm
	st.global.u16 	[%rd293], %rs555;
	shl.b32 	%r1264, %r101, 13;
	add.s32 	%r1265, %r1264, %r1;
	mul.wide.s32 	%rd1707, %r1265, 2;
	add.s64 	%rd1708, %rd1, %rd1707;
	ld.global.u16 	%rs556, [%rd1708];
	// begin inline asm
	{  cvt.f32.f16 %f3215, %rs556;}

	// end inline asm
	// begin inline asm
	{  cvt.f32.f16 %f3216, %rs555;}

	// end inline asm
	ld.global.f32 	%f3218, [%rd6];
	fma.rn.f32 	%f3219, %f3215, %f3216, %f3218;
	st.global.f32 	[%rd6], %f3219;
$L__BB1_370:
	bar.sync 	0;
	add.s32 	%r1266, %r73, 56;
	and.b32  	%r1267, %r1266, 255;
	add.s32 	%r1268, %r3, %r1267;
	ld.global.f32 	%f3220, [%rd205+224];
	ld.global.f32 	%f187, [%rd206+224];
	ld.global.f32 	%f3221, [%rd207+224];
	ld.global.f32 	%f3222, [%rd208+224];
	add.f32 	%f3223, %f3221, %f3222;
	mul.f32 	%f3224, %f3223, %f1;
	mul.wide.u32 	%rd1709, %r1268, 2;
	add.s64 	%rd294, %rd2, %rd1709;
	st.global.u16 	[%rd294], %rs2;
	mul.wide.u32 	%rd1710, %r1268, 4;
	add.s64 	%rd1711, %rd5, %rd1710;
	ld.global.f32 	%f3225, [%rd1711];
	ld.global.f32 	%f3226, [%rd206+224];
	mul.f32 	%f3227, %f258, %f3226;
	sub.f32 	%f3228, %f3225, %f3224;
	mul.f32 	%f3229, %f3228, %f3227;
	setp.leu.f32 	%p186, %f3220, %f3229;
	@%p186 bra 	$L__BB1_372;
	neg.f32 	%f3233, %f187;
	st.global.f32 	[%rd206+224], %f3233;
	mul.f32 	%f3230, %f187, 0fC0000000;
	// begin inline asm
	{  cvt.rn.f16.f32 %rs558, %f3230;}

	// end inline asm
	st.global.u16 	[%rd294], %rs558;
	ld.global.u16 	%rs559, [%rd210+917504];
	// begin inline asm
	{  cvt.f32.f16 %f3231, %rs559;}

	// end inline asm
	// begin inline asm
	{  cvt.f32.f16 %f3232, %rs558;}

	// end inline asm
	ld.global.f32 	%f3234, [%rd6];
	fma.rn.f32 	%f3235, %f3231, %f3232, %f3234;
	st.global.f32 	[%rd6], %f3235;
$L__BB1_372:
	bar.sync 	0;
	add.s32 	%r1269, %r4, 186;
	and.b32  	%r1270, %r1269, 186;
	add.s32 	%r102, %r1270, %r137;
	add.s32 	%r1271, %r2, %r102;
	and.b32  	%r1272, %r102, 255;
	add.s32 	%r1273, %r3, %r1272;
	mul.wide.s32 	%rd1712, %r1271, 4;
	add.s64 	%rd1713, %rd4, %rd1712;
	ld.global.f32 	%f3236, [%rd1713];
	add.s64 	%rd295, %rd3, %rd1712;
	ld.global.f32 	%f188, [%rd295];
	add.s32 	%r1274, %r5, %r102;
	mul.wide.s32 	%rd1714, %r1274, 4;
	add.s64 	%rd1715, %rd3, %rd1714;
	ld.global.f32 	%f3237, [%rd1715];
	add.s32 	%r1275, %r6, %r102;
	mul.wide.s32 	%rd1716, %r1275, 4;
	add.s64 	%rd1717, %rd3, %rd1716;
	ld.global.f32 	%f3238, [%rd1717];
	add.f32 	%f3239, %f3237, %f3238;
	mul.f32 	%f3240, %f3239, %f1;
	mul.wide.u32 	%rd1718, %r1273, 2;
	add.s64 	%rd296, %rd2, %rd1718;
	st.global.u16 	[%rd296], %rs2;
	mul.wide.u32 	%rd1719, %r1273, 4;
	add.s64 	%rd1720, %rd5, %rd1719;
	ld.global.f32 	%f3241, [%rd1720];
	ld.global.f32 	%f3242, [%rd295];
	mul.f32 	%f3243, %f258, %f3242;
	sub.f32 	%f3244, %f3241, %f3240;
	mul.f32 	%f3245, %f3244, %f3243;
	setp.leu.f32 	%p187, %f3236, %f3245;
	@%p187 bra 	$L__BB1_374;
	neg.f32 	%f3249, %f188;
	st.global.f32 	[%rd295], %f3249;
	mul.f32 	%f3246, %f188, 0fC0000000;
	// begin inline asm
	{  cvt.rn.f16.f32 %rs561, %f3246;}

	// end inline asm
	st.global.u16 	[%rd296], %rs561;
	shl.b32 	%r1276, %r102, 13;
	add.s32 	%r1277, %r1276, %r1;
	mul.wide.s32 	%rd1721, %r1277, 2;
	add.s64 	%rd1722, %rd1, %rd1721;
	ld.global.u16 	%rs562, [%rd1722];
	// begin inline asm
	{  cvt.f32.f16 %f3247, %rs562;}

	// end inline asm
	// begin inline asm
	{  cvt.f32.f16 %f3248, %rs561;}

	// end inline asm
	ld.global.f32 	%f3250, [%rd6];
	fma.rn.f32 	%f3251, %f3247, %f3248, %f3250;
	st.global.f32 	[%rd6], %f3251;
$L__BB1_374:
	bar.sync 	0;
	add.s32 	%r1278, %r73, 58;
	and.b32  	%r1279, %r1278, 255;
	add.s32 	%r1280, %r3, %r1279;
	ld.global.f32 	%f3252, [%rd205+232];
	ld.global.f32 	%f189, [%rd206+232];
	ld.global.f32 	%f3253, [%rd207+232];
	ld.global.f32 	%f3254, [%rd208+232];
	add.f32 	%f3255, %f3253, %f3254;
	mul.f32 	%f3256, %f3255, %f1;
	mul.wide.u32 	%rd1723, %r1280, 2;
	add.s64 	%rd297, %rd2, %rd1723;
	st.global.u16 	[%rd297], %rs2;
	mul.wide.u32 	%rd1724, %r1280, 4;
	add.s64 	%rd1725, %rd5, %rd1724;
	ld.global.f32 	%f3257, [%rd1725];
	ld.global.f32 	%f3258, [%rd206+232];
	mul.f32 	%f3259, %f258, %f3258;
	sub.f32 	%f3260, %f3257, %f3256;
	mul.f32 	%f3261, %f3260, %f3259;
	setp.leu.f32 	%p188, %f3252, %f3261;
	@%p188 bra 	$L__BB1_376;
	neg.f32 	%f3265, %f189;
	st.global.f32 	[%rd206+232], %f3265;
	mul.f32 	%f3262, %f189, 0fC0000000;
	// begin inline asm
	{  cvt.rn.f16.f32 %rs564, %f3262;}

	// end inline asm
	st.global.u16 	[%rd297], %rs564;
	ld.global.u16 	%rs565, [%rd210+950272];
	// begin inline asm
	{  cvt.f32.f16 %f3263, %rs565;}

	// end inline asm
	// begin inline asm
	{  cvt.f32.f16 %f3264, %rs564;}

	// end inline asm
	ld.global.f32 	%f3266, [%rd6];
	fma.rn.f32 	%f3267, %f3263, %f3264, %f3266;
	st.global.f32 	[%rd6], %f3267;
$L__BB1_376:
	bar.sync 	0;
	add.s32 	%r1281, %r4, 188;
	and.b32  	%r1282, %r1281, 188;
	add.s32 	%r103, %r1282, %r137;
	add.s32 	%r1283, %r2, %r103;
	and.b32  	%r1284, %r103, 255;
	add.s32 	%r1285, %r3, %r1284;
	mul.wide.s32 	%rd1726, %r1283, 4;
	add.s64 	%rd1727, %rd4, %rd1726;
	ld.global.f32 	%f3268, [%rd1727];
	add.s64 	%rd298, %rd3, %rd1726;
	ld.global.f32 	%f190, [%rd298];
	add.s32 	%r1286, %r5, %r103;
	mul.wide.s32 	%rd1728, %r1286, 4;
	add.s64 	%rd1729, %rd3, %rd1728;
	ld.global.f32 	%f3269, [%rd1729];
	add.s32 	%r1287, %r6, %r103;
	mul.wide.s32 	%rd1730, %r1287, 4;
	add.s64 	%rd1731, %rd3, %rd1730;
	ld.global.f32 	%f3270, [%rd1731];
	add.f32 	%f3271, %f3269, %f3270;
	mul.f32 	%f3272, %f3271, %f1;
	mul.wide.u32 	%rd1732, %r1285, 2;
	add.s64 	%rd299, %rd2, %rd1732;
	st.global.u16 	[%rd299], %rs2;
	mul.wide.u32 	%rd1733, %r1285, 4;
	add.s64 	%rd1734, %rd5, %rd1733;
	ld.global.f32 	%f3273, [%rd1734];
	ld.global.f32 	%f3274, [%rd298];
	mul.f32 	%f3275, %f258, %f3274;
	sub.f32 	%f3276, %f3273, %f3272;
	mul.f32 	%f3277, %f3276, %f3275;
	setp.leu.f32 	%p189, %f3268, %f3277;
	@%p189 bra 	$L__BB1_378;
	neg.f32 	%f3281, %f190;
	st.global.f32 	[%rd298], %f3281;
	mul.f32 	%f3278, %f190, 0fC0000000;
	// begin inline asm
	{  cvt.rn.f16.f32 %rs567, %f3278;}

	// end inline asm
	st.global.u16 	[%rd299], %rs567;
	shl.b32 	%r1288, %r103, 13;
	add.s32 	%r1289, %r1288, %r1;
	mul.wide.s32 	%rd1735, %r1289, 2;
	add.s64 	%rd1736, %rd1, %rd1735;
	ld.global.u16 	%rs568, [%rd1736];
	// begin inline asm
	{  cvt.f32.f16 %f3279, %rs568;}

	// end inline asm
	// begin inline asm
	{  cvt.f32.f16 %f3280, %rs567;}

	// end inline asm
	ld.global.f32 	%f3282, [%rd6];
	fma.rn.f32 	%f3283, %f3279, %f3280, %f3282;
	st.global.f32 	[%rd6], %f3283;
$L__BB1_378:
	bar.sync 	0;
	add.s32 	%r1290, %r73, 60;
	and.b32  	%r1291, %r1290, 255;
	add.s32 	%r1292, %r3, %r1291;
	ld.global.f32 	%f3284, [%rd205+240];
	ld.global.f32 	%f191, [%rd206+240];
	ld.global.f32 	%f3285, [%rd207+240];
	ld.global.f32 	%f3286, [%rd208+240];
	add.f32 	%f3287, %f3285, %f3286;
	mul.f32 	%f3288, %f3287, %f1;
	mul.wide.u32 	%rd1737, %r1292, 2;
	add.s64 	%rd300, %rd2, %rd1737;
	st.global.u16 	[%rd300], %rs2;
	mul.wide.u32 	%rd1738, %r1292, 4;
	add.s64 	%rd1739, %rd5, %rd1738;
	ld.global.f32 	%f3289, [%rd1739];
	ld.global.f32 	%f3290, [%rd206+240];
	mul.f32 	%f3291, %f258, %f3290;
	sub.f32 	%f3292, %f3289, %f3288;
	mul.f32 	%f3293, %f3292, %f3291;
	setp.leu.f32 	%p190, %f3284, %f3293;
	@%p190 bra 	$L__BB1_380;
	neg.f32 	%f3297, %f191;
	st.global.f32 	[%rd206+240], %f3297;
	mul.f32 	%f3294, %f191, 0fC0000000;
	// begin inline asm
	{  cvt.rn.f16.f32 %rs570, %f3294;}

	// end inline asm
	st.global.u16 	[%rd300], %rs570;
	ld.global.u16 	%rs571, [%rd210+983040];
	// begin inline asm
	{  cvt.f32.f16 %f3295, %rs571;}

	// end inline asm
	// begin inline asm
	{  cvt.f32.f16 %f3296, %rs570;}

	// end inline asm
	ld.global.f32 	%f3298, [%rd6];
	fma.rn.f32 	%f3299, %f3295, %f3296, %f3298;
	st.global.f32 	[%rd6], %f3299;
$L__BB1_380:
	bar.sync 	0;
	add.s32 	%r1293, %r4, 190;
	and.b32  	%r1294, %r1293, 190;
	add.s32 	%r104, %r1294, %r137;
	add.s32 	%r1295, %r2, %r104;
	and.b32  	%r1296, %r104, 255;
	add.s32 	%r1297, %r3, %r1296;
	mul.wide.s32 	%rd1740, %r1295, 4;
	add.s64 	%rd1741, %rd4, %rd1740;
	ld.global.f32 	%f3300, [%rd1741];
	add.s64 	%rd301, %rd3, %rd1740;
	ld.global.f32 	%f192, [%rd301];
	add.s32 	%r1298, %r5, %r104;
	mul.wide.s32 	%rd1742, %r1298, 4;
	add.s64 	%rd1743, %rd3, %rd1742;
	ld.global.f32 	%f3301, [%rd1743];
	add.s32 	%r1299, %r6, %r104;
	mul.wide.s32 	%rd1744, %r1299, 4;
	add.s64 	%rd1745, %rd3, %rd1744;
	ld.global.f32 	%f3302, [%rd1745];
	add.f32 	%f3303, %f3301, %f3302;
	mul.f32 	%f3304, %f3303, %f1;
	mul.wide.u32 	%rd1746, %r1297, 2;
	add.s64 	%rd302, %rd2, %rd1746;
	st.global.u16 	[%rd302], %rs2;
	mul.wide.u32 	%rd1747, %r1297, 4;
	add.s64 	%rd1748, %rd5, %rd1747;
	ld.global.f32 	%f3305, [%rd1748];
	ld.global.f32 	%f3306, [%rd301];
	mul.f32 	%f3307, %f258, %f3306;
	sub.f32 	%f3308, %f3305, %f3304;
	mul.f32 	%f3309, %f3308, %f3307;
	setp.leu.f32 	%p191, %f3300, %f3309;
	@%p191 bra 	$L__BB1_382;
	neg.f32 	%f3313, %f192;
	st.global.f32 	[%rd301], %f3313;
	mul.f32 	%f3310, %f192, 0fC0000000;
	// begin inline asm
	{  cvt.rn.f16.f32 %rs573, %f3310;}

	// end inline asm
	st.global.u16 	[%rd302], %rs573;
	shl.b32 	%r1300, %r104, 13;
	add.s32 	%r1301, %r1300, %r1;
	mul.wide.s32 	%rd1749, %r1301, 2;
	add.s64 	%rd1750, %rd1, %rd1749;
	ld.global.u16 	%rs574, [%rd1750];
	// begin inline asm
	{  cvt.f32.f16 %f3311, %rs574;}

	// end inline asm
	// begin inline asm
	{  cvt.f32.f16 %f3312, %rs573;}

	// end inline asm
	ld.global.f32 	%f3314, [%rd6];
	fma.rn.f32 	%f3315, %f3311, %f3312, %f3314;
	st.global.f32 	[%rd6], %f3315;
$L__BB1_382:
	bar.sync 	0;
	add.s32 	%r1302, %r73, 62;
	and.b32  	%r1303, %r1302, 255;
	add.s32 	%r1304, %r3, %r1303;
	ld.global.f32 	%f3316, [%rd205+248];
	ld.global.f32 	%f193, [%rd206+248];
	ld.global.f32 	%f3317, [%rd207+248];
	ld.global.f32 	%f3318, [%rd208+248];
	add.f32 	%f3319, %f3317, %f3318;
	mul.f32 	%f3320, %f3319, %f1;
	mul.wide.u32 	%rd1751, %r1304, 2;
	add.s64 	%rd303, %rd2, %rd1751;
	st.global.u16 	[%rd303], %rs2;
	mul.wide.u32 	%rd1752, %r1304, 4;
	add.s64 	%rd1753, %rd5, %rd1752;
	ld.global.f32 	%f3321, [%rd1753];
	ld.global.f32 	%f3322, [%rd206+248];
	mul.f32 	%f3323, %f258, %f3322;
	sub.f32 	%f3324, %f3321, %f3320;
	mul.f32 	%f3325, %f3324, %f3323;
	setp.leu.f32 	%p192, %f3316, %f3325;
	@%p192 bra 	$L__BB1_384;
	neg.f32 	%f3329, %f193;
	st.global.f32 	[%rd206+248], %f3329;
	mul.f32 	%f3326, %f193, 0fC0000000;
	// begin inline asm
	{  cvt.rn.f16.f32 %rs576, %f3326;}

	// end inline asm
	st.global.u16 	[%rd303], %rs576;
	ld.global.u16 	%rs577, [%rd210+1015808];
	// begin inline asm
	{  cvt.f32.f16 %f3327, %rs577;}

	// end inline asm
	// begin inline asm
	{  cvt.f32.f16 %f3328, %rs576;}

	// end inline asm
	ld.global.f32 	%f3330, [%rd6];
	fma.rn.f32 	%f3331, %f3327, %f3328, %f3330;
	st.global.f32 	[%rd6], %f3331;
$L__BB1_384:
	bar.sync 	0;
	add.s32 	%r1305, %r4, 192;
	and.b32  	%r1306, %r1305, 192;
	add.s32 	%r105, %r1306, %r137;
	add.s32 	%r1307, %r2, %r105;
	and.b32  	%r1308, %r105, 255;
	add.s32 	%r1309, %r3, %r1308;
	mul.wide.s32 	%rd1754, %r1307, 4;
	add.s64 	%rd1755, %rd4, %rd1754;
	ld.global.f32 	%f3332, [%rd1755];
	add.s64 	%rd304, %rd3, %rd1754;
	ld.global.f32 	%f194, [%rd304];
	add.s32 	%r1310, %r5, %r105;
	mul.wide.s32 	%rd1756, %r1310, 4;
	add.s64 	%rd1757, %rd3, %rd1756;
	ld.global.f32 	%f3333, [%rd1757];
	add.s32 	%r1311, %r6, %r105;
	mul.wide.s32 	%rd1758, %r1311, 4;
	add.s64 	%rd1759, %rd3, %rd1758;
	ld.global.f32 	%f3334, [%rd1759];
	add.f32 	%f3335, %f3333, %f3334;
	mul.f32 	%f3336, %f3335, %f1;
	mul.wide.u32 	%rd1760, %r1309, 2;
	add.s64 	%rd305, %rd2, %rd1760;
	st.global.u16 	[%rd305], %rs2;
	mul.wide.u32 	%rd1761, %r1309, 4;
	add.s64 	%rd1762, %rd5, %rd1761;
	ld.global.f32 	%f3337, [%rd1762];
	ld.global.f32 	%f3338, [%rd304];
	mul.f32 	%f3339, %f258, %f3338;
	sub.f32 	%f3340, %f3337, %f3336;
	mul.f32 	%f3341, %f3340, %f3339;
	setp.leu.f32 	%p193, %f3332, %f3341;
	@%p193 bra 	$L__BB1_386;
	neg.f32 	%f3345, %f194;
	st.global.f32 	[%rd304], %f3345;
	mul.f32 	%f3342, %f194, 0fC0000000;
	// begin inline asm
	{  cvt.rn.f16.f32 %rs579, %f3342;}

	// end inline asm
	st.global.u16 	[%rd305], %rs579;
	shl.b32 	%r1312, %r105, 13;
	add.s32 	%r1313, %r1312, %r1;
	mul.wide.s32 	%rd1763, %r1313, 2;
	add.s64 	%rd1764, %rd1, %rd1763;
	ld.global.u16 	%rs580, [%rd1764];
	// begin inline asm
	{  cvt.f32.f16 %f3343, %rs580;}

	// end inline asm
	// begin inline asm
	{  cvt.f32.f16 %f3344, %rs579;}

	// end inline asm
	ld.global.f32 	%f3346, [%rd6];
	fma.rn.f32 	%f3347, %f3343, %f3344, %f3346;
	st.global.f32 	[%rd6], %f3347;
$L__BB1_386:
	bar.sync 	0;
	add.s32 	%r1314, %r73, 64;
	and.b32  	%r1315, %r1314, 255;
	add.s32 	%r1316, %r3, %r1315;
	ld.global.f32 	%f3348, [%rd205+256];
	ld.global.f32 	%f195, [%rd206+256];
	ld.global.f32 	%f3349, [%rd207+256];
	ld.global.f32 	%f3350, [%rd208+256];
	add.f32 	%f3351, %f3349, %f3350;
	mul.f32 	%f3352, %f3351, %f1;
	mul.wide.u32 	%rd1765, %r1316, 2;
	add.s64 	%rd306, %rd2, %rd1765;
	st.global.u16 	[%rd306], %rs2;
	mul.wide.u32 	%rd1766, %r1316, 4;
	add.s64 	%rd1767, %rd5, %rd1766;
	ld.global.f32 	%f3353, [%rd1767];
	ld.global.f32 	%f3354, [%rd206+256];
	mul.f32 	%f3355, %f258, %f3354;
	sub.f32 	%f3356, %f3353, %f3352;
	mul.f32 	%f3357, %f3356, %f3355;
	setp.leu.f32 	%p194, %f3348, %f3357;
	@%p194 bra 	$L__BB1_388;
	neg.f32 	%f3361, %f195;
	st.global.f32 	[%rd206+256], %f3361;
	mul.f32 	%f3358, %f195, 0fC0000000;
	// begin inline asm
	{  cvt.rn.f16.f32 %rs582, %f3358;}

	// end inline asm
	st.global.u16 	[%rd306], %rs582;
	ld.global.u16 	%rs583, [%rd210+1048576];
	// begin inline asm
	{  cvt.f32.f16 %f3359, %rs583;}

	// end inline asm
	// begin inline asm
	{  cvt.f32.f16 %f3360, %rs582;}

	// end inline asm
	ld.global.f32 	%f3362, [%rd6];
	fma.rn.f32 	%f3363, %f3359, %f3360, %f3362;
	st.global.f32 	[%rd6], %f3363;
$L__BB1_388:
	bar.sync 	0;
	add.s32 	%r1317, %r4, 194;
	and.b32  	%r1318, %r1317, 194;
	add.s32 	%r106, %r1318, %r137;
	add.s32 	%r1319, %r2, %r106;
	and.b32  	%r1320, %r106, 255;
	add.s32 	%r1321, %r3, %r1320;
	mul.wide.s32 	%rd1768, %r1319, 4;
	add.s64 	%rd1769, %rd4, %rd1768;
	ld.global.f32 	%f3364, [%rd1769];
	add.s64 	%rd307, %rd3, %rd1768;
	ld.global.f32 	%f196, [%rd307];
	add.s32 	%r1322, %r5, %r106;
	mul.wide.s32 	%rd1770, %r1322, 4;
	add.s64 	%rd1771, %rd3, %rd1770;
	ld.global.f32 	%f3365, [%rd1771];
	add.s32 	%r1323, %r6, %r106;
	mul.wide.s32 	%rd1772, %r1323, 4;
	add.s64 	%rd1773, %rd3, %rd1772;
	ld.global.f32 	%f3366, [%rd1773];
	add.f32 	%f3367, %f3365, %f3366;
	mul.f32 	%f3368, %f3367, %f1;
	mul.wide.u32 	%rd1774, %r1321, 2;
	add.s64 	%rd308, %rd2, %rd1774;
	st.global.u16 	[%rd308], %rs2;
	mul.wide.u32 	%rd1775, %r1321, 4;
	add.s64 	%rd1776, %rd5, %rd1775;
	ld.global.f32 	%f3369, [%rd1776];
	ld.global.f32 	%f3370, [%rd307];
	mul.f32 	%f3371, %f258, %f3370;
	sub.f32 	%f3372, %f3369, %f3368;
	mul.f32 	%f3373, %f3372, %f3371;
	setp.leu.f32 	%p195, %f3364, %f3373;
	@%p195 bra 	$L__BB1_390;
	neg.f32 	%f3377, %f196;
	st.global.f32 	[%rd307], %f3377;
	mul.f32 	%f3374, %f196, 0fC0000000;
	// begin inline asm
	{  cvt.rn.f16.f32 %rs585, %f3374;}

	// end inline asm
	st.global.u16 	[%rd308], %rs585;
	shl.b32 	%r1324, %r106, 13;
	add.s32 	%r1325, %r1324, %r1;
	mul.wide.s32 	%rd1777, %r1325, 2;
	add.s64 	%rd1778, %rd1, %rd1777;
	ld.global.u16 	%rs586, [%rd1778];
	// begin inline asm
	{  cvt.f32.f16 %f3375, %rs586;}

	// end inline asm
	// begin inline asm
	{  cvt.f32.f16 %f3376, %rs585;}

	// end inline asm
	ld.global.f32 	%f3378, [%rd6];
	fma.rn.f32 	%f3379, %f3375, %f3376, %f3378;
	st.global.f32 	[%rd6], %f3379;
$L__BB1_390:
	bar.sync 	0;
	add.s32 	%r1326, %r73, 66;
	and.b32  	%r1327, %r1326, 255;
	add.s32 	%r1328, %r3, %r1327;
	ld.global.f32 	%f3380, [%rd205+264];
	ld.global.f32 	%f197, [%rd206+264];
	ld.global.f32 	%f3381, [%rd207+264];
	ld.global.f32 	%f3382, [%rd208+264];
	add.f32 	%f3383, %f3381, %f3382;
	mul.f32 	%f3384, %f3383, %f1;
	mul.wide.u32 	%rd1779, %r1328, 2;
	add.s64 	%rd309, %rd2, %rd1779;
	st.global.u16 	[%rd309], %rs2;
	mul.wide.u32 	%rd1780, %r1328, 4;
	add.s64 	%rd1781, %rd5, %rd1780;
	ld.global.f32 	%f3385, [%rd1781];
	ld.global.f32 	%f3386, [%rd206+264];
	mul.f32 	%f3387, %f258, %f3386;
	sub.f32 	%f3388, %f3385, %f3384;
	mul.f32 	%f3389, %f3388, %f3387;
	setp.leu.f32 	%p196, %f3380, %f3389;
	@%p196 bra 	$L__BB1_392;
	neg.f32 	%f3393, %f197;
	st.global.f32 	[%rd206+264], %f3393;
	mul.f32 	%f3390, %f197, 0fC0000000;
	// begin inline asm
	{  cvt.rn.f16.f32 %rs588, %f3390;}

	// end inline asm
	st.global.u16 	[%rd309], %rs588;
	ld.global.u16 	%rs589, [%rd210+1081344];
	// begin inline asm
	{  cvt.f32.f16 %f3391, %rs589;}

	// end inline asm
	// begin inline asm
	{  cvt.f32.f16 %f3392, %rs588;}

	// end inline asm
	ld.global.f32 	%f3394, [%rd6];
	fma.rn.f32 	%f3395, %f3391, %f3392, %f3394;
	st.global.f32 	[%rd6], %f3395;
$L__BB1_392:
	bar.sync 	0;
	add.s32 	%r1329, %r4, 196;
	and.b32  	%r1330, %r1329, 196;
	add.s32 	%r107, %r1330, %r137;
	add.s32 	%r1331, %r2, %r107;
	and.b32  	%r1332, %r107, 255;
	add.s32 	%r1333, %r3, %r1332;
	mul.wide.s32 	%rd1782, %r1331, 4;
	add.s64 	%rd1783, %rd4, %rd1782;
	ld.global.f32 	%f3396, [%rd1783];
	add.s64 	%rd310, %rd3, %rd1782;
	ld.global.f32 	%f198, [%rd310];
	add.s32 	%r1334, %r5, %r107;
	mul.wide.s32 	%rd1784, %r1334, 4;
	add.s64 	%rd1785, %rd3, %rd1784;
	ld.global.f32 	%f3397, [%rd1785];
	add.s32 	%r1335, %r6, %r107;
	mul.wide.s32 	%rd1786, %r1335, 4;
	add.s64 	%rd1787, %rd3, %rd1786;
	ld.global.f32 	%f3398, [%rd1787];
	add.f32 	%f3399, %f3397, %f3398;
	mul.f32 	%f3400, %f3399, %f1;
	mul.wide.u32 	%rd1788, %r1333, 2;
	add.s64 	%rd311, %rd2, %rd1788;
	st.global.u16 	[%rd311], %rs2;
	mul.wide.u32 	%rd1789, %r1333, 4;
	add.s64 	%rd1790, %rd5, %rd1789;
	ld.global.f32 	%f3401, [%rd1790];
	ld.global.f32 	%f3402, [%rd310];
	mul.f32 	%f3403, %f258, %f3402;
	sub.f32 	%f3404, %f3401, %f3400;
	mul.f32 	%f3405, %f3404, %f3403;
	setp.leu.f32 	%p197, %f3396, %f3405;
	@%p197 bra 	$L__BB1_394;
	neg.f32 	%f3409, %f198;
	st.global.f32 	[%rd310], %f3409;
	mul.f32 	%f3406, %f198, 0fC0000000;
	// begin inline asm
	{  cvt.rn.f16.f32 %rs591, %f3406;}

	// end inline asm
	st.global.u16 	[%rd311], %rs591;
	shl.b32 	%r1336, %r107, 13;
	add.s32 	%r1337, %r1336, %r1;
	mul.wide.s32 	%rd1791, %r1337, 2;
	add.s64 	%rd1792, %rd1, %rd1791;
	ld.global.u16 	%rs592, [%rd1792];
	// begin inline asm
	{  cvt.f32.f16 %f3407, %rs592;}

	// end inline asm
	// begin inline asm
	{  cvt.f32.f16 %f3408, %rs591;}

	// end inline asm
	ld.global.f32 	%f3410, [%rd6];
	fma.rn.f32 	%f3411, %f3407, %f3408, %f3410;
	st.global.f32 	[%rd6], %f3411;
$L__BB1_394:
	bar.sync 	0;
	add.s32 	%r1338, %r73, 68;
	and.b32  	%r1339, %r1338, 255;
	add.s32 	%r1340, %r3, %r1339;
	ld.global.f32 	%f3412, [%rd205+272];
	ld.global.f32 	%f199, [%rd206+272];
	ld.global.f32 	%f3413, [%rd207+272];
	ld.global.f32 	%f3414, [%rd208+272];
	add.f32 	%f3415, %f3413, %f3414;
	mul.f32 	%f3416, %f3415, %f1;
	mul.wide.u32 	%rd1793, %r1340, 2;
	add.s64 	%rd312, %rd2, %rd1793;
	st.global.u16 	[%rd312], %rs2;
	mul.wide.u32 	%rd1794, %r1340, 4;
	add.s64 	%rd1795, %rd5, %rd1794;
	ld.global.f32 	%f3417, [%rd1795];
	ld.global.f32 	%f3418, [%rd206+272];
	mul.f32 	%f3419, %f258, %f3418;
	sub.f32 	%f3420, %f3417, %f3416;
	mul.f32 	%f3421, %f3420, %f3419;
	setp.leu.f32 	%p198, %f3412, %f3421;
	@%p198 bra 	$L__BB1_396;
	neg.f32 	%f3425, %f199;
	st.global.f32 	[%rd206+272], %f3425;
	mul.f32 	%f3422, %f199, 0fC0000000;
	// begin inline asm
	{  cvt.rn.f16.f32 %rs594, %f3422;}

	// end inline asm
	st.global.u16 	[%rd312], %rs594;
	ld.global.u16 	%rs595, [%rd210+1114112];
	// begin inline asm
	{  cvt.f32.f16 %f3423, %rs595;}

	// end inline asm
	// begin inline asm
	{  cvt.f32.f16 %f3424, %rs594;}

	// end inline asm
	ld.global.f32 	%f3426, [%rd6];
	fma.rn.f32 	%f3427, %f3423, %f3424, %f3426;
	st.global.f32 	[%rd6], %f3427;
$L__BB1_396:
	bar.sync 	0;
	add.s32 	%r1341, %r4, 198;
	and.b32  	%r1342, %r1341, 198;
	add.s32 	%r108, %r1342, %r137;
	add.s32 	%r1343, %r2, %r108;
	and.b32  	%r1344, %r108, 255;
	add.s32 	%r1345, %r3, %r1344;
	mul.wide.s32 	%rd1796, %r1343, 4;
	add.s64 	%rd1797, %rd4, %rd1796;
	ld.global.f32 	%f3428, [%rd1797];
	add.s64 	%rd313, %rd3, %rd1796;
	ld.global.f32 	%f200, [%rd313];
	add.s32 	%r1346, %r5, %r108;
	mul.wide.s32 	%rd1798, %r1346, 4;
	add.s64 	%rd1799, %rd3, %rd1798;
	ld.global.f32 	%f3429, [%rd1799];
	add.s32 	%r1347, %r6, %r108;
	mul.wide.s32 	%rd1800, %r1347, 4;
	add.s64 	%rd1801, %rd3, %rd1800;
	ld.global.f32 	%f3430, [%rd1801];
	add.f32 	%f3431, %f3429, %f3430;
	mul.f32 	%f3432, %f3431, %f1;
	mul.wide.u32 	%rd1802, %r1345, 2;
	add.s64 	%rd314, %rd2, %rd1802;
	st.global.u16 	[%rd314], %rs2;
	mul.wide.u32 	%rd1803, %r1345, 4;
	add.s64 	%rd1804, %rd5, %rd1803;
	ld.global.f32 	%f3433, [%rd1804];
	ld.global.f32 	%f3434, [%rd313];
	mul.f32 	%f3435, %f258, %f3434;
	sub.f32 	%f3436, %f3433, %f3432;
	mul.f32 	%f3437, %f3436, %f3435;
	setp.leu.f32 	%p199, %f3428, %f3437;
	@%p199 bra 	$L__BB1_398;
	neg.f32 	%f3441, %f200;
	st.global.f32 	[%rd313], %f3441;
	mul.f32 	%f3438, %f200, 0fC0000000;
	// begin inline asm
	{  cvt.rn.f16.f32 %rs597, %f3438;}

	// end inline asm
	st.global.u16 	[%rd314], %rs597;
	shl.b32 	%r1348, %r108, 13;
	add.s32 	%r1349, %r1348, %r1;
	mul.wide.s32 	%rd1805, %r1349, 2;
	add.s64 	%rd1806, %rd1, %rd1805;
	ld.global.u16 	%rs598, [%rd1806];
	// begin inline asm
	{  cvt.f32.f16 %f3439, %rs598;}

	// end inline asm
	// begin inline asm
	{  cvt.f32.f16 %f3440, %rs597;}

	// end inline asm
	ld.global.f32 	%f3442, [%rd6];
	fma.rn.f32 	%f3443, %f3439, %f3440, %f3442;
	st.global.f32 	[%rd6], %f3443;
$L__BB1_398:
	bar.sync 	0;
	add.s32 	%r1350, %r73, 70;
	and.b32  	%r1351, %r1350, 255;
	add.s32 	%r1352, %r3, %r1351;
	ld.global.f32 	%f3444, [%rd205+280];
	ld.global.f32 	%f201, [%rd206+280];
	ld.global.f32 	%f3445, [%rd207+280];
	ld.global.f32 	%f3446, [%rd208+280];
	add.f32 	%f3447, %f3445, %f3446;
	mul.f32 	%f3448, %f3447, %f1;
	mul.wide.u32 	%rd1807, %r1352, 2;
	add.s64 	%rd315, %rd2, %rd1807;
	st.global.u16 	[%rd315], %rs2;
	mul.wide.u32 	%rd1808, %r1352, 4;
	add.s64 	%rd1809, %rd5, %rd1808;
	ld.global.f32 	%f3449, [%rd1809];
	ld.global.f32 	%f3450, [%rd206+280];
	mul.f32 	%f3451, %f258, %f3450;
	sub.f32 	%f3452, %f3449, %f3448;
	mul.f32 	%f3453, %f3452, %f3451;
	setp.leu.f32 	%p200, %f3444, %f3453;
	@%p200 bra 	$L__BB1_400;
	neg.f32 	%f3457, %f201;
	st.global.f32 	[%rd206+280], %f3457;
	mul.f32 	%f3454, %f201, 0fC0000000;
	// begin inline asm
	{  cvt.rn.f16.f32 %rs600, %f3454;}

	// end inline asm
	st.global.u16 	[%rd315], %rs600;
	ld.global.u16 	%rs601, [%rd210+1146880];
	// begin inline asm
	{  cvt.f32.f16 %f3455, %rs601;}

	// end inline asm
	// begin inline asm
	{  cvt.f32.f16 %f3456, %rs600;}

	// end inline asm
	ld.global.f32 	%f3458, [%rd6];
	fma.rn.f32 	%f3459, %f3455, %f3456, %f3458;
	st.global.f32 	[%rd6], %f3459;
$L__BB1_400:
	bar.sync 	0;
	add.s32 	%r1353, %r4, 200;
	and.b32  	%r1354, %r1353, 200;
	add.s32 	%r109, %r1354, %r137;
	add.s32 	%r1355, %r2, %r109;
	and.b32  	%r1356, %r109, 255;
	add.s32 	%r1357, %r3, %r1356;
	mul.wide.s32 	%rd1810, %r1355, 4;
	add.s64 	%rd1811, %rd4, %rd1810;
	ld.global.f32 	%f3460, [%rd1811];
	add.s64 	%rd316, %rd3, %rd1810;
	ld.global.f32 	%f202, [%rd316];
	add.s32 	%r1358, %r5, %r109;
	mul.wide.s32 	%rd1812, %r1358, 4;
	add.s64 	%rd1813, %rd3, %rd1812;
	ld.global.f32 	%f3461, [%rd1813];
	add.s32 	%r1359, %r6, %r109;
	mul.wide.s32 	%rd1814, %r1359, 4;
	add.s64 	%rd1815, %rd3, %rd1814;
	ld.global.f32 	%f3462, [%rd1815];
	add.f32 	%f3463, %f3461, %f3462;
	mul.f32 	%f3464, %f3463, %f1;
	mul.wide.u32 	%rd1816, %r1357, 2;
	add.s64 	%rd317, %rd2, %rd1816;
	st.global.u16 	[%rd317], %rs2;
	mul.wide.u32 	%rd1817, %r1357, 4;
	add.s64 	%rd1818, %rd5, %rd1817;
	ld.global.f32 	%f3465, [%rd1818];
	ld.global.f32 	%f3466, [%rd316];
	mul.f32 	%f3467, %f258, %f3466;
	sub.f32 	%f3468, %f3465, %f3464;
	mul.f32 	%f3469, %f3468, %f3467;
	setp.leu.f32 	%p201, %f3460, %f3469;
	@%p201 bra 	$L__BB1_402;
	neg.f32 	%f3473, %f202;
	st.global.f32 	[%rd316], %f3473;
	mul.f32 	%f3470, %f202, 0fC0000000;
	// begin inline asm
	{  cvt.rn.f16.f32 %rs603, %f3470;}

	// end inline asm
	st.global.u16 	[%rd317], %rs603;
	shl.b32 	%r1360, %r109, 13;
	add.s32 	%r1361, %r1360, %r1;
	mul.wide.s32 	%rd1819, %r1361, 2;
	add.s64 	%rd1820, %rd1, %rd1819;
	ld.global.u16 	%rs604, [%rd1820];
	// begin inline asm
	{  cvt.f32.f16 %f3471, %rs604;}

	// end inline asm
	// begin inline asm
	{  cvt.f32.f16 %f3472, %rs603;}

	// end inline asm
	ld.global.f32 	%f3474, [%rd6];
	fma.rn.f32 	%f3475, %f3471, %f3472, %f3474;
	st.global.f32 	[%rd6], %f3475;
$L__BB1_402:
	bar.sync 	0;
	add.s32 	%r1362, %r73, 72;
	and.b32  	%r1363, %r1362, 255;
	add.s32 	%r1364, %r3, %r1363;
	ld.global.f32 	%f3476, [%rd205+288];
	ld.global.f32 	%f203, [%rd206+288];
	ld.global.f32 	%f3477, [%rd207+288];
	ld.global.f32 	%f3478, [%rd208+288];
	add.f32 	%f3479, %f3477, %f3478;
	mul.f32 	%f3480, %f3479, %f1;
	mul.wide.u32 	%rd1821, %r1364, 2;
	add.s64 	%rd318, %rd2, %rd1821;
	st.global.u16 	[%rd318], %rs2;
	mul.wide.u32 	%rd1822, %r1364, 4;
	add.s64 	%rd1823, %rd5, %rd1822;
	ld.global.f32 	%f3481, [%rd1823];
	ld.global.f32 	%f3482, [%rd206+288];
	mul.f32 	%f3483, %f258, %f3482;
	sub.f32 	%f3484, %f3481, %f3480;
	mul.f32 	%f3485, %f3484, %f3483;
	setp.leu.f32 	%p202, %f3476, %f3485;
	@%p202 bra 	$L__BB1_404;
	neg.f32 	%f3489, %f203;
	st.global.f32 	[%rd206+288], %f3489;
	mul.f32 	%f3486, %f203, 0fC0000000;
	// begin inline asm
	{  cvt.rn.f16.f32 %rs606, %f3486;}

	// end inline asm
	st.global.u16 	[%rd318], %rs606;
	ld.global.u16 	%rs607, [%rd210+1179648];
	// begin inline asm
	{  cvt.f32.f16 %f3487, %rs607;}

	// end inline asm
	// begin inline asm
	{  cvt.f32.f16 %f3488, %rs606;}

	// end inline asm
	ld.global.f32 	%f3490, [%rd6];
	fma.rn.f32 	%f3491, %f3487, %f3488, %f3490;
	st.global.f32 	[%rd6], %f3491;
$L__BB1_404:
	bar.sync 	0;
	add.s32 	%r1365, %r4, 202;
	and.b32  	%r1366, %r1365, 202;
	add.s32 	%r110, %r1366, %r137;
	add.s32 	%r1367, %r2, %r110;
	and.b32  	%r1368, %r110, 255;
	add.s32 	%r1369, %r3, %r1368;
	mul.wide.s32 	%rd1824, %r1367, 4;
	add.s64 	%rd1825, %rd4, %rd1824;
	ld.global.f32 	%f3492, [%rd1825];
	add.s64 	%rd319, %rd3, %rd1824;
	ld.global.f32 	%f204, [%rd319];
	add.s32 	%r1370, %r5, %r110;
	mul.wide.s32 	%rd1826, %r1370, 4;
	add.s64 	%rd1827, %rd3, %rd1826;
	ld.global.f32 	%f3493, [%rd1827];
	add.s32 	%r1371, %r6, %r110;
	mul.wide.s32 	%rd1828, %r1371, 4;
	add.s64 	%rd1829, %rd3, %rd1828;
	ld.global.f32 	%f3494, [%rd1829];
	add.f32 	%f3495, %f3493, %f3494;
	mul.f32 	%f3496, %f3495, %f1;
	mul.wide.u32 	%rd1830, %r1369, 2;
	add.s64 	%rd320, %rd2, %rd1830;
	st.global.u16 	[%rd320], %rs2;
	mul.wide.u32 	%rd1831, %r1369, 4;
	add.s64 	%rd1832, %rd5, %rd1831;
	ld.global.f32 	%f3497, [%rd1832];
	ld.global.f32 	%f3498, [%rd319];
	mul.f32 	%f3499, %f258, %f3498;
	sub.f32 	%f3500, %f3497, %f3496;
	mul.f32 	%f3501, %f3500, %f3499;
	setp.leu.f32 	%p203, %f3492, %f3501;
	@%p203 bra 	$L__BB1_406;
	neg.f32 	%f3505, %f204;
	st.global.f32 	[%rd319], %f3505;
	mul.f32 	%f3502, %f204, 0fC0000000;
	// begin inline asm
	{  cvt.rn.f16.f32 %rs609, %f3502;}

	// end inline asm
	st.global.u16 	[%rd320], %rs609;
	shl.b32 	%r1372, %r110, 13;
	add.s32 	%r1373, %r1372, %r1;
	mul.wide.s32 	%rd1833, %r1373, 2;
	add.s64 	%rd1834, %rd1, %rd1833;
	ld.global.u16 	%rs610, [%rd1834];
	// begin inline asm
	{  cvt.f32.f16 %f3503, %rs610;}

	// end inline asm
	// begin inline asm
	{  cvt.f32.f16 %f3504, %rs609;}

	// end inline asm
	ld.global.f32 	%f3506, [%rd6];
	fma.rn.f32 	%f3507, %f3503, %f3504, %f3506;
	st.global.f32 	[%rd6], %f3507;
$L__BB1_406:
	bar.sync 	0;
	add.s32 	%r1374, %r73, 74;
	and.b32  	%r1375, %r1374, 255;
	add.s32 	%r1376, %r3, %r1375;
	ld.global.f32 	%f3508, [%rd205+296];
	ld.global.f32 	%f205, [%rd206+296];
	ld.global.f32 	%f3509, [%rd207+296];
	ld.global.f32 	%f3510, [%rd208+296];
	add.f32 	%f3511, %f3509, %f3510;
	mul.f32 	%f3512, %f3511, %f1;
	mul.wide.u32 	%rd1835, %r1376, 2;
	add.s64 	%rd321, %rd2, %rd1835;
	st.global.u16 	[%rd321], %rs2;
	mul.wide.u32 	%rd1836, %r1376, 4;
	add.s64 	%rd1837, %rd5, %rd1836;
	ld.global.f32 	%f3513, [%rd1837];
	ld.global.f32 	%f3514, [%rd206+296];
	mul.f32 	%f3515, %f258, %f3514;
	sub.f32 	%f3516, %f3513, %f3512;
	mul.f32 	%f3517, %f3516, %f3515;
	setp.leu.f32 	%p204, %f3508, %f3517;
	@%p204 bra 	$L__BB1_408;
	neg.f32 	%f3521, %f205;
	st.global.f32 	[%rd206+296], %f3521;
	mul.f32 	%f3518, %f205, 0fC0000000;
	// begin inline asm
	{  cvt.rn.f16.f32 %rs612, %f3518;}

	// end inline asm
	st.global.u16 	[%rd321], %rs612;
	ld.global.u16 	%rs613, [%rd210+1212416];
	// begin inline asm
	{  cvt.f32.f16 %f3519, %rs613;}

	// end inline asm
	// begin inline asm
	{  cvt.f32.f16 %f3520, %rs612;}

	// end inline asm
	ld.global.f32 	%f3522, [%rd6];
	fma.rn.f32 	%f3523, %f3519, %f3520, %f3522;
	st.global.f32 	[%rd6], %f3523;
$L__BB1_408:
	bar.sync 	0;
	add.s32 	%r1377, %r4, 204;
	and.b32  	%r1378, %r1377, 204;
	add.s32 	%r111, %r1378, %r137;
	add.s32 	%r1379, %r2, %r111;
	and.b32  	%r1380, %r111, 255;
	add.s32 	%r1381, %r3, %r1380;
	mul.wide.s32 	%rd1838, %r1379, 4;
	add.s64 	%rd1839, %rd4, %rd1838;
	ld.global.f32 	%f3524, [%rd1839];
	add.s64 	%rd322, %rd3, %rd1838;
	ld.global.f32 	%f206, [%rd322];
	add.s32 	%r1382, %r5, %r111;
	mul.wide.s32 	%rd1840, %r1382, 4;
	add.s64 	%rd1841, %rd3, %rd1840;
	ld.global.f32 	%f3525, [%rd1841];
	add.s32 	%r1383, %r6, %r111;
	mul.wide.s32 	%rd1842, %r1383, 4;
	add.s64 	%rd1843, %rd3, %rd1842;
	ld.global.f32 	%f3526, [%rd1843];
	add.f32 	%f3527, %f3525, %f3526;
	mul.f32 	%f3528, %f3527, %f1;
	mul.wide.u32 	%rd1844, %r1381, 2;
	add.s64 	%rd323, %rd2, %rd1844;
	st.global.u16 	[%rd323], %rs2;
	mul.wide.u32 	%rd1845, %r1381, 4;
	add.s64 	%rd1846, %rd5, %rd1845;
	ld.global.f32 	%f3529, [%rd1846];
	ld.global.f32 	%f3530, [%rd322];
	mul.f32 	%f3531, %f258, %f3530;
	sub.f32 	%f3532, %f3529, %f3528;
	mul.f32 	%f3533, %f3532, %f3531;
	setp.leu.f32 	%p205, %f3524, %f3533;
	@%p205 bra 	$L__BB1_410;
	neg.f32 	%f3537, %f206;
	st.global.f32 	[%rd322], %f3537;
	mul.f32 	%f3534, %f206, 0fC0000000;
	// begin inline asm
	{  cvt.rn.f16.f32 %rs615, %f3534;}

	// end inline asm
	st.global.u16 	[%rd323], %rs615;
	shl.b32 	%r1384, %r111, 13;
	add.s32 	%r1385, %r1384, %r1;
	mul.wide.s32 	%rd1847, %r1385, 2;
	add.s64 	%rd1848, %rd1, %rd1847;
	ld.global.u16 	%rs616, [%rd1848];
	// begin inline asm
	{  cvt.f32.f16 %f3535, %rs616;}

	// end inline asm
	// begin inline asm
	{  cvt.f32.f16 %f3536, %rs615;}

	// end inline asm
	ld.global.f32 	%f3538, [%rd6];
	fma.rn.f32 	%f3539, %f3535, %f3536, %f3538;
	st.global.f32 	[%rd6], %f3539;
$L__BB1_410:
	bar.sync 	0;
	add.s32 	%r1386, %r73, 76;
	and.b32  	%r1387, %r1386, 255;
	add.s32 	%r1388, %r3, %r1387;
	ld.global.f32 	%f3540, [%rd205+304];
	ld.global.f32 	%f207, [%rd206+304];
	ld.global.f32 	%f3541, [%rd207+304];
	ld.global.f32 	%f3542, [%rd208+304];
	add.f32 	%f3543, %f3541, %f3542;
	mul.f32 	%f3544, %f3543, %f1;
	mul.wide.u32 	%rd1849, %r1388, 2;
	add.s64 	%rd324, %rd2, %rd1849;
	st.global.u16 	[%rd324], %rs2;
	mul.wide.u32 	%rd1850, %r1388, 4;
	add.s64 	%rd1851, %rd5, %rd1850;
	ld.global.f32 	%f3545, [%rd1851];
	ld.global.f32 	%f3546, [%rd206+304];
	mul.f32 	%f3547, %f258, %f3546;
	sub.f32 	%f3548, %f3545, %f3544;
	mul.f32 	%f3549, %f3548, %f3547;
	setp.leu.f32 	%p206, %f3540, %f3549;
	@%p206 bra 	$L__BB1_412;
	neg.f32 	%f3553, %f207;
	st.global.f32 	[%rd206+304], %f3553;
	mul.f32 	%f3550, %f207, 0fC0000000;
	// begin inline asm
	{  cvt.rn.f16.f32 %rs618, %f3550;}

	// end inline asm
	st.global.u16 	[%rd324], %rs618;
	ld.global.u16 	%rs619, [%rd210+1245184];
	// begin inline asm
	{  cvt.f32.f16 %f3551, %rs619;}

	// end inline asm
	// begin inline asm
	{  cvt.f32.f16 %f3552, %rs618;}

	// end inline asm
	ld.global.f32 	%f3554, [%rd6];
	fma.rn.f32 	%f3555, %f3551, %f3552, %f3554;
	st.global.f32 	[%rd6], %f3555;
$L__BB1_412:
	bar.sync 	0;
	add.s32 	%r1389, %r4, 206;
	and.b32  	%r1390, %r1389, 206;
	add.s32 	%r112, %r1390, %r137;
	add.s32 	%r1391, %r2, %r112;
	and.b32  	%r1392, %r112, 255;
	add.s32 	%r1393, %r3, %r1392;
	mul.wide.s32 	%rd1852, %r1391, 4;
	add.s64 	%rd1853, %rd4, %rd1852;
	ld.global.f32 	%f3556, [%rd1853];
	add.s64 	%rd325, %rd3, %rd1852;
	ld.global.f32 	%f208, [%rd325];
	add.s32 	%r1394, %r5, %r112;
	mul.wide.s32 	%rd1854, %r1394, 4;
	add.s64 	%rd1855, %rd3, %rd1854;
	ld.global.f32 	%f3557, [%rd1855];
	add.s32 	%r1395, %r6, %r112;
	mul.wide.s32 	%rd1856, %r1395, 4;
	add.s64 	%rd1857, %rd3, %rd1856;
	ld.global.f32 	%f3558, [%rd1857];
	add.f32 	%f3559, %f3557, %f3558;
	mul.f32 	%f3560, %f3559, %f1;
	mul.wide.u32 	%rd1858, %r1393, 2;
	add.s64 	%rd326, %rd2, %rd1858;
	st.global.u16 	[%rd326], %rs2;
	mul.wide.u32 	%rd1859, %r1393, 4;
	add.s64 	%rd1860, %rd5, %rd1859;
	ld.global.f32 	%f3561, [%rd1860];
	ld.global.f32 	%f3562, [%rd325];
	mul.f32 	%f3563, %f258, %f3562;
	sub.f32 	%f3564, %f3561, %f3560;
	mul.f32 	%f3565, %f3564, %f3563;
	setp.leu.f32 	%p207, %f3556, %f3565;
	@%p207 bra 	$L__BB1_414;
	neg.f32 	%f3569, %f208;
	st.global.f32 	[%rd325], %f3569;
	mul.f32 	%f3566, %f208, 0fC0000000;
	// begin inline asm
	{  cvt.rn.f16.f32 %rs621, %f3566;}

	// end inline asm
	st.global.u16 	[%rd326], %rs621;
	shl.b32 	%r1396, %r112, 13;
	add.s32 	%r1397, %r1396, %r1;
	mul.wide.s32 	%rd1861, %r1397, 2;
	add.s64 	%rd1862, %rd1, %rd1861;
	ld.global.u16 	%rs622, [%rd1862];
	// begin inline asm
	{  cvt.f32.f16 %f3567, %rs622;}

	// end inline asm
	// begin inline asm
	{  cvt.f32.f16 %f3568, %rs621;}

	// end inline asm
	ld.global.f32 	%f3570, [%rd6];
	fma.rn.f32 	%f3571, %f3567, %f3568, %f3570;
	st.global.f32 	[%rd6], %f3571;
$L__BB1_414:
	bar.sync 	0;
	add.s32 	%r1398, %r73, 78;
	and.b32  	%r1399, %r1398, 255;
	add.s32 	%r1400, %r3, %r1399;
	ld.global.f32 	%f3572, [%rd205+312];
	ld.global.f32 	%f209, [%rd206+312];
	ld.global.f32 	%f3573, [%rd207+312];
	ld.global.f32 	%f3574, [%rd208+312];
	add.f32 	%f3575, %f3573, %f3574;
	mul.f32 	%f3576, %f3575, %f1;
	mul.wide.u32 	%rd1863, %r1400, 2;
	add.s64 	%rd327, %rd2, %rd1863;
	st.global.u16 	[%rd327], %rs2;
	mul.wide.u32 	%rd1864, %r1400, 4;
	add.s64 	%rd1865, %rd5, %rd1864;
	ld.global.f32 	%f3577, [%rd1865];
	ld.global.f32 	%f3578, [%rd206+312];
	mul.f32 	%f3579, %f258, %f3578;
	sub.f32 	%f3580, %f3577, %f3576;
	mul.f32 	%f3581, %f3580, %f3579;
	setp.leu.f32 	%p208, %f3572, %f3581;
	@%p208 bra 	$L__BB1_416;
	neg.f32 	%f3585, %f209;
	st.global.f32 	[%rd206+312], %f3585;
	mul.f32 	%f3582, %f209, 0fC0000000;
	// begin inline asm
	{  cvt.rn.f16.f32 %rs624, %f3582;}

	// end inline asm
	st.global.u16 	[%rd327], %rs624;
	ld.global.u16 	%rs625, [%rd210+1277952];
	// begin inline asm
	{  cvt.f32.f16 %f3583, %rs625;}

	// end inline asm
	// begin inline asm
	{  cvt.f32.f16 %f3584, %rs624;}

	// end inline asm
	ld.global.f32 	%f3586, [%rd6];
	fma.rn.f32 	%f3587, %f3583, %f3584, %f3586;
	st.global.f32 	[%rd6], %f3587;
$L__BB1_416:
	bar.sync 	0;
	add.s32 	%r1401, %r4, 208;
	and.b32  	%r1402, %r1401, 208;
	add.s32 	%r113, %r1402, %r137;
	add.s32 	%r1403, %r2, %r113;
	and.b32  	%r1404, %r113, 255;
	add.s32 	%r1405, %r3, %r1404;
	mul.wide.s32 	%rd1866, %r1403, 4;
	add.s64 	%rd1867, %rd4, %rd1866;
	ld.global.f32 	%f3588, [%rd1867];
	add.s64 	%rd328, %rd3, %rd1866;
	ld.global.f32 	%f210, [%rd328];
	add.s32 	%r1406, %r5, %r113;
	mul.wide.s32 	%rd1868, %r1406, 4;
	add.s64 	%rd1869, %rd3, %rd1868;
	ld.global.f32 	%f3589, [%rd1869];
	add.s32 	%r1407, %r6, %r113;
	mul.wide.s32 	%rd1870, %r1407, 4;
	add.s64 	%rd1871, %rd3, %rd1870;
	ld.global.f32 	%f3590, [%rd1871];
	add.f32 	%f3591, %f3589, %f3590;
	mul.f32 	%f3592, %f3591, %f1;
	mul.wide.u32 	%rd1872, %r1405, 2;
	add.s64 	%rd329, %rd2, %rd1872;
	st.global.u16 	[%rd329], %rs2;
	mul.wide.u32 	%rd1873, %r1405, 4;
	add.s64 	%rd1874, %rd5, %rd1873;
	ld.global.f32 	%f3593, [%rd1874];
	ld.global.f32 	%f3594, [%rd328];
	mul.f32 	%f3595, %f258, %f3594;
	sub.f32 	%f3596, %f3593, %f3592;
	mul.f32 	%f3597, %f3596, %f3595;
	setp.leu.f32 	%p209, %f3588, %f3597;
	@%p209 bra 	$L__BB1_418;
	neg.f32 	%f3601, %f210;
	st.global.f32 	[%rd328], %f3601;
	mul.f32 	%f3598, %f210, 0fC0000000;
	// begin inline asm
	{  cvt.rn.f16.f32 %rs627, %f3598;}

	// end inline asm
	st.global.u16 	[%rd329], %rs627;
	shl.b32 	%r1408, %r113, 13;
	add.s32 	%r1409, %r1408, %r1;
	mul.wide.s32 	%rd1875, %r1409, 2;
	add.s64 	%rd1876, %rd1, %rd1875;
	ld.global.u16 	%rs628, [%rd1876];
	// begin inline asm
	{  cvt.f32.f16 %f3599, %rs628;}

	// end inline asm
	// begin inline asm
	{  cvt.f32.f16 %f3600, %rs627;}

	// end inline asm
	ld.global.f32 	%f3602, [%rd6];
	fma.rn.f32 	%f3603, %f3599, %f3600, %f3602;
	st.global.f32 	[%rd6], %f3603;
$L__BB1_418:
	bar.sync 	0;
	add.s32 	%r1410, %r73, 80;
	and.b32  	%r1411, %r1410, 255;
	add.s32 	%r1412, %r3, %r1411;
	ld.global.f32 	%f3604, [%rd205+320];
	ld.global.f32 	%f211, [%rd206+320];
	ld.global.f32 	%f3605, [%rd207+320];
	ld.global.f32 	%f3606, [%rd208+320];
	add.f32 	%f3607, %f3605, %f3606;
	mul.f32 	%f3608, %f3607, %f1;
	mul.wide.u32 	%rd1877, %r1412, 2;
	add.s64 	%rd330, %rd2, %rd1877;
	st.global.u16 	[%rd330], %rs2;
	mul.wide.u32 	%rd1878, %r1412, 4;
	add.s64 	%rd1879, %rd5, %rd1878;
	ld.global.f32 	%f3609, [%rd1879];
	ld.global.f32 	%f3610, [%rd206+320];
	mul.f32 	%f3611, %f258, %f3610;
	sub.f32 	%f3612, %f3609, %f3608;
	mul.f32 	%f3613, %f3612, %f3611;
	setp.leu.f32 	%p210, %f3604, %f3613;
	@%p210 bra 	$L__BB1_420;
	neg.f32 	%f3617, %f211;
	st.global.f32 	[%rd206+320], %f3617;
	mul.f32 	%f3614, %f211, 0fC0000000;
	// begin inline asm
	{  cvt.rn.f16.f32 %rs630, %f3614;}

	// end inline asm
	st.global.u16 	[%rd330], %rs630;
	ld.global.u16 	%rs631, [%rd210+1310720];
	// begin inline asm
	{  cvt.f32.f16 %f3615, %rs631;}

	// end inline asm
	// begin inline asm
	{  cvt.f32.f16 %f3616, %rs630;}

	// end inline asm
	ld.global.f32 	%f3618, [%rd6];
	fma.rn.f32 	%f3619, %f3615, %f3616, %f3618;
	st.global.f32 	[%rd6], %f3619;
$L__BB1_420:
	bar.sync 	0;
	add.s32 	%r1413, %r4, 210;
	and.b32  	%r1414, %r1413, 210;
	add.s32 	%r114, %r1414, %r137;
	add.s32 	%r1415, %r2, %r114;
	and.b32  	%r1416, %r114, 255;
	add.s32 	%r1417, %r3, %r1416;
	mul.wide.s32 	%rd1880, %r1415, 4;
	add.s64 	%rd1881, %rd4, %rd1880;
	ld.global.f32 	%f3620, [%rd1881];
	add.s64 	%rd331, %rd3, %rd1880;
	ld.global.f32 	%f212, [%rd331];
	add.s32 	%r1418, %r5, %r114;
	mul.wide.s32 	%rd1882, %r1418, 4;
	add.s64 	%rd1883, %rd3, %rd1882;
	ld.global.f32 	%f3621, [%rd1883];
	add.s32 	%r1419, %r6, %r114;
	mul.wide.s32 	%rd1884, %r1419, 4;
	add.s64 	%rd1885, %rd3, %rd1884;
	ld.global.f32 	%f3622, [%rd1885];
	add.f32 	%f3623, %f3621, %f3622;
	mul.f32 	%f3624, %f3623, %f1;
	mul.wide.u32 	%rd1886, %r1417, 2;
	add.s64 	%rd332, %rd2, %rd1886;
	st.global.u16 	[%rd332], %rs2;
	mul.wide.u32 	%rd1887, %r1417, 4;
	add.s64 	%rd1888, %rd5, %rd1887;
	ld.global.f32 	%f3625, [%rd1888];
	ld.global.f32 	%f3626, [%rd331];
	mul.f32 	%f3627, %f258, %f3626;
	sub.f32 	%f3628, %f3625, %f3624;
	mul.f32 	%f3629, %f3628, %f3627;
	setp.leu.f32 	%p211, %f3620, %f3629;
	@%p211 bra 	$L__BB1_422;
	neg.f32 	%f3633, %f212;
	st.global.f32 	[%rd331], %f3633;
	mul.f32 	%f3630, %f212, 0fC0000000;
	// begin inline asm
	{  cvt.rn.f16.f32 %rs633, %f3630;}

	// end inline asm
	st.global.u16 	[%rd332], %rs633;
	shl.b32 	%r1420, %r114, 13;
	add.s32 	%r1421, %r1420, %r1;
	mul.wide.s32 	%rd1889, %r1421, 2;
	add.s64 	%rd1890, %rd1, %rd1889;
	ld.global.u16 	%rs634, [%rd1890];
	// begin inline asm
	{  cvt.f32.f16 %f3631, %rs634;}

	// end inline asm
	// begin inline asm
	{  cvt.f32.f16 %f3632, %rs633;}

	// end inline asm
	ld.global.f32 	%f3634, [%rd6];
	fma.rn.f32 	%f3635, %f3631, %f3632, %f3634;
	st.global.f32 	[%rd6], %f3635;
$L__BB1_422:
	bar.sync 	0;
	add.s32 	%r1422, %r73, 82;
	and.b32  	%r1423, %r1422, 255;
	add.s32 	%r1424, %r3, %r1423;
	ld.global.f32 	%f3636, [%rd205+328];
	ld.global.f32 	%f213, [%rd206+328];
	ld.global.f32 	%f3637, [%rd207+328];
	ld.global.f32 	%f3638, [%rd208+328];
	add.f32 	%f3639, %f3637, %f3638;
	mul.f32 	%f3640, %f3639, %f1;
	mul.wide.u32 	%rd1891, %r1424, 2;
	add.s64 	%rd333, %rd2, %rd1891;
	st.global.u16 	[%rd333], %rs2;
	mul.wide.u32 	%rd1892, %r1424, 4;
	add.s64 	%rd1893, %rd5, %rd1892;
	ld.global.f32 	%f3641, [%rd1893];
	ld.global.f32 	%f3642, [%rd206+328];
	mul.f32 	%f3643, %f258, %f3642;
	sub.f32 	%f3644, %f3641, %f3640;
	mul.f32 	%f3645, %f3644, %f3643;
	setp.leu.f32 	%p212, %f3636, %f3645;
	@%p212 bra 	$L__BB1_424;
	neg.f32 	%f3649, %f213;
	st.global.f32 	[%rd206+328], %f3649;
	mul.f32 	%f3646, %f213, 0fC0000000;
	// begin inline asm
	{  cvt.rn.f16.f32 %rs636, %f3646;}

	// end inline asm
	st.global.u16 	[%rd333], %rs636;
	ld.global.u16 	%rs637, [%rd210+1343488];
	// begin inline asm
	{  cvt.f32.f16 %f3647, %rs637;}

	// end inline asm
	// begin inline asm
	{  cvt.f32.f16 %f3648, %rs636;}

	// end inline asm
	ld.global.f32 	%f3650, [%rd6];
	fma.rn.f32 	%f3651, %f3647, %f3648, %f3650;
	st.global.f32 	[%rd6], %f3651;
$L__BB1_424:
	bar.sync 	0;
	add.s32 	%r1425, %r4, 212;
	and.b32  	%r1426, %r1425, 212;
	add.s32 	%r115, %r1426, %r137;
	add.s32 	%r1427, %r2, %r115;
	and.b32  	%r1428, %r115, 255;
	add.s32 	%r1429, %r3, %r1428;
	mul.wide.s32 	%rd1894, %r1427, 4;
	add.s64 	%rd1895, %rd4, %rd1894;
	ld.global.f32 	%f3652, [%rd1895];
	add.s64 	%rd334, %rd3, %rd1894;
	ld.global.f32 	%f214, [%rd334];
	add.s32 	%r1430, %r5, %r115;
	mul.wide.s32 	%rd1896, %r1430, 4;
	add.s64 	%rd1897, %rd3, %rd1896;
	ld.global.f32 	%f3653, [%rd1897];
	add.s32 	%r1431, %r6, %r115;
	mul.wide.s32 	%rd1898, %r1431, 4;
	add.s64 	%rd1899, %rd3, %rd1898;
	ld.global.f32 	%f3654, [%rd1899];
	add.f32 	%f3655, %f3653, %f3654;
	mul.f32 	%f3656, %f3655, %f1;
	mul.wide.u32 	%rd1900, %r1429, 2;
	add.s64 	%rd335, %rd2, %rd1900;
	st.global.u16 	[%rd335], %rs2;
	mul.wide.u32 	%rd1901, %r1429, 4;
	add.s64 	%rd1902, %rd5, %rd1901;
	ld.global.f32 	%f3657, [%rd1902];
	ld.global.f32 	%f3658, [%rd334];
	mul.f32 	%f3659, %f258, %f3658;
	sub.f32 	%f3660, %f3657, %f3656;
	mul.f32 	%f3661, %f3660, %f3659;
	setp.leu.f32 	%p213, %f3652, %f3661;
	@%p213 bra 	$L__BB1_426;
	neg.f32 	%f3665, %f214;
	st.global.f32 	[%rd334], %f3665;
	mul.f32 	%f3662, %f214, 0fC0000000;
	// begin inline asm
	{  cvt.rn.f16.f32 %rs639, %f3662;}

	// end inline asm
	st.global.u16 	[%rd335], %rs639;
	shl.b32 	%r1432, %r115, 13;
	add.s32 	%r1433, %r1432, %r1;
	mul.wide.s32 	%rd1903, %r1433, 2;
	add.s64 	%rd1904, %rd1, %rd1903;
	ld.global.u16 	%rs640, [%rd1904];
	// begin inline asm
	{  cvt.f32.f16 %f3663, %rs640;}

	// end inline asm
	// begin inline asm
	{  cvt.f32.f16 %f3664, %rs639;}

	// end inline asm
	ld.global.f32 	%f3666, [%rd6];
	fma.rn.f32 	%f3667, %f3663, %f3664, %f3666;
	st.global.f32 	[%rd6], %f3667;
$L__BB1_426:
	bar.sync 	0;
	add.s32 	%r1434, %r73, 84;
	and.b32  	%r1435, %r1434, 255;
	add.s32 	%r1436, %r3, %r1435;
	ld.global.f32 	%f3668, [%rd205+336];
	ld.global.f32 	%f215, [%rd206+336];
	ld.global.f32 	%f3669, [%rd207+336];
	ld.global.f32 	%f3670, [%rd208+336];
	add.f32 	%f3671, %f3669, %f3670;
	mul.f32 	%f3672, %f3671, %f1;
	mul.wide.u32 	%rd1905, %r1436, 2;
	add.s64 	%rd336, %rd2, %rd1905;
	st.global.u16 	[%rd336], %rs2;
	mul.wide.u32 	%rd1906, %r1436, 4;
	add.s64 	%rd1907, %rd5, %rd1906;
	ld.global.f32 	%f3673, [%rd1907];
	ld.global.f32 	%f3674, [%rd206+336];
	mul.f32 	%f3675, %f258, %f3674;
	sub.f32 	%f3676, %f3673, %f3672;
	mul.f32 	%f3677, %f3676, %f3675;
	setp.leu.f32 	%p214, %f3668, %f3677;
	@%p214 bra 	$L__BB1_428;
	neg.f32 	%f3681, %f215;
	st.global.f32 	[%rd206+336], %f3681;
	mul.f32 	%f3678, %f215, 0fC0000000;
	// begin inline asm
	{  cvt.rn.f16.f32 %rs642, %f3678;}

	// end inline asm
	st.global.u16 	[%rd336], %rs642;
	ld.global.u16 	%rs643, [%rd210+1376256];
	// begin inline asm
	{  cvt.f32.f16 %f3679, %rs643;}

	// end inline asm
	// begin inline asm
	{  cvt.f32.f16 %f3680, %rs642;}

	// end inline asm
	ld.global.f32 	%f3682, [%rd6];
	fma.rn.f32 	%f3683, %f3679, %f3680, %f3682;
	st.global.f32 	[%rd6], %f3683;
$L__BB1_428:
	bar.sync 	0;
	add.s32 	%r1437, %r4, 214;
	and.b32  	%r1438, %r1437, 214;
	add.s32 	%r116, %r1438, %r137;
	add.s32 	%r1439, %r2, %r116;
	and.b32  	%r1440, %r116, 255;
	add.s32 	%r1441, %r3, %r1440;
	mul.wide.s32 	%rd1908, %r1439, 4;
	add.s64 	%rd1909, %rd4, %rd1908;
	ld.global.f32 	%f3684, [%rd1909];
	add.s64 	%rd337, %rd3, %rd1908;
	ld.global.f32 	%f216, [%rd337];
	add.s32 	%r1442, %r5, %r116;
	mul.wide.s32 	%rd1910, %r1442, 4;
	add.s64 	%rd1911, %rd3, %rd1910;
	ld.global.f32 	%f3685, [%rd1911];
	add.s32 	%r1443, %r6, %r116;
	mul.wide.s32 	%rd1912, %r1443, 4;
	add.s64 	%rd1913, %rd3, %rd1912;
	ld.global.f32 	%f3686, [%rd1913];
	add.f32 	%f3687, %f3685, %f3686;
	mul.f32 	%f3688, %f3687, %f1;
	mul.wide.u32 	%rd1914, %r1441, 2;
	add.s64 	%rd338, %rd2, %rd1914;
	st.global.u16 	[%rd338], %rs2;
	mul.wide.u32 	%rd1915, %r1441, 4;
	add.s64 	%rd1916, %rd5, %rd1915;
	ld.global.f32 	%f3689, [%rd1916];
	ld.global.f32 	%f3690, [%rd337];
	mul.f32 	%f3691, %f258, %f3690;
	sub.f32 	%f3692, %f3689, %f3688;
	mul.f32 	%f3693, %f3692, %f3691;
	setp.leu.f32 	%p215, %f3684, %f3693;
	@%p215 bra 	$L__BB1_430;
	neg.f32 	%f3697, %f216;
	st.global.f32 	[%rd337], %f3697;
	mul.f32 	%f3694, %f216, 0fC0000000;
	// begin inline asm
	{  cvt.rn.f16.f32 %rs645, %f3694;}

	// end inline asm
	st.global.u16 	[%rd338], %rs645;
	shl.b32 	%r1444, %r116, 13;
	add.s32 	%r1445, %r1444, %r1;
	mul.wide.s32 	%rd1917, %r1445, 2;
	add.s64 	%rd1918, %rd1, %rd1917;
	ld.global.u16 	%rs646, [%rd1918];
	// begin inline asm
	{  cvt.f32.f16 %f3695, %rs646;}

	// end inline asm
	// begin inline asm
	{  cvt.f32.f16 %f3696, %rs645;}

	// end inline asm
	ld.global.f32 	%f3698, [%rd6];
	fma.rn.f32 	%f3699, %f3695, %f3696, %f3698;
	st.global.f32 	[%rd6], %f3699;
$L__BB1_430:
	bar.sync 	0;
	add.s32 	%r1446, %r73, 86;
	and.b32  	%r1447, %r1446, 255;
	add.s32 	%r1448, %r3, %r1447;
	ld.global.f32 	%f3700, [%rd205+344];
	ld.global.f32 	%f217, [%rd206+344];
	ld.global.f32 	%f3701, [%rd207+344];
	ld.global.f32 	%f3702, [%rd208+344];
	add.f32 	%f3703, %f3701, %f3702;
	mul.f32 	%f3704, %f3703, %f1;
	mul.wide.u32 	%rd1919, %r1448, 2;
	add.s64 	%rd339, %rd2, %rd1919;
	st.global.u16 	[%rd339], %rs2;
	mul.wide.u32 	%rd1920, %r1448, 4;
	add.s64 	%rd1921, %rd5, %rd1920;
	ld.global.f32 	%f3705, [%rd1921];
	ld.global.f32 	%f3706, [%rd206+344];
	mul.f32 	%f3707, %f258, %f3706;
	sub.f32 	%f3708, %f3705, %f3704;
	mul.f32 	%f3709, %f3708, %f3707;
	setp.leu.f32 	%p216, %f3700, %f3709;
	@%p216 bra 	$L__BB1_432;
	neg.f32 	%f3713, %f217;
	st.global.f32 	[%rd206+344], %f3713;
	mul.f32 	%f3710, %f217, 0fC0000000;
	// begin inline asm
	{  cvt.rn.f16.f32 %rs648, %f3710;}

	// end inline asm
	st.global.u16 	[%rd339], %rs648;
	ld.global.u16 	%rs649, [%rd210+1409024];
	// begin inline asm
	{  cvt.f32.f16 %f3711, %rs649;}

	// end inline asm
	// begin inline asm
	{  cvt.f32.f16 %f3712, %rs648;}

	// end inline asm
	ld.global.f32 	%f3714, [%rd6];
	fma.rn.f32 	%f3715, %f3711, %f3712, %f3714;
	st.global.f32 	[%rd6], %f3715;
$L__BB1_432:
	bar.sync 	0;
	add.s32 	%r1449, %r4, 216;
	and.b32  	%r1450, %r1449, 216;
	add.s32 	%r117, %r1450, %r137;
	add.s32 	%r1451, %r2, %r117;
	and.b32  	%r1452, %r117, 255;
	add.s32 	%r1453, %r3, %r1452;
	mul.wide.s32 	%rd1922, %r1451, 4;
	add.s64 	%rd1923, %rd4, %rd1922;
	ld.global.f32 	%f3716, [%rd1923];
	add.s64 	%rd340, %rd3, %rd1922;
	ld.global.f32 	%f218, [%rd340];
	add.s32 	%r1454, %r5, %r117;
	mul.wide.s32 	%rd1924, %r1454, 4;
	add.s64 	%rd1925, %rd3, %rd1924;
	ld.global.f32 	%f3717, [%rd1925];
	add.s32 	%r1455, %r6, %r117;
	mul.wide.s32 	%rd1926, %r1455, 4;
	add.s64 	%rd1927, %rd3, %rd1926;
	ld.global.f32 	%f3718, [%rd1927];
	add.f32 	%f3719, %f3717, %f3718;
	mul.f32 	%f3720, %f3719, %f1;
	mul.wide.u32 	%rd1928, %r1453, 2;
	add.s64 	%rd341, %rd2, %rd1928;
	st.global.u16 	[%rd341], %rs2;
	mul.wide.u32 	%rd1929, %r1453, 4;
	add.s64 	%rd1930, %rd5, %rd1929;
	ld.global.f32 	%f3721, [%rd1930];
	ld.global.f32 	%f3722, [%rd340];
	mul.f32 	%f3723, %f258, %f3722;
	sub.f32 	%f3724, %f3721, %f3720;
	mul.f32 	%f3725, %f3724, %f3723;
	setp.leu.f32 	%p217, %f3716, %f3725;
	@%p217 bra 	$L__BB1_434;
	neg.f32 	%f3729, %f218;
	st.global.f32 	[%rd340], %f3729;
	mul.f32 	%f3726, %f218, 0fC0000000;
	// begin inline asm
	{  cvt.rn.f16.f32 %rs651, %f3726;}

	// end inline asm
	st.global.u16 	[%rd341], %rs651;
	shl.b32 	%r1456, %r117, 13;
	add.s32 	%r1457, %r1456, %r1;
	mul.wide.s32 	%rd1931, %r1457, 2;
	add.s64 	%rd1932, %rd1, %rd1931;
	ld.global.u16 	%rs652, [%rd1932];
	// begin inline asm
	{  cvt.f32.f16 %f3727, %rs652;}

	// end inline asm
	// begin inline asm
	{  cvt.f32.f16 %f3728, %rs651;}

	// end inline asm
	ld.global.f32 	%f3730, [%rd6];
	fma.rn.f32 	%f3731, %f3727, %f3728, %f3730;
	st.global.f32 	[%rd6], %f3731;
$L__BB1_434:
	bar.sync 	0;
	add.s32 	%r1458, %r73, 88;
	and.b32  	%r1459, %r1458, 255;
	add.s32 	%r1460, %r3, %r1459;
	ld.global.f32 	%f3732, [%rd205+352];
	ld.global.f32 	%f219, [%rd206+352];
	ld.global.f32 	%f3733, [%rd207+352];
	ld.global.f32 	%f3734, [%rd208+352];
	add.f32 	%f3735, %f3733, %f3734;
	mul.f32 	%f3736, %f3735, %f1;
	mul.wide.u32 	%rd1933, %r1460, 2;
	add.s64 	%rd342, %rd2, %rd1933;
	st.global.u16 	[%rd342], %rs2;
	mul.wide.u32 	%rd1934, %r1460, 4;
	add.s64 	%rd1935, %rd5, %rd1934;
	ld.global.f32 	%f3737, [%rd1935];
	ld.global.f32 	%f3738, [%rd206+352];
	mul.f32 	%f3739, %f258, %f3738;
	sub.f32 	%f3740, %f3737, %f3736;
	mul.f32 	%f3741, %f3740, %f3739;
	setp.leu.f32 	%p218, %f3732, %f3741;
	@%p218 bra 	$L__BB1_436;
	neg.f32 	%f3745, %f219;
	st.global.f32 	[%rd206+352], %f3745;
	mul.f32 	%f3742, %f219, 0fC0000000;
	// begin inline asm
	{  cvt.rn.f16.f32 %rs654, %f3742;}

	// end inline asm
	st.global.u16 	[%rd342], %rs654;
	ld.global.u16 	%rs655, [%rd210+1441792];
	// begin inline asm
	{  cvt.f32.f16 %f3743, %rs655;}

	// end inline asm
	// begin inline asm
	{  cvt.f32.f16 %f3744, %rs654;}

	// end inline asm
	ld.global.f32 	%f3746, [%rd6];
	fma.rn.f32 	%f3747, %f3743, %f3744, %f3746;
	st.global.f32 	[%rd6], %f3747;
$L__BB1_436:
	bar.sync 	0;
	add.s32 	%r1461, %r4, 218;
	and.b32  	%r1462, %r1461, 218;
	add.s32 	%r118, %r1462, %r137;
	add.s32 	%r1463, %r2, %r118;
	and.b32  	%r1464, %r118, 255;
	add.s32 	%r1465, %r3, %r1464;
	mul.wide.s32 	%rd1936, %r1463, 4;
	add.s64 	%rd1937, %rd4, %rd1936;
	ld.global.f32 	%f3748, [%rd1937];
	add.s64 	%rd343, %rd3, %rd1936;
	ld.global.f32 	%f220, [%rd343];
	add.s32 	%r1466, %r5, %r118;
	mul.wide.s32 	%rd1938, %r1466, 4;
	add.s64 	%rd1939, %rd3, %rd1938;
	ld.global.f32 	%f3749, [%rd1939];
	add.s32 	%r1467, %r6, %r118;
	mul.wide.s32 	%rd1940, %r1467, 4;
	add.s64 	%rd1941, %rd3, %rd1940;
	ld.global.f32 	%f3750, [%rd1941];
	add.f32 	%f3751, %f3749, %f3750;
	mul.f32 	%f3752, %f3751, %f1;
	mul.wide.u32 	%rd1942, %r1465, 2;
	add.s64 	%rd344, %rd2, %rd1942;
	st.global.u16 	[%rd344], %rs2;
	mul.wide.u32 	%rd1943, %r1465, 4;
	add.s64 	%rd1944, %rd5, %rd1943;
	ld.global.f32 	%f3753, [%rd1944];
	ld.global.f32 	%f3754, [%rd343];
	mul.f32 	%f3755, %f258, %f3754;
	sub.f32 	%f3756, %f3753, %f3752;
	mul.f32 	%f3757, %f3756, %f3755;
	setp.leu.f32 	%p219, %f3748, %f3757;
	@%p219 bra 	$L__BB1_438;
	neg.f32 	%f3761, %f220;
	st.global.f32 	[%rd343], %f3761;
	mul.f32 	%f3758, %f220, 0fC0000000;
	// begin inline asm
	{  cvt.rn.f16.f32 %rs657, %f3758;}

	// end inline asm
	st.global.u16 	[%rd344], %rs657;
	shl.b32 	%r1468, %r118, 13;
	add.s32 	%r1469, %r1468, %r1;
	mul.wide.s32 	%rd1945, %r1469, 2;
	add.s64 	%rd1946, %rd1, %rd1945;
	ld.global.u16 	%rs658, [%rd1946];
	// begin inline asm
	{  cvt.f32.f16 %f3759, %rs658;}

	// end inline asm
	// begin inline asm
	{  cvt.f32.f16 %f3760, %rs657;}

	// end inline asm
	ld.global.f32 	%f3762, [%rd6];
	fma.rn.f32 	%f3763, %f3759, %f3760, %f3762;
	st.global.f32 	[%rd6], %f3763;
$L__BB1_438:
	bar.sync 	0;
	add.s32 	%r1470, %r73, 90;
	and.b32  	%r1471, %r1470, 255;
	add.s32 	%r1472, %r3, %r1471;
	ld.global.f32 	%f3764, [%rd205+360];
	ld.global.f32 	%f221, [%rd206+360];
	ld.global.f32 	%f3765, [%rd207+360];
	ld.global.f32 	%f3766, [%rd208+360];
	add.f32 	%f3767, %f3765, %f3766;
	mul.f32 	%f3768, %f3767, %f1;
	mul.wide.u32 	%rd1947, %r1472, 2;
	add.s64 	%rd345, %rd2, %rd1947;
	st.global.u16 	[%rd345], %rs2;
	mul.wide.u32 	%rd1948, %r1472, 4;
	add.s64 	%rd1949, %rd5, %rd1948;
	ld.global.f32 	%f3769, [%rd1949];
	ld.global.f32 	%f3770, [%rd206+360];
	mul.f32 	%f3771, %f258, %f3770;
	sub.f32 	%f3772, %f3769, %f3768;
	mul.f32 	%f3773, %f3772, %f3771;
	setp.leu.f32 	%p220, %f3764, %f3773;
	@%p220 bra 	$L__BB1_440;
	neg.f32 	%f3777, %f221;
	st.global.f32 	[%rd206+360], %f3777;
	mul.f32 	%f3774, %f221, 0fC0000000;
	// begin inline asm
	{  cvt.rn.f16.f32 %rs660, %f3774;}

	// end inline asm
	st.global.u16 	[%rd345], %rs660;
	ld.global.u16 	%rs661, [%rd210+1474560];
	// begin inline asm
	{  cvt.f32.f16 %f3775, %rs661;}

	// end inline asm
	// begin inline asm
	{  cvt.f32.f16 %f3776, %rs660;}

	// end inline asm
	ld.global.f32 	%f3778, [%rd6];
	fma.rn.f32 	%f3779, %f3775, %f3776, %f3778;
	st.global.f32 	[%rd6], %f3779;
$L__BB1_440:
	bar.sync 	0;
	add.s32 	%r1473, %r4, 220;
	and.b32  	%r1474, %r1473, 220;
	add.s32 	%r119, %r1474, %r137;
	add.s32 	%r1475, %r2, %r119;
	and.b32  	%r1476, %r119, 255;
	add.s32 	%r1477, %r3, %r1476;
	mul.wide.s32 	%rd1950, %r1475, 4;
	add.s64 	%rd1951, %rd4, %rd1950;
	ld.global.f32 	%f3780, [%rd1951];
	add.s64 	%rd346, %rd3, %rd1950;
	ld.global.f32 	%f222, [%rd346];
	add.s32 	%r1478, %r5, %r119;
	mul.wide.s32 	%rd1952, %r1478, 4;
	add.s64 	%rd1953, %rd3, %rd1952;
	ld.global.f32 	%f3781, [%rd1953];
	add.s32 	%r1479, %r6, %r119;
	mul.wide.s32 	%rd1954, %r1479, 4;
	add.s64 	%rd1955, %rd3, %rd1954;
	ld.global.f32 	%f3782, [%rd1955];
	add.f32 	%f3783, %f3781, %f3782;
	mul.f32 	%f3784, %f3783, %f1;
	mul.wide.u32 	%rd1956, %r1477, 2;
	add.s64 	%rd347, %rd2, %rd1956;
	st.global.u16 	[%rd347], %rs2;
	mul.wide.u32 	%rd1957, %r1477, 4;
	add.s64 	%rd1958, %rd5, %rd1957;
	ld.global.f32 	%f3785, [%rd1958];
	ld.global.f32 	%f3786, [%rd346];
	mul.f32 	%f3787, %f258, %f3786;
	sub.f32 	%f3788, %f3785, %f3784;
	mul.f32 	%f3789, %f3788, %f3787;
	setp.leu.f32 	%p221, %f3780, %f3789;
	@%p221 bra 	$L__BB1_442;
	neg.f32 	%f3793, %f222;
	st.global.f32 	[%rd346], %f3793;
	mul.f32 	%f3790, %f222, 0fC0000000;
	// begin inline asm
	{  cvt.rn.f16.f32 %rs663, %f3790;}

	// end inline asm
	st.global.u16 	[%rd347], %rs663;
	shl.b32 	%r1480, %r119, 13;
	add.s32 	%r1481, %r1480, %r1;
	mul.wide.s32 	%rd1959, %r1481, 2;
	add.s64 	%rd1960, %rd1, %rd1959;
	ld.global.u16 	%rs664, [%rd1960];
	// begin inline asm
	{  cvt.f32.f16 %f3791, %rs664;}

	// end inline asm
	// begin inline asm
	{  cvt.f32.f16 %f3792, %rs663;}

	// end inline asm
	ld.global.f32 	%f3794, [%rd6];
	fma.rn.f32 	%f3795, %f3791, %f3792, %f3794;
	st.global.f32 	[%rd6], %f3795;
$L__BB1_442:
	bar.sync 	0;
	add.s32 	%r1482, %r73, 92;
	and.b32  	%r1483, %r1482, 255;
	add.s32 	%r1484, %r3, %r1483;
	ld.global.f32 	%f3796, [%rd205+368];
	ld.global.f32 	%f223, [%rd206+368];
	ld.global.f32 	%f3797, [%rd207+368];
	ld.global.f32 	%f3798, [%rd208+368];
	add.f32 	%f3799, %f3797, %f3798;
	mul.f32 	%f3800, %f3799, %f1;
	mul.wide.u32 	%rd1961, %r1484, 2;
	add.s64 	%rd348, %rd2, %rd1961;
	st.global.u16 	[%rd348], %rs2;
	mul.wide.u32 	%rd1962, %r1484, 4;
	add.s64 	%rd1963, %rd5, %rd1962;
	ld.global.f32 	%f3801, [%rd1963];
	ld.global.f32 	%f3802, [%rd206+368];
	mul.f32 	%f3803, %f258, %f3802;
	sub.f32 	%f3804, %f3801, %f3800;
	mul.f32 	%f3805, %f3804, %f3803;
	setp.leu.f32 	%p222, %f3796, %f3805;
	@%p222 bra 	$L__BB1_444;
	neg.f32 	%f3809, %f223;
	st.global.f32 	[%rd206+368], %f3809;
	mul.f32 	%f3806, %f223, 0fC0000000;
	// begin inline asm
	{  cvt.rn.f16.f32 %rs666, %f3806;}

	// end inline asm
	st.global.u16 	[%rd348], %rs666;
	ld.global.u16 	%rs667, [%rd210+1507328];
	// begin inline asm
	{  cvt.f32.f16 %f3807, %rs667;}

	// end inline asm
	// begin inline asm
	{  cvt.f32.f16 %f3808, %rs666;}

	// end inline asm
	ld.global.f32 	%f3810, [%rd6];
	fma.rn.f32 	%f3811, %f3807, %f3808, %f3810;
	st.global.f32 	[%rd6], %f3811;
$L__BB1_444:
	bar.sync 	0;
	add.s32 	%r1485, %r4, 222;
	and.b32  	%r1486, %r1485, 222;
	add.s32 	%r120, %r1486, %r137;
	add.s32 	%r1487, %r2, %r120;
	and.b32  	%r1488, %r120, 255;
	add.s32 	%r1489, %r3, %r1488;
	mul.wide.s32 	%rd1964, %r1487, 4;
	add.s64 	%rd1965, %rd4, %rd1964;
	ld.global.f32 	%f3812, [%rd1965];
	add.s64 	%rd349, %rd3, %rd1964;
	ld.global.f32 	%f224, [%rd349];
	add.s32 	%r1490, %r5, %r120;
	mul.wide.s32 	%rd1966, %r1490, 4;
	add.s64 	%rd1967, %rd3, %rd1966;
	ld.global.f32 	%f3813, [%rd1967];
	add.s32 	%r1491, %r6, %r120;
	mul.wide.s32 	%rd1968, %r1491, 4;
	add.s64 	%rd1969, %rd3, %rd1968;
	ld.global.f32 	%f3814, [%rd1969];
	add.f32 	%f3815, %f3813, %f3814;
	mul.f32 	%f3816, %f3815, %f1;
	mul.wide.u32 	%rd1970, %r1489, 2;
	add.s64 	%rd350, %rd2, %rd1970;
	st.global.u16 	[%rd350], %rs2;
	mul.wide.u32 	%rd1971, %r1489, 4;
	add.s64 	%rd1972, %rd5, %rd1971;
	ld.global.f32 	%f3817, [%rd1972];
	ld.global.f32 	%f3818, [%rd349];
	mul.f32 	%f3819, %f258, %f3818;
	sub.f32 	%f3820, %f3817, %f3816;
	mul.f32 	%f3821, %f3820, %f3819;
	setp.leu.f32 	%p223, %f3812, %f3821;
	@%p223 bra 	$L__BB1_446;
	neg.f32 	%f3825, %f224;
	st.global.f32 	[%rd349], %f3825;
	mul.f32 	%f3822, %f224, 0fC0000000;
	// begin inline asm
	{  cvt.rn.f16.f32 %rs669, %f3822;}

	// end inline asm
	st.global.u16 	[%rd350], %rs669;
	shl.b32 	%r1492, %r120, 13;
	add.s32 	%r1493, %r1492, %r1;
	mul.wide.s32 	%rd1973, %r1493, 2;
	add.s64 	%rd1974, %rd1, %rd1973;
	ld.global.u16 	%rs670, [%rd1974];
	// begin inline asm
	{  cvt.f32.f16 %f3823, %rs670;}

	// end inline asm
	// begin inline asm
	{  cvt.f32.f16 %f3824, %rs669;}

	// end inline asm
	ld.global.f32 	%f3826, [%rd6];
	fma.rn.f32 	%f3827, %f3823, %f3824, %f3826;
	st.global.f32 	[%rd6], %f3827;
$L__BB1_446:
	bar.sync 	0;
	add.s32 	%r1494, %r73, 94;
	and.b32  	%r1495, %r1494, 255;
	add.s32 	%r1496, %r3, %r1495;
	ld.global.f32 	%f3828, [%rd205+376];
	ld.global.f32 	%f225, [%rd206+376];
	ld.global.f32 	%f3829, [%rd207+376];
	ld.global.f32 	%f3830, [%rd208+376];
	add.f32 	%f3831, %f3829, %f3830;
	mul.f32 	%f3832, %f3831, %f1;
	mul.wide.u32 	%rd1975, %r1496, 2;
	add.s64 	%rd351, %rd2, %rd1975;
	st.global.u16 	[%rd351], %rs2;
	mul.wide.u32 	%rd1976, %r1496, 4;
	add.s64 	%rd1977, %rd5, %rd1976;
	ld.global.f32 	%f3833, [%rd1977];
	ld.global.f32 	%f3834, [%rd206+376];
	mul.f32 	%f3835, %f258, %f3834;
	sub.f32 	%f3836, %f3833, %f3832;
	mul.f32 	%f3837, %f3836, %f3835;
	setp.leu.f32 	%p224, %f3828, %f3837;
	@%p224 bra 	$L__BB1_448;
	neg.f32 	%f3841, %f225;
	st.global.f32 	[%rd206+376], %f3841;
	mul.f32 	%f3838, %f225, 0fC0000000;
	// begin inline asm
	{  cvt.rn.f16.f32 %rs672, %f3838;}

	// end inline asm
	st.global.u16 	[%rd351], %rs672;
	ld.global.u16 	%rs673, [%rd210+1540096];
	// begin inline asm
	{  cvt.f32.f16 %f3839, %rs673;}

	// end inline asm
	// begin inline asm
	{  cvt.f32.f16 %f3840, %rs672;}

	// end inline asm
	ld.global.f32 	%f3842, [%rd6];
	fma.rn.f32 	%f3843, %f3839, %f3840, %f3842;
	st.global.f32 	[%rd6], %f3843;
$L__BB1_448:
	bar.sync 	0;
	add.s32 	%r1497, %r4, 224;
	and.b32  	%r1498, %r1497, 224;
	add.s32 	%r121, %r1498, %r137;
	add.s32 	%r1499, %r2, %r121;
	and.b32  	%r1500, %r121, 255;
	add.s32 	%r1501, %r3, %r1500;
	mul.wide.s32 	%rd1978, %r1499, 4;
	add.s64 	%rd1979, %rd4, %rd1978;
	ld.global.f32 	%f3844, [%rd1979];
	add.s64 	%rd352, %rd3, %rd1978;
	ld.global.f32 	%f226, [%rd352];
	add.s32 	%r1502, %r5, %r121;
	mul.wide.s32 	%rd1980, %r1502, 4;
	add.s64 	%rd1981, %rd3, %rd1980;
	ld.global.f32 	%f3845, [%rd1981];
	add.s32 	%r1503, %r6, %r121;
	mul.wide.s32 	%rd1982, %r1503, 4;
	add.s64 	%rd1983, %rd3, %rd1982;
	ld.global.f32 	%f3846, [%rd1983];
	add.f32 	%f3847, %f3845, %f3846;
	mul.f32 	%f3848, %f3847, %f1;
	mul.wide.u32 	%rd1984, %r1501, 2;
	add.s64 	%rd353, %rd2, %rd1984;
	st.global.u16 	[%rd353], %rs2;
	mul.wide.u32 	%rd1985, %r1501, 4;
	add.s64 	%rd1986, %rd5, %rd1985;
	ld.global.f32 	%f3849, [%rd1986];
	ld.global.f32 	%f3850, [%rd352];
	mul.f32 	%f3851, %f258, %f3850;
	sub.f32 	%f3852, %f3849, %f3848;
	mul.f32 	%f3853, %f3852, %f3851;
	setp.leu.f32 	%p225, %f3844, %f3853;
	@%p225 bra 	$L__BB1_450;
	neg.f32 	%f3857, %f226;
	st.global.f32 	[%rd352], %f3857;
	mul.f32 	%f3854, %f226, 0fC0000000;
	// begin inline asm
	{  cvt.rn.f16.f32 %rs675, %f3854;}

	// end inline asm
	st.global.u16 	[%rd353], %rs675;
	shl.b32 	%r1504, %r121, 13;
	add.s32 	%r1505, %r1504, %r1;
	mul.wide.s32 	%rd1987, %r1505, 2;
	add.s64 	%rd1988, %rd1, %rd1987;
	ld.global.u16 	%rs676, [%rd1988];
	// begin inline asm
	{  cvt.f32.f16 %f3855, %rs676;}

	// end inline asm
	// begin inline asm
	{  cvt.f32.f16 %f3856, %rs675;}

	// end inline asm
	ld.global.f32 	%f3858, [%rd6];
	fma.rn.f32 	%f3859, %f3855, %f3856, %f3858;
	st.global.f32 	[%rd6], %f3859;
$L__BB1_450:
	bar.sync 	0;
	add.s32 	%r1506, %r73, 96;
	and.b32  	%r1507, %r1506, 255;
	add.s32 	%r1508, %r3, %r1507;
	ld.global.f32 	%f3860, [%rd205+384];
	ld.global.f32 	%f227, [%rd206+384];
	ld.global.f32 	%f3861, [%rd207+384];
	ld.global.f32 	%f3862, [%rd208+384];
	add.f32 	%f3863, %f3861, %f3862;
	mul.f32 	%f3864, %f3863, %f1;
	mul.wide.u32 	%rd1989, %r1508, 2;
	add.s64 	%rd354, %rd2, %rd1989;
	st.global.u16 	[%rd354], %rs2;
	mul.wide.u32 	%rd1990, %r1508, 4;
	add.s64 	%rd1991, %rd5, %rd1990;
	ld.global.f32 	%f3865, [%rd1991];
	ld.global.f32 	%f3866, [%rd206+384];
	mul.f32 	%f3867, %f258, %f3866;
	sub.f32 	%f3868, %f3865, %f3864;
	mul.f32 	%f3869, %f3868, %f3867;
	setp.leu.f32 	%p226, %f3860, %f3869;
	@%p226 bra 	$L__BB1_452;
	neg.f32 	%f3873, %f227;
	st.global.f32 	[%rd206+384], %f3873;
	mul.f32 	%f3870, %f227, 0fC0000000;
	// begin inline asm
	{  cvt.rn.f16.f32 %rs678, %f3870;}

	// end inline asm
	st.global.u16 	[%rd354], %rs678;
	ld.global.u16 	%rs679, [%rd210+1572864];
	// begin inline asm
	{  cvt.f32.f16 %f3871, %rs679;}

	// end inline asm
	// begin inline asm
	{  cvt.f32.f16 %f3872, %rs678;}

	// end inline asm
	ld.global.f32 	%f3874, [%rd6];
	fma.rn.f32 	%f3875, %f3871, %f3872, %f3874;
	st.global.f32 	[%rd6], %f3875;
$L__BB1_452:
	bar.sync 	0;
	add.s32 	%r1509, %r4, 226;
	and.b32  	%r1510, %r1509, 226;
	add.s32 	%r122, %r1510, %r137;
	add.s32 	%r1511, %r2, %r122;
	and.b32  	%r1512, %r122, 255;
	add.s32 	%r1513, %r3, %r1512;
	mul.wide.s32 	%rd1992, %r1511, 4;
	add.s64 	%rd1993, %rd4, %rd1992;
	ld.global.f32 	%f3876, [%rd1993];
	add.s64 	%rd355, %rd3, %rd1992;
	ld.global.f32 	%f228, [%rd355];
	add.s32 	%r1514, %r5, %r122;
	mul.wide.s32 	%rd1994, %r1514, 4;
	add.s64 	%rd1995, %rd3, %rd1994;
	ld.global.f32 	%f3877, [%rd1995];
	add.s32 	%r1515, %r6, %r122;
	mul.wide.s32 	%rd1996, %r1515, 4;
	add.s64 	%rd1997, %rd3, %rd1996;
	ld.global.f32 	%f3878, [%rd1997];
	add.f32 	%f3879, %f3877, %f3878;
	mul.f32 	%f3880, %f3879, %f1;
	mul.wide.u32 	%rd1998, %r1513, 2;
	add.s64 	%rd356, %rd2, %rd1998;
	st.global.u16 	[%rd356], %rs2;
	mul.wide.u32 	%rd1999, %r1513, 4;
	add.s64 	%rd2000, %rd5, %rd1999;
	ld.global.f32 	%f3881, [%rd2000];
	ld.global.f32 	%f3882, [%rd355];
	mul.f32 	%f3883, %f258, %f3882;
	sub.f32 	%f3884, %f3881, %f3880;
	mul.f32 	%f3885, %f3884, %f3883;
	setp.leu.f32 	%p227, %f3876, %f3885;
	@%p227 bra 	$L__BB1_454;
	neg.f32 	%f3889, %f228;
	st.global.f32 	[%rd355], %f3889;
	mul.f32 	%f3886, %f228, 0fC0000000;
	// begin inline asm
	{  cvt.rn.f16.f32 %rs681, %f3886;}

	// end inline asm
	st.global.u16 	[%rd356], %rs681;
	shl.b32 	%r1516, %r122, 13;
	add.s32 	%r1517, %r1516, %r1;
	mul.wide.s32 	%rd2001, %r1517, 2;
	add.s64 	%rd2002, %rd1, %rd2001;
	ld.global.u16 	%rs682, [%rd2002];
	// begin inline asm
	{  cvt.f32.f16 %f3887, %rs682;}

	// end inline asm
	// begin inline asm
	{  cvt.f32.f16 %f3888, %rs681;}

	// end inline asm
	ld.global.f32 	%f3890, [%rd6];
	fma.rn.f32 	%f3891, %f3887, %f3888, %f3890;
	st.global.f32 	[%rd6], %f3891;
$L__BB1_454:
	bar.sync 	0;
	add.s32 	%r1518, %r73, 98;
	and.b32  	%r1519, %r1518, 255;
	add.s32 	%r1520, %r3, %r1519;
	ld.global.f32 	%f3892, [%rd205+392];
	ld.global.f32 	%f229, [%rd206+392];
	ld.global.f32 	%f3893, [%rd207+392];
	ld.global.f32 	%f3894, [%rd208+392];
	add.f32 	%f3895, %f3893, %f3894;
	mul.f32 	%f3896, %f3895, %f1;
	mul.wide.u32 	%rd2003, %r1520, 2;
	add.s64 	%rd357, %rd2, %rd2003;
	st.global.u16 	[%rd357], %rs2;
	mul.wide.u32 	%rd2004, %r1520, 4;
	add.s64 	%rd2005, %rd5, %rd2004;
	ld.global.f32 	%f3897, [%rd2005];
	ld.global.f32 	%f3898, [%rd206+392];
	mul.f32 	%f3899, %f258, %f3898;
	sub.f32 	%f3900, %f3897, %f3896;
	mul.f32 	%f3901, %f3900, %f3899;
	setp.leu.f32 	%p228, %f3892, %f3901;
	@%p228 bra 	$L__BB1_456;
	neg.f32 	%f3905, %f229;
	st.global.f32 	[%rd206+392], %f3905;
	mul.f32 	%f3902, %f229, 0fC0000000;
	// begin inline asm
	{  cvt.rn.f16.f32 %rs684, %f3902;}

	// end inline asm
	st.global.u16 	[%rd357], %rs684;
	ld.global.u16 	%rs685, [%rd210+1605632];
	// begin inline asm
	{  cvt.f32.f16 %f3903, %rs685;}

	// end inline asm
	// begin inline asm
	{  cvt.f32.f16 %f3904, %rs684;}

	// end inline asm
	ld.global.f32 	%f3906, [%rd6];
	fma.rn.f32 	%f3907, %f3903, %f3904, %f3906;
	st.global.f32 	[%rd6], %f3907;
$L__BB1_456:
	bar.sync 	0;
	add.s32 	%r1521, %r4, 228;
	and.b32  	%r1522, %r1521, 228;
	add.s32 	%r123, %r1522, %r137;
	add.s32 	%r1523, %r2, %r123;
	and.b32  	%r1524, %r123, 255;
	add.s32 	%r1525, %r3, %r1524;
	mul.wide.s32 	%rd2006, %r1523, 4;
	add.s64 	%rd2007, %rd4, %rd2006;
	ld.global.f32 	%f3908, [%rd2007];
	add.s64 	%rd358, %rd3, %rd2006;
	ld.global.f32 	%f230, [%rd358];
	add.s32 	%r1526, %r5, %r123;
	mul.wide.s32 	%rd2008, %r1526, 4;
	add.s64 	%rd2009, %rd3, %rd2008;
	ld.global.f32 	%f3909, [%rd2009];
	add.s32 	%r1527, %r6, %r123;
	mul.wide.s32 	%rd2010, %r1527, 4;
	add.s64 	%rd2011, %rd3, %rd2010;
	ld.global.f32 	%f3910, [%rd2011];
	add.f32 	%f3911, %f3909, %f3910;
	mul.f32 	%f3912, %f3911, %f1;
	mul.wide.u32 	%rd2012, %r1525, 2;
	add.s64 	%rd359, %rd2, %rd2012;
	st.global.u16 	[%rd359], %rs2;
	mul.wide.u32 	%rd2013, %r1525, 4;
	add.s64 	%rd2014, %rd5, %rd2013;
	ld.global.f32 	%f3913, [%rd2014];
	ld.global.f32 	%f3914, [%rd358];
	mul.f32 	%f3915, %f258, %f3914;
	sub.f32 	%f3916, %f3913, %f3912;
	mul.f32 	%f3917, %f3916, %f3915;
	setp.leu.f32 	%p229, %f3908, %f3917;
	@%p229 bra 	$L__BB1_458;
	neg.f32 	%f3921, %f230;
	st.global.f32 	[%rd358], %f3921;
	mul.f32 	%f3918, %f230, 0fC0000000;
	// begin inline asm
	{  cvt.rn.f16.f32 %rs687, %f3918;}

	// end inline asm
	st.global.u16 	[%rd359], %rs687;
	shl.b32 	%r1528, %r123, 13;
	add.s32 	%r1529, %r1528, %r1;
	mul.wide.s32 	%rd2015, %r1529, 2;
	add.s64 	%rd2016, %rd1, %rd2015;
	ld.global.u16 	%rs688, [%rd2016];
	// begin inline asm
	{  cvt.f32.f16 %f3919, %rs688;}

	// end inline asm
	// begin inline asm
	{  cvt.f32.f16 %f3920, %rs687;}

	// end inline asm
	ld.global.f32 	%f3922, [%rd6];
	fma.rn.f32 	%f3923, %f3919, %f3920, %f3922;
	st.global.f32 	[%rd6], %f3923;
$L__BB1_458:
	bar.sync 	0;
	add.s32 	%r1530, %r73, 100;
	and.b32  	%r1531, %r1530, 255;
	add.s32 	%r1532, %r3, %r1531;
	ld.global.f32 	%f3924, [%rd205+400];
	ld.global.f32 	%f231, [%rd206+400];
	ld.global.f32 	%f3925, [%rd207+400];
	ld.global.f32 	%f3926, [%rd208+400];
	add.f32 	%f3927, %f3925, %f3926;
	mul.f32 	%f3928, %f3927, %f1;
	mul.wide.u32 	%rd2017, %r1532, 2;
	add.s64 	%rd360, %rd2, %rd2017;
	st.global.u16 	[%rd360], %rs2;
	mul.wide.u32 	%rd2018, %r1532, 4;
	add.s64 	%rd2019, %rd5, %rd2018;
	ld.global.f32 	%f3929, [%rd2019];
	ld.global.f32 	%f3930, [%rd206+400];
	mul.f32 	%f3931, %f258, %f3930;
	sub.f32 	%f3932, %f3929, %f3928;
	mul.f32 	%f3933, %f3932, %f3931;
	setp.leu.f32 	%p230, %f3924, %f3933;
	@%p230 bra 	$L__BB1_460;
	neg.f32 	%f3937, %f231;
	st.global.f32 	[%rd206+400], %f3937;
	mul.f32 	%f3934, %f231, 0fC0000000;
	// begin inline asm
	{  cvt.rn.f16.f32 %rs690, %f3934;}

	// end inline asm
	st.global.u16 	[%rd360], %rs690;
	ld.global.u16 	%rs691, [%rd210+1638400];
	// begin inline asm
	{  cvt.f32.f16 %f3935, %rs691;}

	// end inline asm
	// begin inline asm
	{  cvt.f32.f16 %f3936, %rs690;}

	// end inline asm
	ld.global.f32 	%f3938, [%rd6];
	fma.rn.f32 	%f3939, %f3935, %f3936, %f3938;
	st.global.f32 	[%rd6], %f3939;
$L__BB1_460:
	bar.sync 	0;
	add.s32 	%r1533, %r4, 230;
	and.b32  	%r1534, %r1533, 230;
	add.s32 	%r124, %r1534, %r137;
	add.s32 	%r1535, %r2, %r124;
	and.b32  	%r1536, %r124, 255;
	add.s32 	%r1537, %r3, %r1536;
	mul.wide.s32 	%rd2020, %r1535, 4;
	add.s64 	%rd2021, %rd4, %rd2020;
	ld.global.f32 	%f3940, [%rd2021];
	add.s64 	%rd361, %rd3, %rd2020;
	ld.global.f32 	%f232, [%rd361];
	add.s32 	%r1538, %r5, %r124;
	mul.wide.s32 	%rd2022, %r1538, 4;
	add.s64 	%rd2023, %rd3, %rd2022;
	ld.global.f32 	%f3941, [%rd2023];
	add.s32 	%r1539, %r6, %r124;
	mul.wide.s32 	%rd2024, %r1539, 4;
	add.s64 	%rd2025, %rd3, %rd2024;
	ld.global.f32 	%f3942, [%rd2025];
	add.f32 	%f3943, %f3941, %f3942;
	mul.f32 	%f3944, %f3943, %f1;
	mul.wide.u32 	%rd2026, %r1537, 2;
	add.s64 	%rd362, %rd2, %rd2026;
	st.global.u16 	[%rd362], %rs2;
	mul.wide.u32 	%rd2027, %r1537, 4;
	add.s64 	%rd2028, %rd5, %rd2027;
	ld.global.f32 	%f3945, [%rd2028];
	ld.global.f32 	%f3946, [%rd361];
	mul.f32 	%f3947, %f258, %f3946;
	sub.f32 	%f3948, %f3945, %f3944;
	mul.f32 	%f3949, %f3948, %f3947;
	setp.leu.f32 	%p231, %f3940, %f3949;
	@%p231 bra 	$L__BB1_462;
	neg.f32 	%f3953, %f232;
	st.global.f32 	[%rd361], %f3953;
	mul.f32 	%f3950, %f232, 0fC0000000;
	// begin inline asm
	{  cvt.rn.f16.f32 %rs693, %f3950;}

	// end inline asm
	st.global.u16 	[%rd362], %rs693;
	shl.b32 	%r1540, %r124, 13;
	add.s32 	%r1541, %r1540, %r1;
	mul.wide.s32 	%rd2029, %r1541, 2;
	add.s64 	%rd2030, %rd1, %rd2029;
	ld.global.u16 	%rs694, [%rd2030];
	// begin inline asm
	{  cvt.f32.f16 %f3951, %rs694;}

	// end inline asm
	// begin inline asm
	{  cvt.f32.f16 %f3952, %rs693;}

	// end inline asm
	ld.global.f32 	%f3954, [%rd6];
	fma.rn.f32 	%f3955, %f3951, %f3952, %f3954;
	st.global.f32 	[%rd6], %f3955;
$L__BB1_462:
	bar.sync 	0;
	add.s32 	%r1542, %r73, 102;
	and.b32  	%r1543, %r1542, 255;
	add.s32 	%r1544, %r3, %r1543;
	ld.global.f32 	%f3956, [%rd205+408];
	ld.global.f32 	%f233, [%rd206+408];
	ld.global.f32 	%f3957, [%rd207+408];
	ld.global.f32 	%f3958, [%rd208+408];
	add.f32 	%f3959, %f3957, %f3958;
	mul.f32 	%f3960, %f3959, %f1;
	mul.wide.u32 	%rd2031, %r1544, 2;
	add.s64 	%rd363, %rd2, %rd2031;
	st.global.u16 	[%rd363], %rs2;
	mul.wide.u32 	%rd2032, %r1544, 4;
	add.s64 	%rd2033, %rd5, %rd2032;
	ld.global.f32 	%f3961, [%rd2033];
	ld.global.f32 	%f3962, [%rd206+408];
	mul.f32 	%f3963, %f258, %f3962;
	sub.f32 	%f3964, %f3961, %f3960;
	mul.f32 	%f3965, %f3964, %f3963;
	setp.leu.f32 	%p232, %f3956, %f3965;
	@%p232 bra 	$L__BB1_464;
	neg.f32 	%f3969, %f233;
	st.global.f32 	[%rd206+408], %f3969;
	mul.f32 	%f3966, %f233, 0fC0000000;
	// begin inline asm
	{  cvt.rn.f16.f32 %rs696, %f3966;}

	// end inline asm
	st.global.u16 	[%rd363], %rs696;
	ld.global.u16 	%rs697, [%rd210+1671168];
	// begin inline asm
	{  cvt.f32.f16 %f3967, %rs697;}

	// end inline asm
	// begin inline asm
	{  cvt.f32.f16 %f3968, %rs696;}

	// end inline asm
	ld.global.f32 	%f3970, [%rd6];
	fma.rn.f32 	%f3971, %f3967, %f3968, %f3970;
	st.global.f32 	[%rd6], %f3971;
$L__BB1_464:
	bar.sync 	0;
	add.s32 	%r1545, %r4, 232;
	and.b32  	%r1546, %r1545, 232;
	add.s32 	%r125, %r1546, %r137;
	add.s32 	%r1547, %r2, %r125;
	and.b32  	%r1548, %r125, 255;
	add.s32 	%r1549, %r3, %r1548;
	mul.wide.s32 	%rd2034, %r1547, 4;
	add.s64 	%rd2035, %rd4, %rd2034;
	ld.global.f32 	%f3972, [%rd2035];
	add.s64 	%rd364, %rd3, %rd2034;
	ld.global.f32 	%f234, [%rd364];
	add.s32 	%r1550, %r5, %r125;
	mul.wide.s32 	%rd2036, %r1550, 4;
	add.s64 	%rd2037, %rd3, %rd2036;
	ld.global.f32 	%f3973, [%rd2037];
	add.s32 	%r1551, %r6, %r125;
	mul.wide.s32 	%rd2038, %r1551, 4;
	add.s64 	%rd2039, %rd3, %rd2038;
	ld.global.f32 	%f3974, [%rd2039];
	add.f32 	%f3975, %f3973, %f3974;
	mul.f32 	%f3976, %f3975, %f1;
	mul.wide.u32 	%rd2040, %r1549, 2;
	add.s64 	%rd365, %rd2, %rd2040;
	st.global.u16 	[%rd365], %rs2;
	mul.wide.u32 	%rd2041, %r1549, 4;
	add.s64 	%rd2042, %rd5, %rd2041;
	ld.global.f32 	%f3977, [%rd2042];
	ld.global.f32 	%f3978, [%rd364];
	mul.f32 	%f3979, %f258, %f3978;
	sub.f32 	%f3980, %f3977, %f3976;
	mul.f32 	%f3981, %f3980, %f3979;
	setp.leu.f32 	%p233, %f3972, %f3981;
	@%p233 bra 	$L__BB1_466;
	neg.f32 	%f3985, %f234;
	st.global.f32 	[%rd364], %f3985;
	mul.f32 	%f3982, %f234, 0fC0000000;
	// begin inline asm
	{  cvt.rn.f16.f32 %rs699, %f3982;}

	// end inline asm
	st.global.u16 	[%rd365], %rs699;
	shl.b32 	%r1552, %r125, 13;
	add.s32 	%r1553, %r1552, %r1;
	mul.wide.s32 	%rd2043, %r1553, 2;
	add.s64 	%rd2044, %rd1, %rd2043;
	ld.global.u16 	%rs700, [%rd2044];
	// begin inline asm
	{  cvt.f32.f16 %f3983, %rs700;}

	// end inline asm
	// begin inline asm
	{  cvt.f32.f16 %f3984, %rs699;}

	// end inline asm
	ld.global.f32 	%f3986, [%rd6];
	fma.rn.f32 	%f3987, %f3983, %f3984, %f3986;
	st.global.f32 	[%rd6], %f3987;
$L__BB1_466:
	bar.sync 	0;
	add.s32 	%r1554, %r73, 104;
	and.b32  	%r1555, %r1554, 255;
	add.s32 	%r1556, %r3, %r1555;
	ld.global.f32 	%f3988, [%rd205+416];
	ld.global.f32 	%f235, [%rd206+416];
	ld.global.f32 	%f3989, [%rd207+416];
	ld.global.f32 	%f3990, [%rd208+416];
	add.f32 	%f3991, %f3989, %f3990;
	mul.f32 	%f3992, %f3991, %f1;
	mul.wide.u32 	%rd2045, %r1556, 2;
	add.s64 	%rd366, %rd2, %rd2045;
	st.global.u16 	[%rd366], %rs2;
	mul.wide.u32 	%rd2046, %r1556, 4;
	add.s64 	%rd2047, %rd5, %rd2046;
	ld.global.f32 	%f3993, [%rd2047];
	ld.global.f32 	%f3994, [%rd206+416];
	mul.f32 	%f3995, %f258, %f3994;
	sub.f32 	%f3996, %f3993, %f3992;
	mul.f32 	%f3997, %f3996, %f3995;
	setp.leu.f32 	%p234, %f3988, %f3997;
	@%p234 bra 	$L__BB1_468;
	neg.f32 	%f4001, %f235;
	st.global.f32 	[%rd206+416], %f4001;
	mul.f32 	%f3998, %f235, 0fC0000000;
	// begin inline asm
	{  cvt.rn.f16.f32 %rs702, %f3998;}

	// end inline asm
	st.global.u16 	[%rd366], %rs702;
	ld.global.u16 	%rs703, [%rd210+1703936];
	// begin inline asm
	{  cvt.f32.f16 %f3999, %rs703;}

	// end inline asm
	// begin inline asm
	{  cvt.f32.f16 %f4000, %rs702;}

	// end inline asm
	ld.global.f32 	%f4002, [%rd6];
	fma.rn.f32 	%f4003, %f3999, %f4000, %f4002;
	st.global.f32 	[%rd6], %f4003;
$L__BB1_468:
	bar.sync 	0;
	add.s32 	%r1557, %r4, 234;
	and.b32  	%r1558, %r1557, 234;
	add.s32 	%r126, %r1558, %r137;
	add.s32 	%r1559, %r2, %r126;
	and.b32  	%r1560, %r126, 255;
	add.s32 	%r1561, %r3, %r1560;
	mul.wide.s32 	%rd2048, %r1559, 4;
	add.s64 	%rd2049, %rd4, %rd2048;
	ld.global.f32 	%f4004, [%rd2049];
	add.s64 	%rd367, %rd3, %rd2048;
	ld.global.f32 	%f236, [%rd367];
	add.s32 	%r1562, %r5, %r126;
	mul.wide.s32 	%rd2050, %r1562, 4;
	add.s64 	%rd2051, %rd3, %rd2050;
	ld.global.f32 	%f4005, [%rd2051];
	add.s32 	%r1563, %r6, %r126;
	mul.wide.s32 	%rd2052, %r1563, 4;
	add.s64 	%rd2053, %rd3, %rd2052;
	ld.global.f32 	%f4006, [%rd2053];
	add.f32 	%f4007, %f4005, %f4006;
	mul.f32 	%f4008, %f4007, %f1;
	mul.wide.u32 	%rd2054, %r1561, 2;
	add.s64 	%rd368, %rd2, %rd2054;
	st.global.u16 	[%rd368], %rs2;
	mul.wide.u32 	%rd2055, %r1561, 4;
	add.s64 	%rd2056, %rd5, %rd2055;
	ld.global.f32 	%f4009, [%rd2056];
	ld.global.f32 	%f4010, [%rd367];
	mul.f32 	%f4011, %f258, %f4010;
	sub.f32 	%f4012, %f4009, %f4008;
	mul.f32 	%f4013, %f4012, %f4011;
	setp.leu.f32 	%p235, %f4004, %f4013;
	@%p235 bra 	$L__BB1_470;
	neg.f32 	%f4017, %f236;
	st.global.f32 	[%rd367], %f4017;
	mul.f32 	%f4014, %f236, 0fC0000000;
	// begin inline asm
	{  cvt.rn.f16.f32 %rs705, %f4014;}

	// end inline asm
	st.global.u16 	[%rd368], %rs705;
	shl.b32 	%r1564, %r126, 13;
	add.s32 	%r1565, %r1564, %r1;
	mul.wide.s32 	%rd2057, %r1565, 2;
	add.s64 	%rd2058, %rd1, %rd2057;
	ld.global.u16 	%rs706, [%rd2058];
	// begin inline asm
	{  cvt.f32.f16 %f4015, %rs706;}

	// end inline asm
	// begin inline asm
	{  cvt.f32.f16 %f4016, %rs705;}

	// end inline asm
	ld.global.f32 	%f4018, [%rd6];
	fma.rn.f32 	%f4019, %f4015, %f4016, %f4018;
	st.global.f32 	[%rd6], %f4019;
$L__BB1_470:
	bar.sync 	0;
	add.s32 	%r1566, %r73, 106;
	and.b32  	%r1567, %r1566, 255;
	add.s32 	%r1568, %r3, %r1567;
	ld.global.f32 	%f4020, [%rd205+424];
	ld.global.f32 	%f237, [%rd206+424];
	ld.global.f32 	%f4021, [%rd207+424];
	ld.global.f32 	%f4022, [%rd208+424];
	add.f32 	%f4023, %f4021, %f4022;
	mul.f32 	%f4024, %f4023, %f1;
	mul.wide.u32 	%rd2059, %r1568, 2;
	add.s64 	%rd369, %rd2, %rd2059;
	st.global.u16 	[%rd369], %rs2;
	mul.wide.u32 	%rd2060, %r1568, 4;
	add.s64 	%rd2061, %rd5, %rd2060;
	ld.global.f32 	%f4025, [%rd2061];
	ld.global.f32 	%f4026, [%rd206+424];
	mul.f32 	%f4027, %f258, %f4026;
	sub.f32 	%f4028, %f4025, %f4024;
	mul.f32 	%f4029, %f4028, %f4027;
	setp.leu.f32 	%p236, %f4020, %f4029;
	@%p236 bra 	$L__BB1_472;
	neg.f32 	%f4033, %f237;
	st.global.f32 	[%rd206+424], %f4033;
	mul.f32 	%f4030, %f237, 0fC0000000;
	// begin inline asm
	{  cvt.rn.f16.f32 %rs708, %f4030;}

	// end inline asm
	st.global.u16 	[%rd369], %rs708;
	ld.global.u16 	%rs709, [%rd210+1736704];
	// begin inline asm
	{  cvt.f32.f16 %f4031, %rs709;}

	// end inline asm
	// begin inline asm
	{  cvt.f32.f16 %f4032, %rs708;}

	// end inline asm
	ld.global.f32 	%f4034, [%rd6];
	fma.rn.f32 	%f4035, %f4031, %f4032, %f4034;
	st.global.f32 	[%rd6], %f4035;
$L__BB1_472:
	bar.sync 	0;
	add.s32 	%r1569, %r4, 236;
	and.b32  	%r1570, %r1569, 236;
	add.s32 	%r127, %r1570, %r137;
	add.s32 	%r1571, %r2, %r127;
	and.b32  	%r1572, %r127, 255;
	add.s32 	%r1573, %r3, %r1572;
	mul.wide.s32 	%rd2062, %r1571, 4;
	add.s64 	%rd2063, %rd4, %rd2062;
	ld.global.f32 	%f4036, [%rd2063];
	add.s64 	%rd370, %rd3, %rd2062;
	ld.global.f32 	%f238, [%rd370];
	add.s32 	%r1574, %r5, %r127;
	mul.wide.s32 	%rd2064, %r1574, 4;
	add.s64 	%rd2065, %rd3, %rd2064;
	ld.global.f32 	%f4037, [%rd2065];
	add.s32 	%r1575, %r6, %r127;
	mul.wide.s32 	%rd2066, %r1575, 4;
	add.s64 	%rd2067, %rd3, %rd2066;
	ld.global.f32 	%f4038, [%rd2067];
	add.f32 	%f4039, %f4037, %f4038;
	mul.f32 	%f4040, %f4039, %f1;
	mul.wide.u32 	%rd2068, %r1573, 2;
	add.s64 	%rd371, %rd2, %rd2068;
	st.global.u16 	[%rd371], %rs2;
	mul.wide.u32 	%rd2069, %r1573, 4;
	add.s64 	%rd2070, %rd5, %rd2069;
	ld.global.f32 	%f4041, [%rd2070];
	ld.global.f32 	%f4042, [%rd370];
	mul.f32 	%f4043, %f258, %f4042;
	sub.f32 	%f4044, %f4041, %f4040;
	mul.f32 	%f4045, %f4044, %f4043;
	setp.leu.f32 	%p237, %f4036, %f4045;
	@%p237 bra 	$L__BB1_474;
	neg.f32 	%f4049, %f238;
	st.global.f32 	[%rd370], %f4049;
	mul.f32 	%f4046, %f238, 0fC0000000;
	// begin inline asm
	{  cvt.rn.f16.f32 %rs711, %f4046;}

	// end inline asm
	st.global.u16 	[%rd371], %rs711;
	shl.b32 	%r1576, %r127, 13;
	add.s32 	%r1577, %r1576, %r1;
	mul.wide.s32 	%rd2071, %r1577, 2;
	add.s64 	%rd2072, %rd1, %rd2071;
	ld.global.u16 	%rs712, [%rd2072];
	// begin inline asm
	{  cvt.f32.f16 %f4047, %rs712;}

	// end inline asm
	// begin inline asm
	{  cvt.f32.f16 %f4048, %rs711;}

	// end inline asm
	ld.global.f32 	%f4050, [%rd6];
	fma.rn.f32 	%f4051, %f4047, %f4048, %f4050;
	st.global.f32 	[%rd6], %f4051;
$L__BB1_474:
	bar.sync 	0;
	add.s32 	%r1578, %r73, 108;
	and.b32  	%r1579, %r1578, 255;
	add.s32 	%r1580, %r3, %r1579;
	ld.global.f32 	%f4052, [%rd205+432];
	ld.global.f32 	%f239, [%rd206+432];
	ld.global.f32 	%f4053, [%rd207+432];
	ld.global.f32 	%f4054, [%rd208+432];
	add.f32 	%f4055, %f4053, %f4054;
	mul.f32 	%f4056, %f4055, %f1;
	mul.wide.u32 	%rd2073, %r1580, 2;
	add.s64 	%rd372, %rd2, %rd2073;
	st.global.u16 	[%rd372], %rs2;
	mul.wide.u32 	%rd2074, %r1580, 4;
	add.s64 	%rd2075, %rd5, %rd2074;
	ld.global.f32 	%f4057, [%rd2075];
	ld.global.f32 	%f4058, [%rd206+432];
	mul.f32 	%f4059, %f258, %f4058;
	sub.f32 	%f4060, %f4057, %f4056;
	mul.f32 	%f4061, %f4060, %f4059;
	setp.leu.f32 	%p238, %f4052, %f4061;
	@%p238 bra 	$L__BB1_476;
	neg.f32 	%f4065, %f239;
	st.global.f32 	[%rd206+432], %f4065;
	mul.f32 	%f4062, %f239, 0fC0000000;
	// begin inline asm
	{  cvt.rn.f16.f32 %rs714, %f4062;}

	// end inline asm
	st.global.u16 	[%rd372], %rs714;
	ld.global.u16 	%rs715, [%rd210+1769472];
	// begin inline asm
	{  cvt.f32.f16 %f4063, %rs715;}

	// end inline asm
	// begin inline asm
	{  cvt.f32.f16 %f4064, %rs714;}

	// end inline asm
	ld.global.f32 	%f4066, [%rd6];
	fma.rn.f32 	%f4067, %f4063, %f4064, %f4066;
	st.global.f32 	[%rd6], %f4067;
$L__BB1_476:
	bar.sync 	0;
	add.s32 	%r1581, %r4, 238;
	and.b32  	%r1582, %r1581, 238;
	add.s32 	%r128, %r1582, %r137;
	add.s32 	%r1583, %r2, %r128;
	and.b32  	%r1584, %r128, 255;
	add.s32 	%r1585, %r3, %r1584;
	mul.wide.s32 	%rd2076, %r1583, 4;
	add.s64 	%rd2077, %rd4, %rd2076;
	ld.global.f32 	%f4068, [%rd2077];
	add.s64 	%rd373, %rd3, %rd2076;
	ld.global.f32 	%f240, [%rd373];
	add.s32 	%r1586, %r5, %r128;
	mul.wide.s32 	%rd2078, %r1586, 4;
	add.s64 	%rd2079, %rd3, %rd2078;
	ld.global.f32 	%f4069, [%rd2079];
	add.s32 	%r1587, %r6, %r128;
	mul.wide.s32 	%rd2080, %r1587, 4;
	add.s64 	%rd2081, %rd3, %rd2080;
	ld.global.f32 	%f4070, [%rd2081];
	add.f32 	%f4071, %f4069, %f4070;
	mul.f32 	%f4072, %f4071, %f1;
	mul.wide.u32 	%rd2082, %r1585, 2;
	add.s64 	%rd374, %rd2, %rd2082;
	st.global.u16 	[%rd374], %rs2;
	mul.wide.u32 	%rd2083, %r1585, 4;
	add.s64 	%rd2084, %rd5, %rd2083;
	ld.global.f32 	%f4073, [%rd2084];
	ld.global.f32 	%f4074, [%rd373];
	mul.f32 	%f4075, %f258, %f4074;
	sub.f32 	%f4076, %f4073, %f4072;
	mul.f32 	%f4077, %f4076, %f4075;
	setp.leu.f32 	%p239, %f4068, %f4077;
	@%p239 bra 	$L__BB1_478;
	neg.f32 	%f4081, %f240;
	st.global.f32 	[%rd373], %f4081;
	mul.f32 	%f4078, %f240, 0fC0000000;
	// begin inline asm
	{  cvt.rn.f16.f32 %rs717, %f4078;}

	// end inline asm
	st.global.u16 	[%rd374], %rs717;
	shl.b32 	%r1588, %r128, 13;
	add.s32 	%r1589, %r1588, %r1;
	mul.wide.s32 	%rd2085, %r1589, 2;
	add.s64 	%rd2086, %rd1, %rd2085;
	ld.global.u16 	%rs718, [%rd2086];
	// begin inline asm
	{  cvt.f32.f16 %f4079, %rs718;}

	// end inline asm
	// begin inline asm
	{  cvt.f32.f16 %f4080, %rs717;}

	// end inline asm
	ld.global.f32 	%f4082, [%rd6];
	fma.rn.f32 	%f4083, %f4079, %f4080, %f4082;
	st.global.f32 	[%rd6], %f4083;
$L__BB1_478:
	bar.sync 	0;
	add.s32 	%r1590, %r73, 110;
	and.b32  	%r1591, %r1590, 255;
	add.s32 	%r1592, %r3, %r1591;
	ld.global.f32 	%f4084, [%rd205+440];
	ld.global.f32 	%f241, [%rd206+440];
	ld.global.f32 	%f4085, [%rd207+440];
	ld.global.f32 	%f4086, [%rd208+440];
	add.f32 	%f4087, %f4085, %f4086;
	mul.f32 	%f4088, %f4087, %f1;
	mul.wide.u32 	%rd2087, %r1592, 2;
	add.s64 	%rd375, %rd2, %rd2087;
	st.global.u16 	[%rd375], %rs2;
	mul.wide.u32 	%rd2088, %r1592, 4;
	add.s64 	%rd2089, %rd5, %rd2088;
	ld.global.f32 	%f4089, [%rd2089];
	ld.global.f32 	%f4090, [%rd206+440];
	mul.f32 	%f4091, %f258, %f4090;
	sub.f32 	%f4092, %f4089, %f4088;
	mul.f32 	%f4093, %f4092, %f4091;
	setp.leu.f32 	%p240, %f4084, %f4093;
	@%p240 bra 	$L__BB1_480;
	neg.f32 	%f4097, %f241;
	st.global.f32 	[%rd206+440], %f4097;
	mul.f32 	%f4094, %f241, 0fC0000000;
	// begin inline asm
	{  cvt.rn.f16.f32 %rs720, %f4094;}

	// end inline asm
	st.global.u16 	[%rd375], %rs720;
	ld.global.u16 	%rs721, [%rd210+1802240];
	// begin inline asm
	{  cvt.f32.f16 %f4095, %rs721;}

	// end inline asm
	// begin inline asm
	{  cvt.f32.f16 %f4096, %rs720;}

	// end inline asm
	ld.global.f32 	%f4098, [%rd6];
	fma.rn.f32 	%f4099, %f4095, %f4096, %f4098;
	st.global.f32 	[%rd6], %f4099;
$L__BB1_480:
	bar.sync 	0;
	add.s32 	%r1593, %r4, 240;
	and.b32  	%r1594, %r1593, 240;
	add.s32 	%r129, %r1594, %r137;
	add.s32 	%r1595, %r2, %r129;
	and.b32  	%r1596, %r129, 255;
	add.s32 	%r1597, %r3, %r1596;
	mul.wide.s32 	%rd2090, %r1595, 4;
	add.s64 	%rd2091, %rd4, %rd2090;
	ld.global.f32 	%f4100, [%rd2091];
	add.s64 	%rd376, %rd3, %rd2090;
	ld.global.f32 	%f242, [%rd376];
	add.s32 	%r1598, %r5, %r129;
	mul.wide.s32 	%rd2092, %r1598, 4;
	add.s64 	%rd2093, %rd3, %rd2092;
	ld.global.f32 	%f4101, [%rd2093];
	add.s32 	%r1599, %r6, %r129;
	mul.wide.s32 	%rd2094, %r1599, 4;
	add.s64 	%rd2095, %rd3, %rd2094;
	ld.global.f32 	%f4102, [%rd2095];
	add.f32 	%f4103, %f4101, %f4102;
	mul.f32 	%f4104, %f4103, %f1;
	mul.wide.u32 	%rd2096, %r1597, 2;
	add.s64 	%rd377, %rd2, %rd2096;
	st.global.u16 	[%rd377], %rs2;
	mul.wide.u32 	%rd2097, %r1597, 4;
	add.s64 	%rd2098, %rd5, %rd2097;
	ld.global.f32 	%f4105, [%rd2098];
	ld.global.f32 	%f4106, [%rd376];
	mul.f32 	%f4107, %f258, %f4106;
	sub.f32 	%f4108, %f4105, %f4104;
	mul.f32 	%f4109, %f4108, %f4107;
	setp.leu.f32 	%p241, %f4100, %f4109;
	@%p241 bra 	$L__BB1_482;
	neg.f32 	%f4113, %f242;
	st.global.f32 	[%rd376], %f4113;
	mul.f32 	%f4110, %f242, 0fC0000000;
	// begin inline asm
	{  cvt.rn.f16.f32 %rs723, %f4110;}

	// end inline asm
	st.global.u16 	[%rd377], %rs723;
	shl.b32 	%r1600, %r129, 13;
	add.s32 	%r1601, %r1600, %r1;
	mul.wide.s32 	%rd2099, %r1601, 2;
	add.s64 	%rd2100, %rd1, %rd2099;
	ld.global.u16 	%rs724, [%rd2100];
	// begin inline asm
	{  cvt.f32.f16 %f4111, %rs724;}

	// end inline asm
	// begin inline asm
	{  cvt.f32.f16 %f4112, %rs723;}

	// end inline asm
	ld.global.f32 	%f4114, [%rd6];
	fma.rn.f32 	%f4115, %f4111, %f4112, %f4114;
	st.global.f32 	[%rd6], %f4115;
$L__BB1_482:
	bar.sync 	0;
	add.s32 	%r1602, %r73, 112;
	and.b32  	%r1603, %r1602, 255;
	add.s32 	%r1604, %r3, %r1603;
	ld.global.f32 	%f4116, [%rd205+448];
	ld.global.f32 	%f243, [%rd206+448];
	ld.global.f32 	%f4117, [%rd207+448];
	ld.global.f32 	%f4118, [%rd208+448];
	add.f32 	%f4119, %f4117, %f4118;
	mul.f32 	%f4120, %f4119, %f1;
	mul.wide.u32 	%rd2101, %r1604, 2;
	add.s64 	%rd378, %rd2, %rd2101;
	st.global.u16 	[%rd378], %rs2;
	mul.wide.u32 	%rd2102, %r1604, 4;
	add.s64 	%rd2103, %rd5, %rd2102;
	ld.global.f32 	%f4121, [%rd2103];
	ld.global.f32 	%f4122, [%rd206+448];
	mul.f32 	%f4123, %f258, %f4122;
	sub.f32 	%f4124, %f4121, %f4120;
	mul.f32 	%f4125, %f4124, %f4123;
	setp.leu.f32 	%p242, %f4116, %f4125;
	@%p242 bra 	$L__BB1_484;
	neg.f32 	%f4129, %f243;
	st.global.f32 	[%rd206+448], %f4129;
	mul.f32 	%f4126, %f243, 0fC0000000;
	// begin inline asm
	{  cvt.rn.f16.f32 %rs726, %f4126;}

	// end inline asm
	st.global.u16 	[%rd378], %rs726;
	ld.global.u16 	%rs727, [%rd210+1835008];
	// begin inline asm
	{  cvt.f32.f16 %f4127, %rs727;}

	// end inline asm
	// begin inline asm
	{  cvt.f32.f16 %f4128, %rs726;}

	// end inline asm
	ld.global.f32 	%f4130, [%rd6];
	fma.rn.f32 	%f4131, %f4127, %f4128, %f4130;
	st.global.f32 	[%rd6], %f4131;
$L__BB1_484:
	bar.sync 	0;
	add.s32 	%r1605, %r4, 242;
	and.b32  	%r1606, %r1605, 242;
	add.s32 	%r130, %r1606, %r137;
	add.s32 	%r1607, %r2, %r130;
	and.b32  	%r1608, %r130, 255;
	add.s32 	%r1609, %r3, %r1608;
	mul.wide.s32 	%rd2104, %r1607, 4;
	add.s64 	%rd2105, %rd4, %rd2104;
	ld.global.f32 	%f4132, [%rd2105];
	add.s64 	%rd379, %rd3, %rd2104;
	ld.global.f32 	%f244, [%rd379];
	add.s32 	%r1610, %r5, %r130;
	mul.wide.s32 	%rd2106, %r1610, 4;
	add.s64 	%rd2107, %rd3, %rd2106;
	ld.global.f32 	%f4133, [%rd2107];
	add.s32 	%r1611, %r6, %r130;
	mul.wide.s32 	%rd2108, %r1611, 4;
	add.s64 	%rd2109, %rd3, %rd2108;
	ld.global.f32 	%f4134, [%rd2109];
	add.f32 	%f4135, %f4133, %f4134;
	mul.f32 	%f4136, %f4135, %f1;
	mul.wide.u32 	%rd2110, %r1609, 2;
	add.s64 	%rd380, %rd2, %rd2110;
	st.global.u16 	[%rd380], %rs2;
	mul.wide.u32 	%rd2111, %r1609, 4;
	add.s64 	%rd2112, %rd5, %rd2111;
	ld.global.f32 	%f4137, [%rd2112];
	ld.global.f32 	%f4138, [%rd379];
	mul.f32 	%f4139, %f258, %f4138;
	sub.f32 	%f4140, %f4137, %f4136;
	mul.f32 	%f4141, %f4140, %f4139;
	setp.leu.f32 	%p243, %f4132, %f4141;
	@%p243 bra 	$L__BB1_486;
	neg.f32 	%f4145, %f244;
	st.global.f32 	[%rd379], %f4145;
	mul.f32 	%f4142, %f244, 0fC0000000;
	// begin inline asm
	{  cvt.rn.f16.f32 %rs729, %f4142;}

	// end inline asm
	st.global.u16 	[%rd380], %rs729;
	shl.b32 	%r1612, %r130, 13;
	add.s32 	%r1613, %r1612, %r1;
	mul.wide.s32 	%rd2113, %r1613, 2;
	add.s64 	%rd2114, %rd1, %rd2113;
	ld.global.u16 	%rs730, [%rd2114];
	// begin inline asm
	{  cvt.f32.f16 %f4143, %rs730;}

	// end inline asm
	// begin inline asm
	{  cvt.f32.f16 %f4144, %rs729;}

	// end inline asm
	ld.global.f32 	%f4146, [%rd6];
	fma.rn.f32 	%f4147, %f4143, %f4144, %f4146;
	st.global.f32 	[%rd6], %f4147;
$L__BB1_486:
	bar.sync 	0;
	add.s32 	%r1614, %r73, 114;
	and.b32  	%r1615, %r1614, 255;
	add.s32 	%r1616, %r3, %r1615;
	ld.global.f32 	%f4148, [%rd205+456];
	ld.global.f32 	%f245, [%rd206+456];
	ld.global.f32 	%f4149, [%rd207+456];
	ld.global.f32 	%f4150, [%rd208+456];
	add.f32 	%f4151, %f4149, %f4150;
	mul.f32 	%f4152, %f4151, %f1;
	mul.wide.u32 	%rd2115, %r1616, 2;
	add.s64 	%rd381, %rd2, %rd2115;
	st.global.u16 	[%rd381], %rs2;
	mul.wide.u32 	%rd2116, %r1616, 4;
	add.s64 	%rd2117, %rd5, %rd2116;
	ld.global.f32 	%f4153, [%rd2117];
	ld.global.f32 	%f4154, [%rd206+456];
	mul.f32 	%f4155, %f258, %f4154;
	sub.f32 	%f4156, %f4153, %f4152;
	mul.f32 	%f4157, %f4156, %f4155;
	setp.leu.f32 	%p244, %f4148, %f4157;
	@%p244 bra 	$L__BB1_488;
	neg.f32 	%f4161, %f245;
	st.global.f32 	[%rd206+456], %f4161;
	mul.f32 	%f4158, %f245, 0fC0000000;
	// begin inline asm
	{  cvt.rn.f16.f32 %rs732, %f4158;}

	// end inline asm
	st.global.u16 	[%rd381], %rs732;
	ld.global.u16 	%rs733, [%rd210+1867776];
	// begin inline asm
	{  cvt.f32.f16 %f4159, %rs733;}

	// end inline asm
	// begin inline asm
	{  cvt.f32.f16 %f4160, %rs732;}

	// end inline asm
	ld.global.f32 	%f4162, [%rd6];
	fma.rn.f32 	%f4163, %f4159, %f4160, %f4162;
	st.global.f32 	[%rd6], %f4163;
$L__BB1_488:
	bar.sync 	0;
	add.s32 	%r1617, %r4, 244;
	and.b32  	%r1618, %r1617, 244;
	add.s32 	%r131, %r1618, %r137;
	add.s32 	%r1619, %r2, %r131;
	and.b32  	%r1620, %r131, 255;
	add.s32 	%r1621, %r3, %r1620;
	mul.wide.s32 	%rd2118, %r1619, 4;
	add.s64 	%rd2119, %rd4, %rd2118;
	ld.global.f32 	%f4164, [%rd2119];
	add.s64 	%rd382, %rd3, %rd2118;
	ld.global.f32 	%f246, [%rd382];
	add.s32 	%r1622, %r5, %r131;
	mul.wide.s32 	%rd2120, %r1622, 4;
	add.s64 	%rd2121, %rd3, %rd2120;
	ld.global.f32 	%f4165, [%rd2121];
	add.s32 	%r1623, %r6, %r131;
	mul.wide.s32 	%rd2122, %r1623, 4;
	add.s64 	%rd2123, %rd3, %rd2122;
	ld.global.f32 	%f4166, [%rd2123];
	add.f32 	%f4167, %f4165, %f4166;
	mul.f32 	%f4168, %f4167, %f1;
	mul.wide.u32 	%rd2124, %r1621, 2;
	add.s64 	%rd383, %rd2, %rd2124;
	st.global.u16 	[%rd383], %rs2;
	mul.wide.u32 	%rd2125, %r1621, 4;
	add.s64 	%rd2126, %rd5, %rd2125;
	ld.global.f32 	%f4169, [%rd2126];
	ld.global.f32 	%f4170, [%rd382];
	mul.f32 	%f4171, %f258, %f4170;
	sub.f32 	%f4172, %f4169, %f4168;
	mul.f32 	%f4173, %f4172, %f4171;
	setp.leu.f32 	%p245, %f4164, %f4173;
	@%p245 bra 	$L__BB1_490;
	neg.f32 	%f4177, %f246;
	st.global.f32 	[%rd382], %f4177;
	mul.f32 	%f4174, %f246, 0fC0000000;
	// begin inline asm
	{  cvt.rn.f16.f32 %rs735, %f4174;}

	// end inline asm
	st.global.u16 	[%rd383], %rs735;
	shl.b32 	%r1624, %r131, 13;
	add.s32 	%r1625, %r1624, %r1;
	mul.wide.s32 	%rd2127, %r1625, 2;
	add.s64 	%rd2128, %rd1, %rd2127;
	ld.global.u16 	%rs736, [%rd2128];
	// begin inline asm
	{  cvt.f32.f16 %f4175, %rs736;}

	// end inline asm
	// begin inline asm
	{  cvt.f32.f16 %f4176, %rs735;}

	// end inline asm
	ld.global.f32 	%f4178, [%rd6];
	fma.rn.f32 	%f4179, %f4175, %f4176, %f4178;
	st.global.f32 	[%rd6], %f4179;
$L__BB1_490:
	bar.sync 	0;
	add.s32 	%r1626, %r73, 116;
	and.b32  	%r1627, %r1626, 255;
	add.s32 	%r1628, %r3, %r1627;
	ld.global.f32 	%f4180, [%rd205+464];
	ld.global.f32 	%f247, [%rd206+464];
	ld.global.f32 	%f4181, [%rd207+464];
	ld.global.f32 	%f4182, [%rd208+464];
	add.f32 	%f4183, %f4181, %f4182;
	mul.f32 	%f4184, %f4183, %f1;
	mul.wide.u32 	%rd2129, %r1628, 2;
	add.s64 	%rd384, %rd2, %rd2129;
	st.global.u16 	[%rd384], %rs2;
	mul.wide.u32 	%rd2130, %r1628, 4;
	add.s64 	%rd2131, %rd5, %rd2130;
	ld.global.f32 	%f4185, [%rd2131];
	ld.global.f32 	%f4186, [%rd206+464];
	mul.f32 	%f4187, %f258, %f4186;
	sub.f32 	%f4188, %f4185, %f4184;
	mul.f32 	%f4189, %f4188, %f4187;
	setp.leu.f32 	%p246, %f4180, %f4189;
	@%p246 bra 	$L__BB1_492;
	neg.f32 	%f4193, %f247;
	st.global.f32 	[%rd206+464], %f4193;
	mul.f32 	%f4190, %f247, 0fC0000000;
	// begin inline asm
	{  cvt.rn.f16.f32 %rs738, %f4190;}

	// end inline asm
	st.global.u16 	[%rd384], %rs738;
	ld.global.u16 	%rs739, [%rd210+1900544];
	// begin inline asm
	{  cvt.f32.f16 %f4191, %rs739;}

	// end inline asm
	// begin inline asm
	{  cvt.f32.f16 %f4192, %rs738;}

	// end inline asm
	ld.global.f32 	%f4194, [%rd6];
	fma.rn.f32 	%f4195, %f4191, %f4192, %f4194;
	st.global.f32 	[%rd6], %f4195;
$L__BB1_492:
	bar.sync 	0;
	add.s32 	%r1629, %r4, 246;
	and.b32  	%r1630, %r1629, 246;
	add.s32 	%r132, %r1630, %r137;
	add.s32 	%r1631, %r2, %r132;
	and.b32  	%r1632, %r132, 255;
	add.s32 	%r1633, %r3, %r1632;
	mul.wide.s32 	%rd2132, %r1631, 4;
	add.s64 	%rd2133, %rd4, %rd2132;
	ld.global.f32 	%f4196, [%rd2133];
	add.s64 	%rd385, %rd3, %rd2132;
	ld.global.f32 	%f248, [%rd385];
	add.s32 	%r1634, %r5, %r132;
	mul.wide.s32 	%rd2134, %r1634, 4;
	add.s64 	%rd2135, %rd3, %rd2134;
	ld.global.f32 	%f4197, [%rd2135];
	add.s32 	%r1635, %r6, %r132;
	mul.wide.s32 	%rd2136, %r1635, 4;
	add.s64 	%rd2137, %rd3, %rd2136;
	ld.global.f32 	%f4198, [%rd2137];
	add.f32 	%f4199, %f4197, %f4198;
	mul.f32 	%f4200, %f4199, %f1;
	mul.wide.u32 	%rd2138, %r1633, 2;
	add.s64 	%rd386, %rd2, %rd2138;
	st.global.u16 	[%rd386], %rs2;
	mul.wide.u32 	%rd2139, %r1633, 4;
	add.s64 	%rd2140, %rd5, %rd2139;
	ld.global.f32 	%f4201, [%rd2140];
	ld.global.f32 	%f4202, [%rd385];
	mul.f32 	%f4203, %f258, %f4202;
	sub.f32 	%f4204, %f4201, %f4200;
	mul.f32 	%f4205, %f4204, %f4203;
	setp.leu.f32 	%p247, %f4196, %f4205;
	@%p247 bra 	$L__BB1_494;
	neg.f32 	%f4209, %f248;
	st.global.f32 	[%rd385], %f4209;
	mul.f32 	%f4206, %f248, 0fC0000000;
	// begin inline asm
	{  cvt.rn.f16.f32 %rs741, %f4206;}

	// end inline asm
	st.global.u16 	[%rd386], %rs741;
	shl.b32 	%r1636, %r132, 13;
	add.s32 	%r1637, %r1636, %r1;
	mul.wide.s32 	%rd2141, %r1637, 2;
	add.s64 	%rd2142, %rd1, %rd2141;
	ld.global.u16 	%rs742, [%rd2142];
	// begin inline asm
	{  cvt.f32.f16 %f4207, %rs742;}

	// end inline asm
	// begin inline asm
	{  cvt.f32.f16 %f4208, %rs741;}

	// end inline asm
	ld.global.f32 	%f4210, [%rd6];
	fma.rn.f32 	%f4211, %f4207, %f4208, %f4210;
	st.global.f32 	[%rd6], %f4211;
$L__BB1_494:
	bar.sync 	0;
	add.s32 	%r1638, %r73, 118;
	and.b32  	%r1639, %r1638, 255;
	add.s32 	%r1640, %r3, %r1639;
	ld.global.f32 	%f4212, [%rd205+472];
	ld.global.f32 	%f249, [%rd206+472];
	ld.global.f32 	%f4213, [%rd207+472];
	ld.global.f32 	%f4214, [%rd208+472];
	add.f32 	%f4215, %f4213, %f4214;
	mul.f32 	%f4216, %f4215, %f1;
	mul.wide.u32 	%rd2143, %r1640, 2;
	add.s64 	%rd387, %rd2, %rd2143;
	st.global.u16 	[%rd387], %rs2;
	mul.wide.u32 	%rd2144, %r1640, 4;
	add.s64 	%rd2145, %rd5, %rd2144;
	ld.global.f32 	%f4217, [%rd2145];
	ld.global.f32 	%f4218, [%rd206+472];
	mul.f32 	%f4219, %f258, %f4218;
	sub.f32 	%f4220, %f4217, %f4216;
	mul.f32 	%f4221, %f4220, %f4219;
	setp.leu.f32 	%p248, %f4212, %f4221;
	@%p248 bra 	$L__BB1_496;
	neg.f32 	%f4225, %f249;
	st.global.f32 	[%rd206+472], %f4225;
	mul.f32 	%f4222, %f249, 0fC0000000;
	// begin inline asm
	{  cvt.rn.f16.f32 %rs744, %f4222;}

	// end inline asm
	st.global.u16 	[%rd387], %rs744;
	ld.global.u16 	%rs745, [%rd210+1933312];
	// begin inline asm
	{  cvt.f32.f16 %f4223, %rs745;}

	// end inline asm
	// begin inline asm
	{  cvt.f32.f16 %f4224, %rs744;}

	// end inline asm
	ld.global.f32 	%f4226, [%rd6];
	fma.rn.f32 	%f4227, %f4223, %f4224, %f4226;
	st.global.f32 	[%rd6], %f4227;
$L__BB1_496:
	bar.sync 	0;
	add.s32 	%r1641, %r4, 248;
	and.b32  	%r1642, %r1641, 248;
	add.s32 	%r133, %r1642, %r137;
	add.s32 	%r1643, %r2, %r133;
	and.b32  	%r1644, %r133, 255;
	add.s32 	%r1645, %r3, %r1644;
	mul.wide.s32 	%rd2146, %r1643, 4;
	add.s64 	%rd2147, %rd4, %rd2146;
	ld.global.f32 	%f4228, [%rd2147];
	add.s64 	%rd388, %rd3, %rd2146;
	ld.global.f32 	%f250, [%rd388];
	add.s32 	%r1646, %r5, %r133;
	mul.wide.s32 	%rd2148, %r1646, 4;
	add.s64 	%rd2149, %rd3, %rd2148;
	ld.global.f32 	%f4229, [%rd2149];
	add.s32 	%r1647, %r6, %r133;
	mul.wide.s32 	%rd2150, %r1647, 4;
	add.s64 	%rd2151, %rd3, %rd2150;
	ld.global.f32 	%f4230, [%rd2151];
	add.f32 	%f4231, %f4229, %f4230;
	mul.f32 	%f4232, %f4231, %f1;
	mul.wide.u32 	%rd2152, %r1645, 2;
	add.s64 	%rd389, %rd2, %rd2152;
	st.global.u16 	[%rd389], %rs2;
	mul.wide.u32 	%rd2153, %r1645, 4;
	add.s64 	%rd2154, %rd5, %rd2153;
	ld.global.f32 	%f4233, [%rd2154];
	ld.global.f32 	%f4234, [%rd388];
	mul.f32 	%f4235, %f258, %f4234;
	sub.f32 	%f4236, %f4233, %f4232;
	mul.f32 	%f4237, %f4236, %f4235;
	setp.leu.f32 	%p249, %f4228, %f4237;
	@%p249 bra 	$L__BB1_498;
	neg.f32 	%f4241, %f250;
	st.global.f32 	[%rd388], %f4241;
	mul.f32 	%f4238, %f250, 0fC0000000;
	// begin inline asm
	{  cvt.rn.f16.f32 %rs747, %f4238;}

	// end inline asm
	st.global.u16 	[%rd389], %rs747;
	shl.b32 	%r1648, %r133, 13;
	add.s32 	%r1649, %r1648, %r1;
	mul.wide.s32 	%rd2155, %r1649, 2;
	add.s64 	%rd2156, %rd1, %rd2155;
	ld.global.u16 	%rs748, [%rd2156];
	// begin inline asm
	{  cvt.f32.f16 %f4239, %rs748;}

	// end inline asm
	// begin inline asm
	{  cvt.f32.f16 %f4240, %rs747;}

	// end inline asm
	ld.global.f32 	%f4242, [%rd6];
	fma.rn.f32 	%f4243, %f4239, %f4240, %f4242;
	st.global.f32 	[%rd6], %f4243;
$L__BB1_498:
	bar.sync 	0;
	add.s32 	%r1650, %r73, 120;
	and.b32  	%r1651, %r1650, 255;
	add.s32 	%r1652, %r3, %r1651;
	ld.global.f32 	%f4244, [%rd205+480];
	ld.global.f32 	%f251, [%rd206+480];
	ld.global.f32 	%f4245, [%rd207+480];
	ld.global.f32 	%f4246, [%rd208+480];
	add.f32 	%f4247, %f4245, %f4246;
	mul.f32 	%f4248, %f4247, %f1;
	mul.wide.u32 	%rd2157, %r1652, 2;
	add.s64 	%rd390, %rd2, %rd2157;
	st.global.u16 	[%rd390], %rs2;
	mul.wide.u32 	%rd2158, %r1652, 4;
	add.s64 	%rd2159, %rd5, %rd2158;
	ld.global.f32 	%f4249, [%rd2159];
	ld.global.f32 	%f4250, [%rd206+480];
	mul.f32 	%f4251, %f258, %f4250;
	sub.f32 	%f4252, %f4249, %f4248;
	mul.f32 	%f4253, %f4252, %f4251;
	setp.leu.f32 	%p250, %f4244, %f4253;
	@%p250 bra 	$L__BB1_500;
	neg.f32 	%f4257, %f251;
	st.global.f32 	[%rd206+480], %f4257;
	mul.f32 	%f4254, %f251, 0fC0000000;
	// begin inline asm
	{  cvt.rn.f16.f32 %rs750, %f4254;}

	// end inline asm
	st.global.u16 	[%rd390], %rs750;
	ld.global.u16 	%rs751, [%rd210+1966080];
	// begin inline asm
	{  cvt.f32.f16 %f4255, %rs751;}

	// end inline asm
	// begin inline asm
	{  cvt.f32.f16 %f4256, %rs750;}

	// end inline asm
	ld.global.f32 	%f4258, [%rd6];
	fma.rn.f32 	%f4259, %f4255, %f4256, %f4258;
	st.global.f32 	[%rd6], %f4259;
$L__BB1_500:
	bar.sync 	0;
	add.s32 	%r1653, %r4, 250;
	and.b32  	%r1654, %r1653, 250;
	add.s32 	%r134, %r1654, %r137;
	add.s32 	%r1655, %r2, %r134;
	and.b32  	%r1656, %r134, 255;
	add.s32 	%r1657, %r3, %r1656;
	mul.wide.s32 	%rd2160, %r1655, 4;
	add.s64 	%rd2161, %rd4, %rd2160;
	ld.global.f32 	%f4260, [%rd2161];
	add.s64 	%rd391, %rd3, %rd2160;
	ld.global.f32 	%f252, [%rd391];
	add.s32 	%r1658, %r5, %r134;
	mul.wide.s32 	%rd2162, %r1658, 4;
	add.s64 	%rd2163, %rd3, %rd2162;
	ld.global.f32 	%f4261, [%rd2163];
	add.s32 	%r1659, %r6, %r134;
	mul.wide.s32 	%rd2164, %r1659, 4;
	add.s64 	%rd2165, %rd3, %rd2164;
	ld.global.f32 	%f4262, [%rd2165];
	add.f32 	%f4263, %f4261, %f4262;
	mul.f32 	%f4264, %f4263, %f1;
	mul.wide.u32 	%rd2166, %r1657, 2;
	add.s64 	%rd392, %rd2, %rd2166;
	st.global.u16 	[%rd392], %rs2;
	mul.wide.u32 	%rd2167, %r1657, 4;
	add.s64 	%rd2168, %rd5, %rd2167;
	ld.global.f32 	%f4265, [%rd2168];
	ld.global.f32 	%f4266, [%rd391];
	mul.f32 	%f4267, %f258, %f4266;
	sub.f32 	%f4268, %f4265, %f4264;
	mul.f32 	%f4269, %f4268, %f4267;
	setp.leu.f32 	%p251, %f4260, %f4269;
	@%p251 bra 	$L__BB1_502;
	neg.f32 	%f4273, %f252;
	st.global.f32 	[%rd391], %f4273;
	mul.f32 	%f4270, %f252, 0fC0000000;
	// begin inline asm
	{  cvt.rn.f16.f32 %rs753, %f4270;}

	// end inline asm
	st.global.u16 	[%rd392], %rs753;
	shl.b32 	%r1660, %r134, 13;
	add.s32 	%r1661, %r1660, %r1;
	mul.wide.s32 	%rd2169, %r1661, 2;
	add.s64 	%rd2170, %rd1, %rd2169;
	ld.global.u16 	%rs754, [%rd2170];
	// begin inline asm
	{  cvt.f32.f16 %f4271, %rs754;}

	// end inline asm
	// begin inline asm
	{  cvt.f32.f16 %f4272, %rs753;}

	// end inline asm
	ld.global.f32 	%f4274, [%rd6];
	fma.rn.f32 	%f4275, %f4271, %f4272, %f4274;
	st.global.f32 	[%rd6], %f4275;
$L__BB1_502:
	bar.sync 	0;
	add.s32 	%r1662, %r73, 122;
	and.b32  	%r1663, %r1662, 255;
	add.s32 	%r1664, %r3, %r1663;
	ld.global.f32 	%f4276, [%rd205+488];
	ld.global.f32 	%f253, [%rd206+488];
	ld.global.f32 	%f4277, [%rd207+488];
	ld.global.f32 	%f4278, [%rd208+488];
	add.f32 	%f4279, %f4277, %f4278;
	mul.f32 	%f4280, %f4279, %f1;
	mul.wide.u32 	%rd2171, %r1664, 2;
	add.s64 	%rd393, %rd2, %rd2171;
	st.global.u16 	[%rd393], %rs2;
	mul.wide.u32 	%rd2172, %r1664, 4;
	add.s64 	%rd2173, %rd5, %rd2172;
	ld.global.f32 	%f4281, [%rd2173];
	ld.global.f32 	%f4282, [%rd206+488];
	mul.f32 	%f4283, %f258, %f4282;
	sub.f32 	%f4284, %f4281, %f4280;
	mul.f32 	%f4285, %f4284, %f4283;
	setp.leu.f32 	%p252, %f4276, %f4285;
	@%p252 bra 	$L__BB1_504;
	neg.f32 	%f4289, %f253;
	st.global.f32 	[%rd206+488], %f4289;
	mul.f32 	%f4286, %f253, 0fC0000000;
	// begin inline asm
	{  cvt.rn.f16.f32 %rs756, %f4286;}

	// end inline asm
	st.global.u16 	[%rd393], %rs756;
	ld.global.u16 	%rs757, [%rd210+1998848];
	// begin inline asm
	{  cvt.f32.f16 %f4287, %rs757;}

	// end inline asm
	// begin inline asm
	{  cvt.f32.f16 %f4288, %rs756;}

	// end inline asm
	ld.global.f32 	%f4290, [%rd6];
	fma.rn.f32 	%f4291, %f4287, %f4288, %f4290;
	st.global.f32 	[%rd6], %f4291;
$L__BB1_504:
	bar.sync 	0;
	add.s32 	%r1665, %r4, 252;
	and.b32  	%r1666, %r1665, 252;
	add.s32 	%r135, %r1666, %r137;
	add.s32 	%r1667, %r2, %r135;
	and.b32  	%r1668, %r135, 255;
	add.s32 	%r1669, %r3, %r1668;
	mul.wide.s32 	%rd2174, %r1667, 4;
	add.s64 	%rd2175, %rd4, %rd2174;
	ld.global.f32 	%f4292, [%rd2175];
	add.s64 	%rd394, %rd3, %rd2174;
	ld.global.f32 	%f254, [%rd394];
	add.s32 	%r1670, %r5, %r135;
	mul.wide.s32 	%rd2176, %r1670, 4;
	add.s64 	%rd2177, %rd3, %rd2176;
	ld.global.f32 	%f4293, [%rd2177];
	add.s32 	%r1671, %r6, %r135;
	mul.wide.s32 	%rd2178, %r1671, 4;
	add.s64 	%rd2179, %rd3, %rd2178;
	ld.global.f32 	%f4294, [%rd2179];
	add.f32 	%f4295, %f4293, %f4294;
	mul.f32 	%f4296, %f4295, %f1;
	mul.wide.u32 	%rd2180, %r1669, 2;
	add.s64 	%rd395, %rd2, %rd2180;
	st.global.u16 	[%rd395], %rs2;
	mul.wide.u32 	%rd2181, %r1669, 4;
	add.s64 	%rd2182, %rd5, %rd2181;
	ld.global.f32 	%f4297, [%rd2182];
	ld.global.f32 	%f4298, [%rd394];
	mul.f32 	%f4299, %f258, %f4298;
	sub.f32 	%f4300, %f4297, %f4296;
	mul.f32 	%f4301, %f4300, %f4299;
	setp.leu.f32 	%p253, %f4292, %f4301;
	@%p253 bra 	$L__BB1_506;
	neg.f32 	%f4305, %f254;
	st.global.f32 	[%rd394], %f4305;
	mul.f32 	%f4302, %f254, 0fC0000000;
	// begin inline asm
	{  cvt.rn.f16.f32 %rs759, %f4302;}

	// end inline asm
	st.global.u16 	[%rd395], %rs759;
	shl.b32 	%r1672, %r135, 13;
	add.s32 	%r1673, %r1672, %r1;
	mul.wide.s32 	%rd2183, %r1673, 2;
	add.s64 	%rd2184, %rd1, %rd2183;
	ld.global.u16 	%rs760, [%rd2184];
	// begin inline asm
	{  cvt.f32.f16 %f4303, %rs760;}

	// end inline asm
	// begin inline asm
	{  cvt.f32.f16 %f4304, %rs759;}

	// end inline asm
	ld.global.f32 	%f4306, [%rd6];
	fma.rn.f32 	%f4307, %f4303, %f4304, %f4306;
	st.global.f32 	[%rd6], %f4307;
$L__BB1_506:
	bar.sync 	0;
	add.s32 	%r1674, %r73, 124;
	and.b32  	%r1675, %r1674, 255;
	add.s32 	%r1676, %r3, %r1675;
	ld.global.f32 	%f4308, [%rd205+496];
	ld.global.f32 	%f255, [%rd206+496];
	ld.global.f32 	%f4309, [%rd207+496];
	ld.global.f32 	%f4310, [%rd208+496];
	add.f32 	%f4311, %f4309, %f4310;
	mul.f32 	%f4312, %f4311, %f1;
	mul.wide.u32 	%rd2185, %r1676, 2;
	add.s64 	%rd396, %rd2, %rd2185;
	st.global.u16 	[%rd396], %rs2;
	mul.wide.u32 	%rd2186, %r1676, 4;
	add.s64 	%rd2187, %rd5, %rd2186;
	ld.global.f32 	%f4313, [%rd2187];
	ld.global.f32 	%f4314, [%rd206+496];
	mul.f32 	%f4315, %f258, %f4314;
	sub.f32 	%f4316, %f4313, %f4312;
	mul.f32 	%f4317, %f4316, %f4315;
	setp.leu.f32 	%p254, %f4308, %f4317;
	@%p254 bra 	$L__BB1_508;
	neg.f32 	%f4321, %f255;
	st.global.f32 	[%rd206+496], %f4321;
	mul.f32 	%f4318, %f255, 0fC0000000;
	// begin inline asm
	{  cvt.rn.f16.f32 %rs762, %f4318;}

	// end inline asm
	st.global.u16 	[%rd396], %rs762;
	ld.global.u16 	%rs763, [%rd210+2031616];
	// begin inline asm
	{  cvt.f32.f16 %f4319, %rs763;}

	// end inline asm
	// begin inline asm
	{  cvt.f32.f16 %f4320, %rs762;}

	// end inline asm
	ld.global.f32 	%f4322, [%rd6];
	fma.rn.f32 	%f4323, %f4319, %f4320, %f4322;
	st.global.f32 	[%rd6], %f4323;
$L__BB1_508:
	bar.sync 	0;
	add.s32 	%r1677, %r4, 254;
	and.b32  	%r1678, %r1677, 254;
	add.s32 	%r136, %r1678, %r137;
	add.s32 	%r1679, %r2, %r136;
	and.b32  	%r1680, %r136, 255;
	add.s32 	%r1681, %r3, %r1680;
	mul.wide.s32 	%rd2188, %r1679, 4;
	add.s64 	%rd2189, %rd4, %rd2188;
	ld.global.f32 	%f4324, [%rd2189];
	add.s64 	%rd397, %rd3, %rd2188;
	ld.global.f32 	%f256, [%rd397];
	add.s32 	%r1682, %r5, %r136;
	mul.wide.s32 	%rd2190, %r1682, 4;
	add.s64 	%rd2191, %rd3, %rd2190;
	ld.global.f32 	%f4325, [%rd2191];
	add.s32 	%r1683, %r6, %r136;
	mul.wide.s32 	%rd2192, %r1683, 4;
	add.s64 	%rd2193, %rd3, %rd2192;
	ld.global.f32 	%f4326, [%rd2193];
	add.f32 	%f4327, %f4325, %f4326;
	mul.f32 	%f4328, %f4327, %f1;
	mul.wide.u32 	%rd2194, %r1681, 2;
	add.s64 	%rd398, %rd2, %rd2194;
	st.global.u16 	[%rd398], %rs2;
	mul.wide.u32 	%rd2195, %r1681, 4;
	add.s64 	%rd2196, %rd5, %rd2195;
	ld.global.f32 	%f4329, [%rd2196];
	ld.global.f32 	%f4330, [%rd397];
	mul.f32 	%f4331, %f258, %f4330;
	sub.f32 	%f4332, %f4329, %f4328;
	mul.f32 	%f4333, %f4332, %f4331;
	setp.leu.f32 	%p255, %f4324, %f4333;
	@%p255 bra 	$L__BB1_510;
	neg.f32 	%f4337, %f256;
	st.global.f32 	[%rd397], %f4337;
	mul.f32 	%f4334, %f256, 0fC0000000;
	// begin inline asm
	{  cvt.rn.f16.f32 %rs765, %f4334;}

	// end inline asm
	st.global.u16 	[%rd398], %rs765;
	shl.b32 	%r1684, %r136, 13;
	add.s32 	%r1685, %r1684, %r1;
	mul.wide.s32 	%rd2197, %r1685, 2;
	add.s64 	%rd2198, %rd1, %rd2197;
	ld.global.u16 	%rs766, [%rd2198];
	// begin inline asm
	{  cvt.f32.f16 %f4335, %rs766;}

	// end inline asm
	// begin inline asm
	{  cvt.f32.f16 %f4336, %rs765;}

	// end inline asm
	ld.global.f32 	%f4338, [%rd6];
	fma.rn.f32 	%f4339, %f4335, %f4336, %f4338;
	st.global.f32 	[%rd6], %f4339;
$L__BB1_510:
	bar.sync 	0;
	add.s32 	%r1686, %r73, 126;
	and.b32  	%r1687, %r1686, 255;
	add.s32 	%r1688, %r3, %r1687;
	ld.global.f32 	%f4340, [%rd205+504];
	ld.global.f32 	%f257, [%rd206+504];
	ld.global.f32 	%f4341, [%rd207+504];
	ld.global.f32 	%f4342, [%rd208+504];
	add.f32 	%f4343, %f4341, %f4342;
	mul.f32 	%f4344, %f4343, %f1;
	mul.wide.u32 	%rd2199, %r1688, 2;
	add.s64 	%rd399, %rd2, %rd2199;
	st.global.u16 	[%rd399], %rs2;
	mul.wide.u32 	%rd2200, %r1688, 4;
	add.s64 	%rd2201, %rd5, %rd2200;
	ld.global.f32 	%f4345, [%rd2201];
	ld.global.f32 	%f4346, [%rd206+504];
	mul.f32 	%f4347, %f258, %f4346;
	sub.f32 	%f4348, %f4345, %f4344;
	mul.f32 	%f4349, %f4348, %f4347;
	setp.leu.f32 	%p256, %f4340, %f4349;
	@%p256 bra 	$L__BB1_512;
	neg.f32 	%f4353, %f257;
	st.global.f32 	[%rd206+504], %f4353;
	mul.f32 	%f4350, %f257, 0fC0000000;
	// begin inline asm
	{  cvt.rn.f16.f32 %rs768, %f4350;}

	// end inline asm
	st.global.u16 	[%rd399], %rs768;
	ld.global.u16 	%rs769, [%rd210+2064384];
	// begin inline asm
	{  cvt.f32.f16 %f4351, %rs769;}

	// end inline asm
	// begin inline asm
	{  cvt.f32.f16 %f4352, %rs768;}

	// end inline asm
	ld.global.f32 	%f4354, [%rd6];
	fma.rn.f32 	%f4355, %f4351, %f4352, %f4354;
	st.global.f32 	[%rd6], %f4355;
$L__BB1_512:
	bar.sync 	0;
	ret;

}


// ===== COMPILED SASS (sm_100) =====

	.target	sm_100

	.elftype	@"ET_EXEC"


//--------------------- .note.nv.tkinfo           --------------------------
	.section	.note.nv.tkinfo,"",@"SHT_NOTE"
	.sectionflags	@"SHF_NOTE_NV_TKINFO"
	.tkinfo
        /*0018*/ 	.word	0x00000002
        /*0030*/ 	.string	""
        /*0030*/ 	.string	"ptxas"
        /*0030*/ 	.string	"Cuda compilation tools, release 13.0, V13.0.88"
        /*0030*/ 	.string	"Build cuda_13.0.r13.0/compiler.36424714_0"
        /*0030*/ 	.string	"-arch sm_100 -m 64 "



//--------------------- .note.nv.cuinfo           --------------------------
	.section	.note.nv.cuinfo,"",@"SHT_NOTE"
	.sectionflags	@"SHF_NOTE_NV_CUINFO"
        /*0018*/ 	.short	0x0002
        /*001a*/ 	.short	0x0064
        /*001c*/ 	.short	0x0082
	.zero		2


//--------------------- .nv.info                  --------------------------
	.section	.nv.info,"",@"SHT_CUDA_INFO"
	.align	4


	//----- nvinfo : EIATTR_REGCOUNT
	.align		4
        /*0000*/ 	.byte	0x04, 0x2f
        /*0002*/ 	.short	(.L_1 - .L_0)
	.align		4
.L_0:
        /*0004*/ 	.word	index@(_Z17construct_delta_HP6__halfPfS1_)
        /*0008*/ 	.word	0x00000014


	//----- nvinfo : EIATTR_FRAME_SIZE
	.align		4
.L_1:
        /*000c*/ 	.byte	0x04, 0x11
        /*000e*/ 	.short	(.L_3 - .L_2)
	.align		4
.L_2:
        /*0010*/ 	.word	index@(_Z17construct_delta_HP6__halfPfS1_)
        /*0014*/ 	.word	0x00000000


	//----- nvinfo : EIATTR_REGCOUNT
	.align		4
.L_3:
        /*0018*/ 	.byte	0x04, 0x2f
        /*001a*/ 	.short	(.L_5 - .L_4)
	.align		4
.L_4:
        /*001c*/ 	.word	index@(_Z18judge_flipping_comP6__halfPfS1_S0_S1_ifiS1_)
        /*0020*/ 	.word	0x00000030


	//----- nvinfo : EIATTR_FRAME_SIZE
	.align		4
.L_5:
        /*0024*/ 	.byte	0x04, 0x11
        /*0026*/ 	.short	(.L_7 - .L_6)
	.align		4
.L_6:
        /*0028*/ 	.word	index@(_Z18judge_flipping_comP6__halfPfS1_S0_S1_ifiS1_)
        /*002c*/ 	.word	0x00000000


	//----- nvinfo : EIATTR_MIN_STACK_SIZE
	.align		4
.L_7:
        /*0030*/ 	.byte	0x04, 0x12
        /*0032*/ 	.short	(.L_9 - .L_8)
	.align		4
.L_8:
        /*0034*/ 	.word	index@(_Z18judge_flipping_comP6__halfPfS1_S0_S1_ifiS1_)
        /*0038*/ 	.word	0x00000000


	//----- nvinfo : EIATTR_MIN_STACK_SIZE
	.align		4
.L_9:
        /*003c*/ 	.byte	0x04, 0x12
        /*003e*/ 	.short	(.L_11 - .L_10)
	.align		4
.L_10:
        /*0040*/ 	.word	index@(_Z17construct_delta_HP6__halfPfS1_)
        /*0044*/ 	.word	0x00000000
.L_11:


//--------------------- .nv.compat                --------------------------
	.section	.nv.compat,"",@"SHT_CUDA_COMPAT_INFO"
	.align	4
        /*0000*/ 	.byte	0x02, 0x09, 0x00, 0x00, 0x02, 0x02, 0x01, 0x00, 0x02, 0x05, 0x05, 0x00, 0x03, 0x07, 0x01, 0x01
        /*0010*/ 	.byte	0x02, 0x03, 0x00, 0x00, 0x02, 0x06, 0x01, 0x00, 0x04, 0x0b, 0x08, 0x00, 0x09, 0x00, 0x00, 0x00
        /*0020*/ 	.byte	0x00, 0x00, 0x00, 0x00


//--------------------- .nv.info._Z18judge_flipping_comP6__halfPfS1_S0_S1_ifiS1_ --------------------------
	.section	.nv.info._Z18judge_flipping_comP6__halfPfS1_S0_S1_ifiS1_,"",@"SHT_CUDA_INFO"
	.sectionflags	@""
	.align	4


	//----- nvinfo : EIATTR_CUDA_API_VERSION
	.align		4
        /*0000*/ 	.byte	0x04, 0x37
        /*0002*/ 	.short	(.L_13 - .L_12)
.L_12:
        /*0004*/ 	.word	0x00000082


	//----- nvinfo : EIATTR_KPARAM_INFO
	.align		4
.L_13:
        /*0008*/ 	.byte	0x04, 0x17
        /*000a*/ 	.short	(.L_15 - .L_14)
.L_14:
        /*000c*/ 	.word	0x00000000
        /*0010*/ 	.short	0x0008
        /*0012*/ 	.short	0x0038
        /*0014*/ 	.byte	0x00, 0xf5, 0x21, 0x00


	//----- nvinfo : EIATTR_KPARAM_INFO
	.align		4
.L_15:
        /*0018*/ 	.byte	0x04, 0x17
        /*001a*/ 	.short	(.L_17 - .L_16)
.L_16:
        /*001c*/ 	.word	0x00000000
        /*0020*/ 	.short	0x0007
        /*0022*/ 	.short	0x0030
        /*0024*/ 	.byte	0x00, 0xf0, 0x11, 0x00


	//----- nvinfo : EIATTR_KPARAM_INFO
	.align		4
.L_17:
        /*0028*/ 	.byte	0x04, 0x17
        /*002a*/ 	.short	(.L_19 - .L_18)
.L_18:
        /*002c*/ 	.word	0x00000000
        /*0030*/ 	.short	0x0006
        /*0032*/ 	.short	0x002c
        /*0034*/ 	.byte	0x00, 0xf0, 0x11, 0x00


	//----- nvinfo : EIATTR_KPARAM_INFO
	.align		4
.L_19:
        /*0038*/ 	.byte	0x04, 0x17
        /*003a*/ 	.short	(.L_21 - .L_20)
.L_20:
        /*003c*/ 	.word	0x00000000
        /*0040*/ 	.short	0x0005
        /*0042*/ 	.short	0x0028
        /*0044*/ 	.byte	0x00, 0xf0, 0x11, 0x00


	//----- nvinfo : EIATTR_KPARAM_INFO
	.align		4
.L_21:
        /*0048*/ 	.byte	0x04, 0x17
        /*004a*/ 	.short	(.L_23 - .L_22)
.L_22:
        /*004c*/ 	.word	0x00000000
        /*0050*/ 	.short	0x0004
        /*0052*/ 	.short	0x0020
        /*0054*/ 	.byte	0x00, 0xf5, 0x21, 0x00


	//----- nvinfo : EIATTR_KPARAM_INFO
	.align		4
.L_23:
        /*0058*/ 	.byte	0x04, 0x17
        /*005a*/ 	.short	(.L_25 - .L_24)
.L_24:
        /*005c*/ 	.word	0x00000000
        /*0060*/ 	.short	0x0003
        /*0062*/ 	.short	0x0018
        /*0064*/ 	.byte	0x00, 0xf5, 0x21, 0x00


	//----- nvinfo : EIATTR_KPARAM_INFO
	.align		4
.L_25:
        /*0068*/ 	.byte	0x04, 0x17
        /*006a*/ 	.short	(.L_27 - .L_26)
.L_26:
        /*006c*/ 	.word	0x00000000
        /*0070*/ 	.short	0x0002
        /*0072*/ 	.short	0x0010
        /*0074*/ 	.byte	0x00, 0xf5, 0x21, 0x00


	//----- nvinfo : EIATTR_KPARAM_INFO
	.align		4
.L_27:
        /*0078*/ 	.byte	0x04, 0x17
        /*007a*/ 	.short	(.L_29 - .L_28)
.L_28:
        /*007c*/ 	.word	0x00000000
        /*0080*/ 	.short	0x0001
        /*0082*/ 	.short	0x0008
        /*0084*/ 	.byte	0x00, 0xf5, 0x21, 0x00


	//----- nvinfo : EIATTR_KPARAM_INFO
	.align		4
.L_29:
        /*0088*/ 	.byte	0x04, 0x17
        /*008a*/ 	.short	(.L_31 - .L_30)
.L_30:
        /*008c*/ 	.word	0x00000000
        /*0090*/ 	.short	0x0000
        /*0092*/ 	.short	0x0000
        /*0094*/ 	.byte	0x00, 0xf5, 0x21, 0x00


	//----- nvinfo : EIATTR_SPARSE_MMA_MASK
	.align		4
.L_31:
        /*0098*/ 	.byte	0x03, 0x50
        /*009a*/ 	.short	0x0000


	//----- nvinfo : EIATTR_MAXREG_COUNT
	.align		4
        /*009c*/ 	.byte	0x03, 0x1b
        /*009e*/ 	.short	0x00ff


	//----- nvinfo : EIATTR_NUM_BARRIERS
	.align		4
        /*00a0*/ 	.byte	0x02, 0x4c
        /*00a2*/ 	.byte	0x01
	.zero		1


	//----- nvinfo : EIATTR_MERCURY_ISA_VERSION
	.align		4
        /*00a4*/ 	.byte	0x03, 0x5f
        /*00a6*/ 	.short	0x0101


	//----- nvinfo : EIATTR_VRC_CTA_INIT_COUNT
	.align		4
        /*00a8*/ 	.byte	0x02, 0x4a
	.zero		1
	.zero		1


	//----- nvinfo : EIATTR_EXIT_INSTR_OFFSETS
	.align		4
        /*00ac*/ 	.byte	0x04, 0x1c
        /*00ae*/ 	.short	(.L_33 - .L_32)


	//   ....[0]....
.L_32:
        /*00b0*/ 	.word	0x00023290


	//----- nvinfo : EIATTR_CBANK_PARAM_SIZE
	.align		4
.L_33:
        /*00b4*/ 	.byte	0x03, 0x19
        /*00b6*/ 	.short	0x0040


	//----- nvinfo : EIATTR_PARAM_CBANK
	.align		4
        /*00b8*/ 	.byte	0x04, 0x0a
        /*00ba*/ 	.short	(.L_35 - .L_34)
	.align		4
.L_34:
        /*00bc*/ 	.word	index@(.nv.constant0._Z18judge_flipping_comP6__halfPfS1_S0_S1_ifiS1_)
        /*00c0*/ 	.short	0x0380
        /*00c2*/ 	.short	0x0040


	//----- nvinfo : EIATTR_SW_WAR
	.align		4
.L_35:
        /*00c4*/ 	.byte	0x04, 0x36
        /*00c6*/ 	.short	(.L_37 - .L_36)
.L_36:
        /*00c8*/ 	.word	0x00000008
.L_37:


//--------------------- .nv.info._Z17construct_delta_HP6__halfPfS1_ --------------------------
	.section	.nv.info._Z17construct_delta_HP6__halfPfS1_,"",@"SHT_CUDA_INFO"
	.sectionflags	@""
	.align	4


	//----- nvinfo : EIATTR_CUDA_API_VERSION
	.align		4
        /*0000*/ 	.byte	0x04, 0x37
        /*0002*/ 	.short	(.L_39 - .L_38)
.L_38:
        /*0004*/ 	.word	0x00000082


	//----- nvinfo : EIATTR_KPARAM_INFO
	.align		4
.L_39:
        /*0008*/ 	.byte	0x04, 0x17
        /*000a*/ 	.short	(.L_41 - .L_40)
.L_40:
        /*000c*/ 	.word	0x00000000
        /*0010*/ 	.short	0x0002
        /*0012*/ 	.short	0x0010
        /*0014*/ 	.byte	0x00, 0xf5, 0x21, 0x00


	//----- nvinfo : EIATTR_KPARAM_INFO
	.align		4
.L_41:
        /*0018*/ 	.byte	0x04, 0x17
        /*001a*/ 	.short	(.L_43 - .L_42)
.L_42:
        /*001c*/ 	.word	0x00000000
        /*0020*/ 	.short	0x0001
        /*0022*/ 	.short	0x0008
        /*0024*/ 	.byte	0x00, 0xf5, 0x21, 0x00


	//----- nvinfo : EIATTR_KPARAM_INFO
	.align		4
.L_43:
        /*0028*/ 	.byte	0x04, 0x17
        /*002a*/ 	.short	(.L_45 - .L_44)
.L_44:
        /*002c*/ 	.word	0x00000000
        /*0030*/ 	.short	0x0000
        /*0032*/ 	.short	0x0000
        /*0034*/ 	.byte	0x00, 0xf5, 0x21, 0x00


	//----- nvinfo : EIATTR_SPARSE_MMA_MASK
	.align		4
.L_45:
        /*0038*/ 	.byte	0x03, 0x50
        /*003a*/ 	.short	0x0000


	//----- nvinfo : EIATTR_MAXREG_COUNT
	.align		4
        /*003c*/ 	.byte	0x03, 0x1b
        /*003e*/ 	.short	0x00ff


	//----- nvinfo : EIATTR_MERCURY_ISA_VERSION
	.align		4
        /*0040*/ 	.byte	0x03, 0x5f
        /*0042*/ 	.short	0x0101


	//----- nvinfo : EIATTR_VRC_CTA_INIT_COUNT
	.align		4
        /*0044*/ 	.byte	0x02, 0x4a
	.zero		1
	.zero		1


	//----- nvinfo : EIATTR_EXIT_INSTR_OFFSETS
	.align		4
        /*0048*/ 	.byte	0x04, 0x1c
        /*004a*/ 	.short	(.L_47 - .L_46)


	//   ....[0]....
.L_46:
        /*004c*/ 	.word	0x00000740


	//----- nvinfo : EIATTR_CBANK_PARAM_SIZE
	.align		4
.L_47:
        /*0050*/ 	.byte	0x03, 0x19
        /*0052*/ 	.short	0x0018


	//----- nvinfo : EIATTR_PARAM_CBANK
	.align		4
        /*0054*/ 	.byte	0x04, 0x0a
        /*0056*/ 	.short	(.L_49 - .L_48)
	.align		4
.L_48:
        /*0058*/ 	.word	index@(.nv.constant0._Z17construct_delta_HP6__halfPfS1_)
        /*005c*/ 	.short	0x0380
        /*005e*/ 	.short	0x0018


	//----- nvinfo : EIATTR_SW_WAR
	.align		4
.L_49:
        /*0060*/ 	.byte	0x04, 0x36
        /*0062*/ 	.short	(.L_51 - .L_50)
.L_50:
        /*0064*/ 	.word	0x00000008
.L_51:


//--------------------- .nv.callgraph             --------------------------
	.section	.nv.callgraph,"",@"SHT_CUDA_CALLGRAPH"
	.align	4
	.sectionentsize	8
	.align		4
        /*0000*/ 	.word	0x00000000
	.align		4
        /*0004*/ 	.word	0xffffffff
	.align		4
        /*0008*/ 	.word	0x00000000
	.align		4
        /*000c*/ 	.word	0xfffffffe
	.align		4
        /*0010*/ 	.word	0x00000000
	.align		4
        /*0014*/ 	.word	0xfffffffd
	.align		4
        /*0018*/ 	.word	0x00000000
	.align		4
        /*001c*/ 	.word	0xfffffffc


//--------------------- .text._Z18judge_flipping_comP6__halfPfS1_S0_S1_ifiS1_ --------------------------
	.section	.text._Z18judge_flipping_comP6__halfPfS1_S0_S1_ifiS1_,"ax",@progbits
	.align	128
        .global         _Z18judge_flipping_comP6__halfPfS1_S0_S1_ifiS1_
        .type           _Z18judge_flipping_comP6__halfPfS1_S0_S1_ifiS1_,@function
        .size           _Z18judge_flipping_comP6__halfPfS1_S0_S1_ifiS1_,(.L_x_5 - _Z18judge_flipping_comP6__halfPfS1_S0_S1_ifiS1_)
        .other          _Z18judge_flipping_comP6__halfPfS1_S0_S1_ifiS1_,@"STO_CUDA_ENTRY STV_DEFAULT"
_Z18judge_flipping_comP6__halfPfS1_S0_S1_ifiS1_:
.text._Z18judge_flipping_comP6__halfPfS1_S0_S1_ifiS1_:
[----:B------:R-:W-:Y:S01]  /*0000*/  LDC R1, c[0x0][0x37c] ;  /* 0x0000df00ff017b82 */ /* 0x000fe20000000800 */
[----:B------:R-:W0:Y:S07]  /*0010*/  S2R R18, SR_CTAID.X ;  /* 0x0000000000127919 */ /* 0x000e2e0000002500 */
[----:B------:R-:W1:Y:S01]  /*0020*/  LDC R19, c[0x0][0x3b0] ;  /* 0x0000ec00ff137b82 */ /* 0x000e620000000800 */
[----:B------:R-:W2:Y:S01]  /*0030*/  LDCU.64 UR6, c[0x0][0x358] ;  /* 0x00006b00ff0677ac */ /* 0x000ea20008000a00 */
[----:B------:R-:W3:Y:S01]  /*0040*/  S2R R5, SR_TID.X ;  /* 0x0000000000057919 */ /* 0x000ee20000002100 */
[----:B------:R-:W4:Y:S05]  /*0050*/  LDCU.64 UR4, c[0x0][0x3a8] ;  /* 0x00007500ff0477ac */ /* 0x000f2a0008000a00 */
[----:B------:R-:W2:Y:S08]  /*0060*/  LDC.64 R2, c[0x0][0x388] ;  /* 0x0000e200ff027b82 */ /* 0x000eb00000000a00 */
[----:B------:R-:W4:Y:S08]  /*0070*/  LDC.64 R12, c[0x0][0x3b8] ;  /* 0x0000ee00ff0c7b82 */ /* 0x000f300000000a00 */
[----:B------:R-:W4:Y:S01]  /*0080*/  LDC.64 R10, c[0x0][0x390] ;  /* 0x0000e400ff0a7b82 */ /* 0x000f220000000a00 */
[----:B0-----:R-:W-:-:S07]  /*0090*/  SHF.L.U32 R0, R18, 0x5, RZ ;  /* 0x0000000512007819 */ /* 0x001fce00000006ff */
[----:B------:R-:W0:Y:S01]  /*00a0*/  LDC.64 R8, c[0x0][0x3a0] ;  /* 0x0000e800ff087b82 */ /* 0x000e220000000a00 */
[----:B------:R-:W-:Y:S02]  /*00b0*/  SHF.R.U32.HI R18, RZ, 0x3, R18 ;  /* 0x00000003ff127819 */ /* 0x000fe40000011612 */
[----:B------:R-:W-:-:S04]  /*00c0*/  LOP3.LUT R0, R0, 0xe0, RZ, 0xc0, !PT ;  /* 0x000000e000007812 */ /* 0x000fc800078ec0ff */
[----:B---3--:R-:W-:Y:S01]  /*00d0*/  IADD3 R0, PT, PT, R0, R5, RZ ;  /* 0x0000000500007210 */ /* 0x008fe20007ffe0ff */
[----:B------:R-:W3:Y:S03]  /*00e0*/  LDC.64 R6, c[0x0][0x398] ;  /* 0x0000e600ff067b82 */ /* 0x000ee60000000a00 */
[----:B-1----:R-:W-:-:S04]  /*00f0*/  IADD3 R17, PT, PT, R0, R19, RZ ;  /* 0x0000001300117210 */ /* 0x002fc80007ffe0ff */
[----:B------:R-:W-:-:S05]  /*0100*/  LEA R5, R18, R17, 0xd ;  /* 0x0000001112057211 */ /* 0x000fca00078e68ff */
[----:B--2---:R-:W-:-:S06]  /*0110*/  IMAD.WIDE R2, R5, 0x4, R2 ;  /* 0x0000000405027825 */ /* 0x004fcc00078e0202 */
[----:B------:R-:W2:Y:S01]  /*0120*/  LDG.E R3, desc[UR6][R2.64] ;  /* 0x0000000602037981 */ /* 0x000ea2000c1e1900 */
[C---:B------:R-:W-:Y:S02]  /*0130*/  SHF.L.U32 R4, R18.reuse, 0xd, RZ ;  /* 0x0000000d12047819 */ /* 0x040fe400000006ff */
[C---:B------:R-:W-:Y:S02]  /*0140*/  SHF.L.U32 R16, R18.reuse, 0x7, RZ ;  /* 0x0000000712107819 */ /* 0x040fe400000006ff */
[----:B------:R-:W-:Y:S02]  /*0150*/  SHF.L.U32 R15, R18, 0x8, RZ ;  /* 0x00000008120f7819 */ /* 0x000fe400000006ff */
[----:B------:R-:W-:Y:S02]  /*0160*/  IADD3 R14, PT, PT, R4, 0x1e000, RZ ;  /* 0x0001e000040e7810 */ /* 0x000fe40007ffe0ff */
[----:B------:R-:W-:Y:S02]  /*0170*/  LOP3.LUT R20, R16, 0x80, RZ, 0xc0, !PT ;  /* 0x0000008010147812 */ /* 0x000fe400078ec0ff */
[----:B------:R-:W-:-:S02]  /*0180*/  IADD3 R4, PT, PT, R4, 0x2000, RZ ;  /* 0x0000200004047810 */ /* 0x000fc40007ffe0ff */
[----:B------:R-:W-:Y:S02]  /*0190*/  IADD3 R5, PT, PT, R0, R15, RZ ;  /* 0x0000000f00057210 */ /* 0x000fe40007ffe0ff */
[----:B------:R-:W-:Y:S02]  /*01a0*/  IADD3 R31, PT, PT, R20, R19, RZ ;  /* 0x00000013141f7210 */ /* 0x000fe40007ffe0ff */
[----:B------:R-:W-:Y:S02]  /*01b0*/  LOP3.LUT R14, R14, 0x1e000, RZ, 0xc0, !PT ;  /* 0x0001e0000e0e7812 */ /* 0x000fe400078ec0ff */
[----:B------:R-:W-:Y:S01]  /*01c0*/  LOP3.LUT R0, R4, 0x1e000, RZ, 0xc0, !PT ;  /* 0x0001e00004007812 */ /* 0x000fe200078ec0ff */
[----:B----4-:R-:W-:Y:S01]  /*01d0*/  IMAD.WIDE.U32 R4, R5, 0x4, R12 ;  /* 0x0000000405047825 */ /* 0x010fe200078e000c */
[-C--:B------:R-:W-:Y:S02]  /*01e0*/  IADD3 R21, PT, PT, R14, R31.reuse, RZ ;  /* 0x0000001f0e157210 */ /* 0x080fe40007ffe0ff */
[----:B------:R-:W-:-:S02]  /*01f0*/  IADD3 R23, PT, PT, R0, R31, RZ ;  /* 0x0000001f00177210 */ /* 0x000fc40007ffe0ff */
[----:B------:R-:W-:Y:S01]  /*0200*/  LEA R27, R18, R31, 0xd ;  /* 0x0000001f121b7211 */ /* 0x000fe200078e68ff */
[----:B------:R-:W-:Y:S01]  /*0210*/  IMAD.WIDE R20, R21, 0x4, R10 ;  /* 0x0000000415147825 */ /* 0x000fe200078e020a */
[----:B------:R-:W-:-:S03]  /*0220*/  PRMT R33, R31, 0x6540, R18 ;  /* 0x000065401f217816 */ /* 0x000fc60000000012 */
[----:B------:R-:W-:-:S04]  /*0230*/  IMAD.WIDE R22, R23, 0x4, R10 ;  /* 0x0000000417167825 */ /* 0x000fc800078e020a */
[----:B------:R-:W-:-:S04]  /*0240*/  IMAD.WIDE R24, R27, 0x4, R10 ;  /* 0x000000041b187825 */ /* 0x000fc800078e020a */
[----:B------:R-:W-:-:S04]  /*0250*/  IMAD.WIDE.U32 R28, R33, 0x4, R12 ;  /* 0x00000004211c7825 */ /* 0x000fc800078e000c */
[----:B0-----:R-:W-:-:S04]  /*0260*/  IMAD.WIDE R26, R27, 0x4, R8 ;  /* 0x000000041b1a7825 */ /* 0x001fc800078e0208 */
[----:B---3--:R-:W-:Y:S01]  /*0270*/  IMAD.WIDE.U32 R32, R33, 0x2, R6 ;  /* 0x0000000221207825 */ /* 0x008fe200078e0006 */
[----:B--2---:R0:W-:Y:S04]  /*0280*/  STG.E desc[UR6][R4.64], R3 ;  /* 0x0000000304007986 */ /* 0x0041e8000c101906 */
[----:B------:R-:W2:Y:S04]  /*0290*/  LDG.E R2, desc[UR6][R20.64] ;  /* 0x0000000614027981 */ /* 0x000ea8000c1e1900 */
[----:B------:R-:W2:Y:S04]  /*02a0*/  LDG.E R35, desc[UR6][R22.64] ;  /* 0x0000000616237981 */ /* 0x000ea8000c1e1900 */
[----:B------:R-:W3:Y:S04]  /*02b0*/  LDG.E R30, desc[UR6][R24.64] ;  /* 0x00000006181e7981 */ /* 0x000ee8000c1e1900 */
[----:B------:R-:W4:Y:S04]  /*02c0*/  LDG.E R34, desc[UR6][R26.64] ;  /* 0x000000061a227981 */ /* 0x000f28000c1e1900 */
[----:B------:R-:W-:Y:S04]  /*02d0*/  STG.E.U16 desc[UR6][R32.64], RZ ;  /* 0x000000ff20007986 */ /* 0x000fe8000c101506 */
[----:B------:R-:W3:Y:S04]  /*02e0*/  LDG.E R29, desc[UR6][R28.64] ;  /* 0x000000061c1d7981 */ /* 0x000ee8000c1e1900 */
[----:B0-----:R-:W4:Y:S01]  /*02f0*/  LDG.E R3, desc[UR6][R24.64] ;  /* 0x0000000618037981 */ /* 0x001f22000c1e1900 */
[----:B------:R-:W-:-:S04]  /*0300*/  I2FP.F32.S32 R36, UR4 ;  /* 0x0000000400247c45 */ /* 0x000fc80008201400 */
[----:B------:R-:W-:Y:S01]  /*0310*/  R2UR UR4, R36 ;  /* 0x00000000240472ca */ /* 0x000fe200000e0000 */
[----:B--2---:R-:W-:-:S12]  /*0320*/  FADD R2, R2, R35 ;  /* 0x0000002302027221 */ /* 0x004fd80000000000 */
[----:B---3--:R-:W-:Y:S01]  /*0330*/  FFMA R2, -R2, UR4, R29 ;  /* 0x0000000402027c23 */ /* 0x008fe2000800011d */
[----:B------:R-:W-:Y:S01]  /*0340*/  LEA R29, R31, R17, 0xd ;  /* 0x000000111f1d7211 */ /* 0x000fe200078e68ff */
[----:B----4-:R-:W-:-:S04]  /*0350*/  FMUL R3, R3, UR5 ;  /* 0x0000000503037c20 */ /* 0x010fc80008400000 */
[----:B------:R-:W-:Y:S02]  /*0360*/  FMUL R35, R3, R2 ;  /* 0x0000000203237220 */ /* 0x000fe40000400000 */
[----:B------:R-:W0:Y:S03]  /*0370*/  LDC.64 R2, c[0x0][0x380] ;  /* 0x0000e000ff027b82 */ /* 0x000e260000000a00 */
[----:B------:R-:W-:-:S13]  /*0380*/  FSETP.GT.AND P0, PT, R34, R35, PT ;  /* 0x000000232200720b */ /* 0x000fda0003f04000 */
[C---:B------:R-:W-:Y:S01]  /*0390*/  @P0 FMUL R28, R30.reuse, -2 ;  /* 0xc00000001e1c0820 */ /* 0x040fe20000400000 */
[----:B------:R-:W-:-:S04]  /*03a0*/  @P0 FADD R43, -R30, -RZ ;  /* 0x800000ff1e2b0221 */ /* 0x000fc80000000100 */
[----:B------:R-:W-:Y:S01]  /*03b0*/  @P0 F2FP.F16.F32.PACK_AB R34, RZ, R28 ;  /* 0x0000001cff22023e */ /* 0x000fe200000000ff */
[----:B------:R-:W-:Y:S01]  /*03c0*/  @P0 STG.E desc[UR6][R24.64], R43 ;  /* 0x0000002b18000986 */ /* 0x000fe2000c101906 */
[----:B0-----:R-:W-:Y:S02]  /*03d0*/  IMAD.WIDE R28, R29, 0x2, R2 ;  /* 0x000000021d1c7825 */ /* 0x001fe400078e0202 */
[----:B------:R-:W-:-:S05]  /*03e0*/  PRMT R38, R34, 0x7610, R38 ;  /* 0x0000761022267816 */ /* 0x000fca0000000026 */
[----:B------:R0:W-:Y:S04]  /*03f0*/  @P0 STG.E.U16 desc[UR6][R32.64], R38 ;  /* 0x0000002620000986 */ /* 0x0001e8000c101506 */
[----:B------:R-:W2:Y:S04]  /*0400*/  @P0 LDG.E.U16 R30, desc[UR6][R28.64] ;  /* 0x000000061c1e0981 */ /* 0x000ea8000c1e1500 */
[----:B------:R-:W3:Y:S01]  /*0410*/  @P0 LDG.E R37, desc[UR6][R4.64] ;  /* 0x0000000604250981 */ /* 0x000ee2000c1e1900 */
[----:B------:R-:W-:Y:S01]  /*0420*/  @P0 HADD2.F32 R35, -RZ, R34.H0_H0 ;  /* 0x20000022ff230230 */ /* 0x000fe20000004100 */
[----:B------:R-:W-:-:S04]  /*0430*/  IADD3 R36, PT, PT, R31, 0x1, RZ ;  /* 0x000000011f247810 */ /* 0x000fc80007ffe0ff */
[----:B------:R-:W-:-:S04]  /*0440*/  LOP3.LUT R36, R36, 0xff, RZ, 0xc0, !PT ;  /* 0x000000ff24247812 */ /* 0x000fc800078ec0ff */
[----:B------:R-:W-:Y:S01]  /*0450*/  IADD3 R41, PT, PT, R15, R36, RZ ;  /* 0x000000240f297210 */ /* 0x000fe20007ffe0ff */
[----:B--2---:R-:W-:-:S05]  /*0460*/  @P0 HADD2.F32 R30, -RZ, R30.H0_H0 ;  /* 0x2000001eff1e0230 */ /* 0x004fca0000004100 */
[----:B---3--:R-:W-:Y:S01]  /*0470*/  @P0 FFMA R39, R30, R35, R37 ;  /* 0x000000231e270223 */ /* 0x008fe20000000025 */
[----:B------:R-:W-:-:S04]  /*0480*/  IMAD.WIDE.U32 R34, R41, 0x4, R12 ;  /* 0x0000000429227825 */ /* 0x000fc800078e000c */
[----:B------:R1:W-:Y:S01]  /*0490*/  @P0 STG.E desc[UR6][R4.64], R39 ;  /* 0x0000002704000986 */ /* 0x0003e2000c101906 */
[----:B------:R-:W-:Y:S01]  /*04a0*/  IMAD.WIDE.U32 R36, R41, 0x2, R6 ;  /* 0x0000000229247825 */ /* 0x000fe200078e0006 */
[----:B------:R-:W-:Y:S06]  /*04b0*/  BAR.SYNC.DEFER_BLOCKING 0x0 ;  /* 0x0000000000007b1d */ /* 0x000fec0000010000 */
[----:B0-----:R-:W2:Y:S04]  /*04c0*/  LDG.E R33, desc[UR6][R20.64+0x4] ;  /* 0x0000040614217981 */ /* 0x001ea8000c1e1900 */
[----:B------:R-:W2:Y:S04]  /*04d0*/  LDG.E R38, desc[UR6][R22.64+0x4] ;  /* 0x0000040616267981 */ /* 0x000ea8000c1e1900 */
[----:B------:R-:W3:Y:S04]  /*04e0*/  LDG.E R32, desc[UR6][R26.64+0x4] ;  /* 0x000004061a207981 */ /* 0x000ee8000c1e1900 */
[----:B------:R-:W4:Y:S04]  /*04f0*/  LDG.E R30, desc[UR6][R24.64+0x4] ;  /* 0x00000406181e7981 */ /* 0x000f28000c1e1900 */
[----:B------:R-:W-:Y:S04]  /*0500*/  STG.E.U16 desc[UR6][R36.64], RZ ;  /* 0x000000ff24007986 */ /* 0x000fe8000c101506 */
[----:B------:R-:W3:Y:S04]  /*0510*/  LDG.E R34, desc[UR6][R34.64] ;  /* 0x0000000622227981 */ /* 0x000ee8000c1e1900 */
[----:B------:R-:W4:Y:S01]  /*0520*/  LDG.E R40, desc[UR6][R24.64+0x4] ;  /* 0x0000040618287981 */ /* 0x000f22000c1e1900 */
[----:B--2---:R-:W-:-:S04]  /*0530*/  FADD R33, R33, R38 ;  /* 0x0000002621217221 */ /* 0x004fc80000000000 */
[----:B---3--:R-:W-:Y:S01]  /*0540*/  FFMA R33, -R33, UR4, R34 ;  /* 0x0000000421217c23 */ /* 0x008fe20008000122 */
[----:B----4-:R-:W-:-:S04]  /*0550*/  FMUL R40, R40, UR5 ;  /* 0x0000000528287c20 */ /* 0x010fc80008400000 */
[----:B------:R-:W-:-:S05]  /*0560*/  FMUL R33, R40, R33 ;  /* 0x0000002128217220 */ /* 0x000fca0000400000 */
[----:B------:R-:W-:-:S13]  /*0570*/  FSETP.GT.AND P0, PT, R32, R33, PT ;  /* 0x000000212000720b */ /* 0x000fda0003f04000 */
[C---:B------:R-:W-:Y:S01]  /*0580*/  @P0 FMUL R32, R30.reuse, -2 ;  /* 0xc00000001e200820 */ /* 0x040fe20000400000 */
[----:B-1----:R-:W-:-:S04]  /*0590*/  @P0 FADD R39, -R30, -RZ ;  /* 0x800000ff1e270221 */ /* 0x002fc80000000100 */
[----:B------:R-:W-:Y:S01]  /*05a0*/  @P0 F2FP.F16.F32.PACK_AB R32, RZ, R32 ;  /* 0x00000020ff20023e */ /* 0x000fe200000000ff */
[----:B------:R0:W-:Y:S04]  /*05b0*/  @P0 STG.E desc[UR6][R24.64+0x4], R39 ;  /* 0x0000042718000986 */ /* 0x0001e8000c101906 */
[----:B------:R1:W-:Y:S04]  /*05c0*/  @P0 STG.E.U16 desc[UR6][R36.64], R32 ;  /* 0x0000002024000986 */ /* 0x0003e8000c101506 */
[----:B------:R-:W2:Y:S04]  /*05d0*/  @P0 LDG.E.U16 R30, desc[UR6][R28.64+0x4000] ;  /* 0x004000061c1e0981 */ /* 0x000ea8000c1e1500 */
[----:B------:R-:W3:Y:S01]  /*05e0*/  @P0 LDG.E R35, desc[UR6][R4.64] ;  /* 0x0000000604230981 */ /* 0x000ee2000c1e1900 */
[----:B------:R-:W-:Y:S01]  /*05f0*/  @P0 HADD2.F32 R33, -RZ, R32.H0_H0 ;  /* 0x20000020ff210230 */ /* 0x000fe20000004100 */
[----:B------:R-:W-:-:S04]  /*0600*/  IADD3 R34, PT, PT, R16, 0x2, RZ ;  /* 0x0000000210227810 */ /* 0x000fc80007ffe0ff */
[----:B------:R-:W-:-:S04]  /*0610*/  LOP3.LUT R34, R34, 0x82, RZ, 0xc0, !PT ;  /* 0x0000008222227812 */ /* 0x000fc800078ec0ff */
[----:B------:R-:W-:-:S04]  /*0620*/  IADD3 R45, PT, PT, R34, R19, RZ ;  /* 0x00000013222d7210 */ /* 0x000fc80007ffe0ff */
[----:B0-----:R-:W-:-:S05]  /*0630*/  LEA R39, R18, R45, 0xd ;  /* 0x0000002d12277211 */ /* 0x001fca00078e68ff */
[----:B-1----:R-:W-:-:S04]  /*0640*/  IMAD.WIDE R36, R39, 0x4, R8 ;  /* 0x0000000427247825 */ /* 0x002fc800078e0208 */
[----:B------:R-:W-:-:S04]  /*0650*/  IMAD.WIDE R38, R39, 0x4, R10 ;  /* 0x0000000427267825 */ /* 0x000fc800078e020a */
[----:B--2---:R-:W-:-:S05]  /*0660*/  @P0 HADD2.F32 R30, -RZ, R30.H0_H0 ;  /* 0x2000001eff1e0230 */ /* 0x004fca0000004100 */
[----:B---3--:R-:W-:Y:S01]  /*0670*/  @P0 FFMA R41, R30, R33, R35 ;  /* 0x000000211e290223 */ /* 0x008fe20000000023 */
[----:B------:R-:W-:Y:S02]  /*0680*/  LOP3.LUT R30, R45, 0xff, RZ, 0xc0, !PT ;  /* 0x000000ff2d1e7812 */ /* 0x000fe400078ec0ff */
[-C--:B------:R-:W-:Y:S02]  /*0690*/  IADD3 R33, PT, PT, R14, R45.reuse, RZ ;  /* 0x0000002d0e217210 */ /* 0x080fe40007ffe0ff */
[----:B------:R0:W-:Y:S01]  /*06a0*/  @P0 STG.E desc[UR6][R4.64], R41 ;  /* 0x0000002904000986 */ /* 0x0001e2000c101906 */
[----:B------:R-:W-:Y:S02]  /*06b0*/  IADD3 R35, PT, PT, R0, R45, RZ ;  /* 0x0000002d00237210 */ /* 0x000fe40007ffe0ff */
[----:B------:R-:W-:Y:S01]  /*06c0*/  IADD3 R43, PT, PT, R15, R30, RZ ;  /* 0x0000001e0f2b7210 */ /* 0x000fe20007ffe0ff */
[----:B------:R-:W-:Y:S01]  /*06d0*/  BAR.SYNC.DEFER_BLOCKING 0x0 ;  /* 0x0000000000007b1d */ /* 0x000fe20000010000 */
[----:B------:R-:W-:-:S04]  /*06e0*/  IMAD.WIDE R32, R33, 0x4, R10 ;  /* 0x0000000421207825 */ /* 0x000fc800078e020a */
[----:B------:R-:W-:-:S04]  /*06f0*/  IMAD.WIDE R34, R35, 0x4, R10 ;  /* 0x0000000423227825 */ /* 0x000fc800078e020a */
[----:B0-----:R-:W-:-:S04]  /*0700*/  IMAD.WIDE.U32 R40, R43, 0x2, R6 ;  /* 0x000000022b287825 */ /* 0x001fc800078e0006 */
[----:B------:R-:W-:Y:S01]  /*0710*/  IMAD.WIDE.U32 R42, R43, 0x4, R12 ;  /* 0x000000042b2a7825 */ /* 0x000fe200078e000c */
[----:B------:R-:W2:Y:S04]  /*0720*/  LDG.E R32, desc[UR6][R32.64] ;  /* 0x0000000620207981 */ /* 0x000ea8000c1e1900 */
        /* <DEDUP_REMOVED lines=12> */
[----:B------:R-:W-:Y:S01]  /*07f0*/  @P0 LEA R33, R45, R17, 0xd ;  /* 0x000000112d210211 */ /* 0x000fe200078e68ff */
[----:B------:R-:W-:-:S03]  /*0800*/  @P0 FADD R36, -R30, -RZ ;  /* 0x800000ff1e240221 */ /* 0x000fc60000000100 */
[----:B------:R-:W-:Y:S01]  /*0810*/  @P0 F2FP.F16.F32.PACK_AB R34, RZ, R32 ;  /* 0x00000020ff22023e */ /* 0x000fe200000000ff */
[----:B------:R-:W-:Y:S01]  /*0820*/  @P0 IMAD.WIDE R32, R33, 0x2, R2 ;  /* 0x0000000221200825 */ /* 0x000fe200078e0202 */
[----:B------:R0:W-:Y:S02]  /*0830*/  @P0 STG.E desc[UR6][R38.64], R36 ;  /* 0x0000002426000986 */ /* 0x0001e4000c101906 */
[----:B------:R-:W-:-:S05]  /*0840*/  PRMT R42, R34, 0x7610, R42 ;  /* 0x00007610222a7816 */ /* 0x000fca000000002a */
[----:B------:R-:W-:Y:S04]  /*0850*/  @P0 STG.E.U16 desc[UR6][R40.64], R42 ;  /* 0x0000002a28000986 */ /* 0x000fe8000c101506 */
[----:B------:R-:W2:Y:S04]  /*0860*/  @P0 LDG.E.U16 R32, desc[UR6][R32.64] ;  /* 0x0000000620200981 */ /* 0x000ea8000c1e1500 */
[----:B------:R-:W3:Y:S01]  /*0870*/  @P0 LDG.E R37, desc[UR6][R4.64] ;  /* 0x0000000604250981 */ /* 0x000ee2000c1e1900 */
[----:B------:R-:W-:Y:S01]  /*0880*/  IADD3 R30, PT, PT, R31, 0x3, RZ ;  /* 0x000000031f1e7810 */ /* 0x000fe20007ffe0ff */
[----:B------:R-:W-:-:S03]  /*0890*/  @P0 HADD2.F32 R35, -RZ, R34.H0_H0 ;  /* 0x20000022ff230230 */ /* 0x000fc60000004100 */
[----:B------:R-:W-:-:S04]  /*08a0*/  LOP3.LUT R34, R30, 0xff, RZ, 0xc0, !PT ;  /* 0x000000ff1e227812 */ /* 0x000fc800078ec0ff */
[----:B------:R-:W-:Y:S01]  /*08b0*/  IADD3 R45, PT, PT, R15, R34, RZ ;  /* 0x000000220f2d7210 */ /* 0x000fe20007ffe0ff */
[----:B--2---:R-:W-:-:S05]  /*08c0*/  @P0 HADD2.F32 R30, -RZ, R32.H0_H0 ;  /* 0x20000020ff1e0230 */ /* 0x004fca0000004100 */
[----:B---3--:R-:W-:Y:S01]  /*08d0*/  @P0 FFMA R43, R30, R35, R37 ;  /* 0x000000231e2b0223 */ /* 0x008fe20000000025 */
[----:B------:R-:W-:-:S04]  /*08e0*/  IMAD.WIDE.U32 R34, R45, 0x4, R12 ;  /* 0x000000042d227825 */ /* 0x000fc800078e000c */
[----:B------:R-:W-:Y:S01]  /*08f0*/  @P0 STG.E desc[UR6][R4.64], R43 ;  /* 0x0000002b04000986 */ /* 0x000fe2000c101906 */
[----:B0-----:R-:W-:Y:S01]  /*0900*/  IMAD.WIDE.U32 R36, R45, 0x2, R6 ;  /* 0x000000022d247825 */ /* 0x001fe200078e0006 */
[----:B------:R-:W-:Y:S06]  /*0910*/  BAR.SYNC.DEFER_BLOCKING 0x0 ;  /* 0x0000000000007b1d */ /* 0x000fec0000010000 */
        /* <DEDUP_REMOVED lines=13> */
[----:B------:R-:W-:-:S04]  /*09f0*/  @P0 FADD R39, -R30, -RZ ;  /* 0x800000ff1e270221 */ /* 0x000fc80000000100 */
        /* <DEDUP_REMOVED lines=3851> */
[----:B------:R-:W-:Y:S04]  /*fab0*/  @P0 STG.E desc[UR6][R24.64+0x1c4], R39 ;  /* 0x0001c42718000986 */ /* 0x000fe8000c101906 */
[----:B------:R0:W-:Y:S04]  /*fac0*/  @P0 STG.E.U16 desc[UR6][R36.64], R32 ;  /* 0x0000002024000986 */ /* 0x0001e8000c101506 */
[----:B------:R-:W2:Y:S04]  /*fad0*/  @P0 LDG.E.U16 R30, desc[UR6][R28.64+0x1c4000] ;  /* 0x1c4000061c1e0981 */ /* 0x000ea8000c1e1500 */
[----:B------:R-:W3:Y:S01]  /*fae0*/  @P0 LDG.E R35, desc[UR6][R4.64] ;  /* 0x0000000604230981 */ /* 0x000ee2000c1e1900 */
[----:B------:R-:W-:-:S04]  /*faf0*/  IADD3 R33, PT, PT, R16, 0x72, RZ ;  /* 0x0000007210217810 */ /* 0x000fc80007ffe0ff */
[----:B------:R-:W-:Y:S01]  /*fb00*/  LOP3.LUT R34, R33, 0xf2, RZ, 0xc0, !PT ;  /* 0x000000f221227812 */ /* 0x000fe200078ec0ff */
[----:B------:R-:W-:-:S03]  /*fb10*/  @P0 HADD2.F32 R33, -RZ, R32.H0_H0 ;  /* 0x20000020ff210230 */ /* 0x000fc60000004100 */
[----:B------:R-:W-:-:S04]  /*fb20*/  IADD3 R45, PT, PT, R34, R19, RZ ;  /* 0x00000013222d7210 */ /* 0x000fc80007ffe0ff */
[----:B0-----:R-:W-:Y:S02]  /*fb30*/  LOP3.LUT R32, R45, 0xff, RZ, 0xc0, !PT ;  /* 0x000000ff2d207812 */ /* 0x001fe400078ec0ff */
[-C--:B------:R-:W-:Y:S02]  /*fb40*/  IADD3 R41, PT, PT, R14, R45.reuse, RZ ;  /* 0x0000002d0e297210 */ /* 0x080fe40007ffe0ff */
[----:B------:R-:W-:Y:S02]  /*fb50*/  IADD3 R43, PT, PT, R0, R45, RZ ;  /* 0x0000002d002b7210 */ /* 0x000fe40007ffe0ff */
[----:B------:R-:W-:Y:S01]  /*fb60*/  IADD3 R39, PT, PT, R15, R32, RZ ;  /* 0x000000200f277210 */ /* 0x000fe20007ffe0ff */
[----:B------:R-:W-:-:S04]  /*fb70*/  IMAD.WIDE R40, R41, 0x4, R10 ;  /* 0x0000000429287825 */ /* 0x000fc800078e020a */
[----:B------:R-:W-:-:S04]  /*fb80*/  IMAD.WIDE R42, R43, 0x4, R10 ;  /* 0x000000042b2a7825 */ /* 0x000fc800078e020a */
[----:B--2---:R-:W-:-:S05]  /*fb90*/  @P0 HADD2.F32 R30, -RZ, R30.H0_H0 ;  /* 0x2000001eff1e0230 */ /* 0x004fca0000004100 */
[----:B---3--:R-:W-:Y:S01]  /*fba0*/  @P0 FFMA R30, R30, R33, R35 ;  /* 0x000000211e1e0223 */ /* 0x008fe20000000023 */
[----:B------:R-:W-:-:S04]  /*fbb0*/  LEA R35, R18, R45, 0xd ;  /* 0x0000002d12237211 */ /* 0x000fc800078e68ff */
[----:B------:R0:W-:Y:S01]  /*fbc0*/  @P0 STG.E desc[UR6][R4.64], R30 ;  /* 0x0000001e04000986 */ /* 0x0001e2000c101906 */
[C---:B------:R-:W-:Y:S01]  /*fbd0*/  IMAD.WIDE R36, R35.reuse, 0x4, R8 ;  /* 0x0000000423247825 */ /* 0x040fe200078e0208 */
[----:B------:R-:W-:Y:S03]  /*fbe0*/  BAR.SYNC.DEFER_BLOCKING 0x0 ;  /* 0x0000000000007b1d */ /* 0x000fe60000010000 */
[----:B------:R-:W-:-:S04]  /*fbf0*/  IMAD.WIDE R34, R35, 0x4, R10 ;  /* 0x0000000423227825 */ /* 0x000fc800078e020a */
[C---:B------:R-:W-:Y:S01]  /*fc00*/  IMAD.WIDE.U32 R32, R39.reuse, 0x2, R6 ;  /* 0x0000000227207825 */ /* 0x040fe200078e0006 */
[----:B------:R-:W2:Y:S04]  /*fc10*/  LDG.E R40, desc[UR6][R40.64] ;  /* 0x0000000628287981 */ /* 0x000ea8000c1e1900 */
[----:B------:R-:W2:Y:S04]  /*fc20*/  LDG.E R43, desc[UR6][R42.64] ;  /* 0x000000062a2b7981 */ /* 0x000ea8000c1e1900 */
[----:B------:R1:W3:Y:S01]  /*fc30*/  LDG.E R36, desc[UR6][R36.64] ;  /* 0x0000000624247981 */ /* 0x0002e2000c1e1900 */
[----:B------:R-:W-:-:S03]  /*fc40*/  IMAD.WIDE.U32 R38, R39, 0x4, R12 ;  /* 0x0000000427267825 */ /* 0x000fc600078e000c */
[----:B0-----:R-:W4:Y:S04]  /*fc50*/  LDG.E R30, desc[UR6][R34.64] ;  /* 0x00000006221e7981 */ /* 0x001f28000c1e1900 */
[----:B------:R-:W-:Y:S04]  /*fc60*/  STG.E.U16 desc[UR6][R32.64], RZ ;  /* 0x000000ff20007986 */ /* 0x000fe8000c101506 */
[----:B------:R-:W3:Y:S04]  /*fc70*/  LDG.E R39, desc[UR6][R38.64] ;  /* 0x0000000626277981 */ /* 0x000ee8000c1e1900 */
[----:B------:R-:W1:Y:S01]  /*fc80*/  LDG.E R37, desc[UR6][R34.64] ;  /* 0x0000000622257981 */ /* 0x000e62000c1e1900 */
[----:B--2---:R-:W-:-:S04]  /*fc90*/  FADD R40, R40, R43 ;  /* 0x0000002b28287221 */ /* 0x004fc80000000000 */
[----:B---3--:R-:W-:Y:S01]  /*fca0*/  FFMA R40, -R40, UR4, R39 ;  /* 0x0000000428287c23 */ /* 0x008fe20008000127 */
[----:B-1----:R-:W-:-:S04]  /*fcb0*/  FMUL R37, R37, UR5 ;  /* 0x0000000525257c20 */ /* 0x002fc80008400000 */
[----:B------:R-:W-:-:S05]  /*fcc0*/  FMUL R37, R37, R40 ;  /* 0x0000002825257220 */ /* 0x000fca0000400000 */
[----:B------:R-:W-:-:S13]  /*fcd0*/  FSETP.GT.AND P0, PT, R36, R37, PT ;  /* 0x000000252400720b */ /* 0x000fda0003f04000 */
[C---:B----4-:R-:W-:Y:S01]  /*fce0*/  @P0 FMUL R36, R30.reuse, -2 ;  /* 0xc00000001e240820 */ /* 0x050fe20000400000 */
[----:B------:R-:W-:Y:S01]  /*fcf0*/  @P0 LEA R37, R45, R17, 0xd ;  /* 0x000000112d250211 */ /* 0x000fe200078e68ff */
[----:B------:R-:W-:-:S03]  /*fd00*/  @P0 FADD R45, -R30, -RZ ;  /* 0x800000ff1e2d0221 */ /* 0x000fc60000000100 */
[----:B------:R-:W-:Y:S01]  /*fd10*/  @P0 F2FP.F16.F32.PACK_AB R39, RZ, R36 ;  /* 0x00000024ff27023e */ /* 0x000fe200000000ff */
[----:B------:R-:W-:Y:S01]  /*fd20*/  @P0 IMAD.WIDE R36, R37, 0x2, R2 ;  /* 0x0000000225240825 */ /* 0x000fe200078e0202 */
[----:B------:R0:W-:Y:S02]  /*fd30*/  @P0 STG.E desc[UR6][R34.64], R45 ;  /* 0x0000002d22000986 */ /* 0x0001e4000c101906 */
[----:B------:R-:W-:-:S05]  /*fd40*/  PRMT R40, R39, 0x7610, R40 ;  /* 0x0000761027287816 */ /* 0x000fca0000000028 */
[----:B------:R1:W-:Y:S04]  /*fd50*/  @P0 STG.E.U16 desc[UR6][R32.64], R40 ;  /* 0x0000002820000986 */ /* 0x0003e8000c101506 */
[----:B------:R-:W2:Y:S04]  /*fd60*/  @P0 LDG.E.U16 R36, desc[UR6][R36.64] ;  /* 0x0000000624240981 */ /* 0x000ea8000c1e1500 */
[----:B------:R-:W3:Y:S01]  /*fd70*/  @P0 LDG.E R41, desc[UR6][R4.64] ;  /* 0x0000000604290981 */ /* 0x000ee2000c1e1900 */
[----:B------:R-:W-:Y:S01]  /*fd80*/  IADD3 R30, PT, PT, R31, 0x73, RZ ;  /* 0x000000731f1e7810 */ /* 0x000fe20007ffe0ff */
[----:B------:R-:W-:-:S03]  /*fd90*/  @P0 HADD2.F32 R39, -RZ, R39.H0_H0 ;  /* 0x20000027ff270230 */ /* 0x000fc60000004100 */
[----:B------:R-:W-:-:S04]  /*fda0*/  LOP3.LUT R38, R30, 0xff, RZ, 0xc0, !PT ;  /* 0x000000ff1e267812 */ /* 0x000fc800078ec0ff */
[----:B------:R-:W-:-:S05]  /*fdb0*/  IADD3 R43, PT, PT, R15, R38, RZ ;  /* 0x000000260f2b7210 */ /* 0x000fca0007ffe0ff */
[----:B0-----:R-:W-:-:S04]  /*fdc0*/  IMAD.WIDE.U32 R34, R43, 0x2, R6 ;  /* 0x000000022b227825 */ /* 0x001fc800078e0006 */
[----:B--2---:R-:W-:-:S05]  /*fdd0*/  @P0 HADD2.F32 R30, -RZ, R36.H0_H0 ;  /* 0x20000024ff1e0230 */ /* 0x004fca0000004100 */
[----:B---3--:R-:W-:Y:S01]  /*fde0*/  @P0 FFMA R41, R30, R39, R41 ;  /* 0x000000271e290223 */ /* 0x008fe20000000029 */
[----:B------:R-:W-:-:S04]  /*fdf0*/  IMAD.WIDE.U32 R38, R43, 0x4, R12 ;  /* 0x000000042b267825 */ /* 0x000fc800078e000c */
[----:B------:R0:W-:Y:S01]  /*fe00*/  @P0 STG.E desc[UR6][R4.64], R41 ;  /* 0x0000002904000986 */ /* 0x0001e2000c101906 */
[----:B------:R-:W-:Y:S06]  /*fe10*/  BAR.SYNC.DEFER_BLOCKING 0x0 ;  /* 0x0000000000007b1d */ /* 0x000fec0000010000 */
[----:B-1----:R-:W2:Y:S04]  /*fe20*/  LDG.E R33, desc[UR6][R20.64+0x1cc] ;  /* 0x0001cc0614217981 */ /* 0x002ea8000c1e1900 */
        /* <DEDUP_REMOVED lines=16> */
[----:B------:R-:W3:Y:S04]  /*ff30*/  @P0 LDG.E.U16 R30, desc[UR6][R28.64+0x1cc000] ;  /* 0x1cc000061c1e0981 */ /* 0x000ee8000c1e1500 */
[----:B------:R-:W0:Y:S01]  /*ff40*/  @P0 LDG.E R37, desc[UR6][R4.64] ;  /* 0x0000000604250981 */ /* 0x000e22000c1e1900 */
[----:B------:R-:W-:Y:S01]  /*ff50*/  @P0 HADD2.F32 R33, -RZ, R32.H0_H0 ;  /* 0x20000020ff210230 */ /* 0x000fe20000004100 */
[----:B------:R-:W-:-:S04]  /*ff60*/  IADD3 R36, PT, PT, R16, 0x74, RZ ;  /* 0x0000007410247810 */ /* 0x000fc80007ffe0ff */
[----:B------:R-:W-:-:S04]  /*ff70*/  LOP3.LUT R36, R36, 0xf4, RZ, 0xc0, !PT ;  /* 0x000000f424247812 */ /* 0x000fc800078ec0ff */
[----:B------:R-:W-:-:S04]  /*ff80*/  IADD3 R45, PT, PT, R36, R19, RZ ;  /* 0x00000013242d7210 */ /* 0x000fc80007ffe0ff */
[----:B------:R-:W-:Y:S01]  /*ff90*/  LEA R39, R18, R45, 0xd ;  /* 0x0000002d12277211 */ /* 0x000fe200078e68ff */
[----:B---3--:R-:W-:-:S05]  /*ffa0*/  @P0 HADD2.F32 R30, -RZ, R30.H0_H0 ;  /* 0x2000001eff1e0230 */ /* 0x008fca0000004100 */
[----:B0-----:R-:W-:Y:S01]  /*ffb0*/  @P0 FFMA R41, R30, R33, R37 ;  /* 0x000000211e290223 */ /* 0x001fe20000000025 */
[----:B------:R-:W-:Y:S02]  /*ffc0*/  LOP3.LUT R30, R45, 0xff, RZ, 0xc0, !PT ;  /* 0x000000ff2d1e7812 */ /* 0x000fe400078ec0ff */
[-C--:B------:R-:W-:Y:S02]  /*ffd0*/  IADD3 R33, PT, PT, R14, R45.reuse, RZ ;  /* 0x0000002d0e217210 */ /* 0x080fe40007ffe0ff */
[----:B------:R0:W-:Y:S01]  /*ffe0*/  @P0 STG.E desc[UR6][R4.64], R41 ;  /* 0x0000002904000986 */ /* 0x0001e2000c101906 */
[----:B------:R-:W-:Y:S02]  /*fff0*/  IADD3 R37, PT, PT, R0, R45, RZ ;  /* 0x0000002d00257210 */ /* 0x000fe40007ffe0ff */
[----:B-1----:R-:W-:Y:S01]  /*10000*/  IADD3 R43, PT, PT, R15, R30, RZ ;  /* 0x0000001e0f2b7210 */ /* 0x002fe20007ffe0ff */
[--C-:B--2---:R-:W-:Y:S01]  /*10010*/  IMAD.WIDE R32, R33, 0x4, R10.reuse ;  /* 0x0000000421207825 */ /* 0x104fe200078e020a */
[----:B------:R-:W-:Y:S03]  /*10020*/  BAR.SYNC.DEFER_BLOCKING 0x0 ;  /* 0x0000000000007b1d */ /* 0x000fe60000010000 */
[----:B------:R-:W-:-:S04]  /*10030*/  IMAD.WIDE R34, R37, 0x4, R10 ;  /* 0x0000000425227825 */ /* 0x000fc800078e020a */
        /* <DEDUP_REMOVED lines=371> */
[----:B------:R-:W-:Y:S02]  /*11770*/  @P0 STG.E desc[UR6][R38.64], R45 ;  /* 0x0000002d26000986 */ /* 0x000fe4000c101906 */
[----:B------:R-:W-:-:S05]  /*11780*/  PRMT R36, R34, 0x7610, R36 ;  /* 0x0000761022247816 */ /* 0x000fca0000000024 */
[----:B------:R0:W-:Y:S04]  /*11790*/  @P0 STG.E.U16 desc[UR6][R40.64], R36 ;  /* 0x0000002428000986 */ /* 0x0001e8000c101506 */
        /* <DEDUP_REMOVED lines=10> */
[----:B------:R-:W-:Y:S01]  /*11840*/  IMAD.WIDE.U32 R34, R43, 0x2, R6 ;  /* 0x000000022b227825 */ /* 0x000fe200078e0006 */
[----:B------:R-:W-:Y:S06]  /*11850*/  BAR.SYNC.DEFER_BLOCKING 0x0 ;  /* 0x0000000000007b1d */ /* 0x000fec0000010000 */
[----:B------:R-:W2:Y:S04]  /*11860*/  LDG.E R20, desc[UR6][R20.64+0x1fc] ;  /* 0x0001fc0614147981 */ /* 0x000ea8000c1e1900 */
[----:B------:R-:W2:Y:S04]  /*11870*/  LDG.E R23, desc[UR6][R22.64+0x1fc] ;  /* 0x0001fc0616177981 */ /* 0x000ea8000c1e1900 */
[----:B------:R-:W3:Y:S04]  /*11880*/  LDG.E R26, desc[UR6][R26.64+0x1fc] ;  /* 0x0001fc061a1a7981 */ /* 0x000ee8000c1e1900 */
[----:B------:R-:W4:Y:S04]  /*11890*/  LDG.E R32, desc[UR6][R24.64+0x1fc] ;  /* 0x0001fc0618207981 */ /* 0x000f28000c1e1900 */
[----:B------:R-:W-:Y:S04]  /*118a0*/  STG.E.U16 desc[UR6][R34.64], RZ ;  /* 0x000000ff22007986 */ /* 0x000fe8000c101506 */
[----:B------:R-:W3:Y:S04]  /*118b0*/  LDG.E R30, desc[UR6][R30.64] ;  /* 0x000000061e1e7981 */ /* 0x000ee8000c1e1900 */
[----:B0-----:R-:W4:Y:S01]  /*118c0*/  LDG.E R36, desc[UR6][R24.64+0x1fc] ;  /* 0x0001fc0618247981 */ /* 0x001f22000c1e1900 */
        /* <DEDUP_REMOVED lines=8> */
[----:B------:R0:W-:Y:S03]  /*11950*/  @P0 STG.E desc[UR6][R24.64+0x1fc], R33 ;  /* 0x0001fc2118000986 */ /* 0x0001e6000c101906 */
[----:B------:R-:W-:-:S05]  /*11960*/  PRMT R26, R20, 0x7610, R26 ;  /* 0x00007610141a7816 */ /* 0x000fca000000001a */
[----:B------:R1:W-:Y:S04]  /*11970*/  @P0 STG.E.U16 desc[UR6][R34.64], R26 ;  /* 0x0000001a22000986 */ /* 0x0003e8000c101506 */
[----:B------:R-:W2:Y:S04]  /*11980*/  @P0 LDG.E.U16 R28, desc[UR6][R28.64+0x1fc000] ;  /* 0x1fc000061c1c0981 */ /* 0x000ea8000c1e1500 */
[----:B------:R-:W3:Y:S01]  /*11990*/  @P0 LDG.E R23, desc[UR6][R4.64] ;  /* 0x0000000604170981 */ /* 0x000ee2000c1e1900 */
[----:B------:R-:W-:Y:S01]  /*119a0*/  @P0 HADD2.F32 R21, -RZ, R20.H0_H0 ;  /* 0x20000014ff150230 */ /* 0x000fe20000004100 */
[----:B------:R-:W-:-:S04]  /*119b0*/  LOP3.LUT R22, R16, 0x80, RZ, 0xc, !PT ;  /* 0x0000008010167812 */ /* 0x000fc800078e0cff */
[----:B------:R-:W-:-:S04]  /*119c0*/  IADD3 R27, PT, PT, R22, R19, RZ ;  /* 0x00000013161b7210 */ /* 0x000fc80007ffe0ff */
[-C--:B------:R-:W-:Y:S02]  /*119d0*/  IADD3 R31, PT, PT, R14, R27.reuse, RZ ;  /* 0x0000001b0e1f7210 */ /* 0x080fe40007ffe0ff */
[----:B0-----:R-:W-:-:S03]  /*119e0*/  IADD3 R33, PT, PT, R0, R27, RZ ;  /* 0x0000001b00217210 */ /* 0x001fc60007ffe0ff */
[----:B------:R-:W-:-:S04]  /*119f0*/  IMAD.WIDE R30, R31, 0x4, R10 ;  /* 0x000000041f1e7825 */ /* 0x000fc800078e020a */
[----:B------:R-:W-:-:S04]  /*11a00*/  IMAD.WIDE R32, R33, 0x4, R10 ;  /* 0x0000000421207825 */ /* 0x000fc800078e020a */
[----:B--2---:R-:W-:-:S05]  /*11a10*/  @P0 HADD2.F32 R20, -RZ, R28.H0_H0 ;  /* 0x2000001cff140230 */ /* 0x004fca0000004100 */
[----:B---3--:R-:W-:Y:S01]  /*11a20*/  @P0 FFMA R37, R20, R21, R23 ;  /* 0x0000001514250223 */ /* 0x008fe20000000017 */
[----:B------:R-:W-:Y:S02]  /*11a30*/  LOP3.LUT R20, R27, 0xff, RZ, 0xc0, !PT ;  /* 0x000000ff1b147812 */ /* 0x000fe400078ec0ff */
[----:B------:R-:W-:Y:S02]  /*11a40*/  LEA R21, R18, R27, 0xd ;  /* 0x0000001b12157211 */ /* 0x000fe400078e68ff */
[----:B------:R-:W-:Y:S01]  /*11a50*/  @P0 STG.E desc[UR6][R4.64], R37 ;  /* 0x0000002504000986 */ /* 0x000fe2000c101906 */
[----:B------:R-:W-:Y:S01]  /*11a60*/  IADD3 R25, PT, PT, R15, R20, RZ ;  /* 0x000000140f197210 */ /* 0x000fe20007ffe0ff */
[----:B------:R-:W-:Y:S01]  /*11a70*/  BAR.SYNC.DEFER_BLOCKING 0x0 ;  /* 0x0000000000007b1d */ /* 0x000fe20000010000 */
[----:B------:R-:W-:-:S04]  /*11a80*/  IMAD.WIDE R28, R21, 0x4, R8 ;  /* 0x00000004151c7825 */ /* 0x000fc800078e0208 */
[----:B------:R-:W-:-:S04]  /*11a90*/  IMAD.WIDE R20, R21, 0x4, R10 ;  /* 0x0000000415147825 */ /* 0x000fc800078e020a */
[----:B------:R-:W-:-:S04]  /*11aa0*/  IMAD.WIDE.U32 R22, R25, 0x2, R6 ;  /* 0x0000000219167825 */ /* 0x000fc800078e0006 */
[----:B------:R-:W-:Y:S01]  /*11ab0*/  IMAD.WIDE.U32 R24, R25, 0x4, R12 ;  /* 0x0000000419187825 */ /* 0x000fe200078e000c */
[----:B------:R-:W2:Y:S04]  /*11ac0*/  LDG.E R30, desc[UR6][R30.64] ;  /* 0x000000061e1e7981 */ /* 0x000ea8000c1e1900 */
[----:B------:R-:W2:Y:S04]  /*11ad0*/  LDG.E R33, desc[UR6][R32.64] ;  /* 0x0000000620217981 */ /* 0x000ea8000c1e1900 */
[----:B------:R-:W3:Y:S04]  /*11ae0*/  LDG.E R28, desc[UR6][R28.64] ;  /* 0x000000061c1c7981 */ /* 0x000ee8000c1e1900 */
[----:B-1----:R-:W4:Y:S04]  /*11af0*/  LDG.E R26, desc[UR6][R20.64] ;  /* 0x00000006141a7981 */ /* 0x002f28000c1e1900 */
        /* <DEDUP_REMOVED lines=13> */
[----:B------:R0:W-:Y:S04]  /*11bd0*/  @P0 STG.E desc[UR6][R20.64], R33 ;  /* 0x0000002114000986 */ /* 0x0001e8000c101906 */
[----:B------:R1:W-:Y:S04]  /*11be0*/  @P0 STG.E.U16 desc[UR6][R22.64], R30 ;  /* 0x0000001e16000986 */ /* 0x0003e8000c101506 */
[----:B------:R-:W2:Y:S04]  /*11bf0*/  @P0 LDG.E.U16 R24, desc[UR6][R24.64] ;  /* 0x0000000618180981 */ /* 0x000ea8000c1e1500 */
[----:B------:R-:W3:Y:S01]  /*11c00*/  @P0 LDG.E R29, desc[UR6][R4.64] ;  /* 0x00000006041d0981 */ /* 0x000ee2000c1e1900 */
[----:B------:R-:W-:Y:S01]  /*11c10*/  IADD3 R26, PT, PT, R16, 0x81, RZ ;  /* 0x00000081101a7810 */ /* 0x000fe20007ffe0ff */
[----:B------:R-:W-:-:S03]  /*11c20*/  @P0 HADD2.F32 R27, -RZ, R30.H0_H0 ;  /* 0x2000001eff1b0230 */ /* 0x000fc60000004100 */
[----:B------:R-:W-:-:S04]  /*11c30*/  LOP3.LUT R28, R26, 0x81, RZ, 0xc0, !PT ;  /* 0x000000811a1c7812 */ /* 0x000fc800078ec0ff */
[----:B------:R-:W-:-:S04]  /*11c40*/  IADD3 R31, PT, PT, R28, R19, RZ ;  /* 0x000000131c1f7210 */ /* 0x000fc80007ffe0ff */
[----:B0-----:R-:W-:Y:S02]  /*11c50*/  LOP3.LUT R20, R31, 0xff, RZ, 0xc0, !PT ;  /* 0x000000ff1f147812 */ /* 0x001fe400078ec0ff */
[----:B-1----:R-:W-:Y:S02]  /*11c60*/  IADD3 R23, PT, PT, R0, R31, RZ ;  /* 0x0000001f00177210 */ /* 0x002fe40007ffe0ff */
[----:B------:R-:W-:-:S03]  /*11c70*/  IADD3 R33, PT, PT, R15, R20, RZ ;  /* 0x000000140f217210 */ /* 0x000fc60007ffe0ff */
[----:B------:R-:W-:-:S04]  /*11c80*/  IMAD.WIDE R22, R23, 0x4, R10 ;  /* 0x0000000417167825 */ /* 0x000fc800078e020a */
[----:B--2---:R-:W-:-:S05]  /*11c90*/  @P0 HADD2.F32 R26, -RZ, R24.H0_H0 ;  /* 0x20000018ff1a0230 */ /* 0x004fca0000004100 */
[----:B---3--:R-:W-:Y:S01]  /*11ca0*/  @P0 FFMA R35, R26, R27, R29 ;  /* 0x0000001b1a230223 */ /* 0x008fe2000000001d */
[-C--:B------:R-:W-:Y:S02]  /*11cb0*/  IADD3 R29, PT, PT, R14, R31.reuse, RZ ;  /* 0x0000001f0e1d7210 */ /* 0x080fe40007ffe0ff */
[----:B------:R-:W-:Y:S02]  /*11cc0*/  LEA R27, R18, R31, 0xd ;  /* 0x0000001f121b7211 */ /* 0x000fe400078e68ff */
[----:B------:R0:W-:Y:S01]  /*11cd0*/  @P0 STG.E desc[UR6][R4.64], R35 ;  /* 0x0000002304000986 */ /* 0x0001e2000c101906 */
[--C-:B------:R-:W-:Y:S01]  /*11ce0*/  IMAD.WIDE R20, R29, 0x4, R10.reuse ;  /* 0x000000041d147825 */ /* 0x100fe200078e020a */
[----:B------:R-:W-:Y:S03]  /*11cf0*/  BAR.SYNC.DEFER_BLOCKING 0x0 ;  /* 0x0000000000007b1d */ /* 0x000fe60000010000 */
[----:B------:R-:W-:-:S04]  /*11d00*/  IMAD.WIDE R24, R27, 0x4, R10 ;  /* 0x000000041b187825 */ /* 0x000fc800078e020a */
[----:B------:R-:W-:-:S04]  /*11d10*/  IMAD.WIDE R26, R27, 0x4, R8 ;  /* 0x000000041b1a7825 */ /* 0x000fc800078e0208 */
[----:B------:R-:W-:-:S04]  /*11d20*/  IMAD.WIDE.U32 R28, R33, 0x4, R12 ;  /* 0x00000004211c7825 */ /* 0x000fc800078e000c */
[----:B------:R-:W-:Y:S01]  /*11d30*/  IMAD.WIDE.U32 R32, R33, 0x2, R6 ;  /* 0x0000000221207825 */ /* 0x000fe200078e0006 */
        /* <DEDUP_REMOVED lines=11> */
[----:B------:R-:W-:Y:S02]  /*11df0*/  FSETP.GT.AND P0, PT, R30, R35, PT ;  /* 0x000000231e00720b */ /* 0x000fe40003f04000 */
[----:B------:R-:W-:-:S05]  /*11e00*/  LEA R35, R31, R17, 0xd ;  /* 0x000000111f237211 */ /* 0x000fca00078e68ff */
[----:B------:R-:W-:-:S06]  /*11e10*/  IMAD.WIDE R28, R35, 0x2, R2 ;  /* 0x00000002231c7825 */ /* 0x000fcc00078e0202 */
[C---:B------:R-:W-:Y:S01]  /*11e20*/  @P0 FMUL R30, R34.reuse, -2 ;  /* 0xc0000000221e0820 */ /* 0x040fe20000400000 */
[----:B------:R-:W-:-:S04]  /*11e30*/  @P0 FADD R39, -R34, -RZ ;  /* 0x800000ff22270221 */ /* 0x000fc80000000100 */
[----:B------:R-:W-:Y:S01]  /*11e40*/  @P0 F2FP.F16.F32.PACK_AB R30, RZ, R30 ;  /* 0x0000001eff1e023e */ /* 0x000fe200000000ff */
[----:B------:R-:W-:Y:S04]  /*11e50*/  @P0 STG.E desc[UR6][R24.64], R39 ;  /* 0x0000002718000986 */ /* 0x000fe8000c101906 */
[----:B------:R0:W-:Y:S04]  /*11e60*/  @P0 STG.E.U16 desc[UR6][R32.64], R30 ;  /* 0x0000001e20000986 */ /* 0x0001e8000c101506 */
[----:B------:R-:W2:Y:S04]  /*11e70*/  @P0 LDG.E.U16 R34, desc[UR6][R28.64] ;  /* 0x000000061c220981 */ /* 0x000ea8000c1e1500 */
[----:B------:R-:W3:Y:S01]  /*11e80*/  @P0 LDG.E R37, desc[UR6][R4.64] ;  /* 0x0000000604250981 */ /* 0x000ee2000c1e1900 */
[----:B------:R-:W-:Y:S01]  /*11e90*/  @P0 HADD2.F32 R35, -RZ, R30.H0_H0 ;  /* 0x2000001eff230230 */ /* 0x000fe20000004100 */
[----:B------:R-:W-:-:S04]  /*11ea0*/  IADD3 R36, PT, PT, R16, 0x82, RZ ;  /* 0x0000008210247810 */ /* 0x000fc80007ffe0ff */
[----:B------:R-:W-:-:S04]  /*11eb0*/  LOP3.LUT R36, R36, 0x82, RZ, 0xc0, !PT ;  /* 0x0000008224247812 */ /* 0x000fc800078ec0ff */
[----:B------:R-:W-:-:S04]  /*11ec0*/  IADD3 R45, PT, PT, R36, R19, RZ ;  /* 0x00000013242d7210 */ /* 0x000fc80007ffe0ff */
[----:B0-----:R-:W-:Y:S02]  /*11ed0*/  LOP3.LUT R30, R45, 0xff, RZ, 0xc0, !PT ;  /* 0x000000ff2d1e7812 */ /* 0x001fe400078ec0ff */
[----:B------:R-:W-:Y:S02]  /*11ee0*/  LEA R39, R18, R45, 0xd ;  /* 0x0000002d12277211 */ /* 0x000fe400078e68ff */
[----:B------:R-:W-:Y:S01]  /*11ef0*/  IADD3 R43, PT, PT, R15, R30, RZ ;  /* 0x0000001e0f2b7210 */ /* 0x000fe20007ffe0ff */
[----:B--2---:R-:W-:-:S05]  /*11f00*/  @P0 HADD2.F32 R34, -RZ, R34.H0_H0 ;  /* 0x20000022ff220230 */ /* 0x004fca0000004100 */
[----:B---3--:R-:W-:Y:S01]  /*11f10*/  @P0 FFMA R41, R34, R35, R37 ;  /* 0x0000002322290223 */ /* 0x008fe20000000025 */
[-C--:B------:R-:W-:Y:S02]  /*11f20*/  IADD3 R35, PT, PT, R14, R45.reuse, RZ ;  /* 0x0000002d0e237210 */ /* 0x080fe40007ffe0ff */
[----:B------:R-:W-:Y:S02]  /*11f30*/  IADD3 R37, PT, PT, R0, R45, RZ ;  /* 0x0000002d00257210 */ /* 0x000fe40007ffe0ff */
[----:B------:R0:W-:Y:S01]  /*11f40*/  @P0 STG.E desc[UR6][R4.64], R41 ;  /* 0x0000002904000986 */ /* 0x0001e2000c101906 */
[--C-:B------:R-:W-:Y:S01]  /*11f50*/  IMAD.WIDE R32, R35, 0x4, R10.reuse ;  /* 0x0000000423207825 */ /* 0x100fe200078e020a */
        /* <DEDUP_REMOVED lines=3469> */
[----:B0-----:R-:W2:Y:S04]  /*1f830*/  LDG.E R38, desc[UR6][R22.64+0x190] ;  /* 0x0001900616267981 */ /* 0x001ea8000c1e1900 */
        /* <DEDUP_REMOVED lines=21> */
[----:B0-----:R-:W-:Y:S01]  /*1f990*/  LEA R39, R18, R45, 0xd ;  /* 0x0000002d12277211 */ /* 0x001fe200078e68ff */
[----:B--2---:R-:W-:-:S05]  /*1f9a0*/  @P0 HADD2.F32 R30, -RZ, R30.H0_H0 ;  /* 0x2000001eff1e0230 */ /* 0x004fca0000004100 */
[----:B---3--:R-:W-:Y:S01]  /*1f9b0*/  @P0 FFMA R41, R30, R33, R37 ;  /* 0x000000211e290223 */ /* 0x008fe20000000025 */
[----:B------:R-:W-:Y:S02]  /*1f9c0*/  LOP3.LUT R30, R45, 0xff, RZ, 0xc0, !PT ;  /* 0x000000ff2d1e7812 */ /* 0x000fe400078ec0ff */
[-C--:B------:R-:W-:Y:S02]  /*1f9d0*/  IADD3 R33, PT, PT, R14, R45.reuse, RZ ;  /* 0x0000002d0e217210 */ /* 0x080fe40007ffe0ff */
[----:B------:R0:W-:Y:S01]  /*1f9e0*/  @P0 STG.E desc[UR6][R4.64], R41 ;  /* 0x0000002904000986 */ /* 0x0001e2000c101906 */
[----:B------:R-:W-:Y:S02]  /*1f9f0*/  IADD3 R37, PT, PT, R0, R45, RZ ;  /* 0x0000002d00257210 */ /* 0x000fe40007ffe0ff */
[----:B------:R-:W-:Y:S01]  /*1fa00*/  IADD3 R43, PT, PT, R15, R30, RZ ;  /* 0x0000001e0f2b7210 */ /* 0x000fe20007ffe0ff */
[--C-:B-1----:R-:W-:Y:S01]  /*1fa10*/  IMAD.WIDE R32, R33, 0x4, R10.reuse ;  /* 0x0000000421207825 */ /* 0x102fe200078e020a */
        /* <DEDUP_REMOVED lines=805> */
[----:B------:R1:W-:Y:S01]  /*22c70*/  @P0 STG.E desc[UR6][R4.64], R43 ;  /* 0x0000002b04000986 */ /* 0x0003e2000c101906 */
        /* <DEDUP_REMOVED lines=25> */
[-C--:B------:R-:W-:Y:S02]  /*22e10*/  IADD3 R45, PT, PT, R0, R19.reuse, RZ ;  /* 0x00000013002d7210 */ /* 0x080fe40007ffe0ff */
[----:B------:R-:W-:Y:S02]  /*22e20*/  LOP3.LUT R0, R19, 0xff, RZ, 0xc0, !PT ;  /* 0x000000ff13007812 */ /* 0x000fe400078ec0ff */
[-C--:B-1----:R-:W-:Y:S02]  /*22e30*/  IADD3 R43, PT, PT, R14, R19.reuse, RZ ;  /* 0x000000130e2b7210 */ /* 0x082fe40007ffe0ff */
[----:B0-----:R-:W-:Y:S02]  /*22e40*/  LEA R37, R18, R19, 0xd ;  /* 0x0000001312257211 */ /* 0x001fe400078e68ff */
[----:B------:R-:W-:Y:S01]  /*22e50*/  IADD3 R39, PT, PT, R15, R0, RZ ;  /* 0x000000000f277210 */ /* 0x000fe20007ffe0ff */
[----:B--2---:R-:W-:-:S05]  /*22e60*/  @P0 HADD2.F32 R30, -RZ, R30.H0_H0 ;  /* 0x2000001eff1e0230 */ /* 0x004fca0000004100 */
[----:B---3--:R-:W-:Y:S01]  /*22e70*/  @P0 FFMA R41, R30, R33, R35 ;  /* 0x000000211e290223 */ /* 0x008fe20000000023 */
[----:B------:R-:W-:-:S04]  /*22e80*/  IMAD.WIDE R34, R45, 0x4, R10 ;  /* 0x000000042d227825 */ /* 0x000fc800078e020a */
        /* <DEDUP_REMOVED lines=11> */
[----:B------:R1:W-:Y:S04]  /*22f40*/  STG.E.U16 desc[UR6][R8.64], RZ ;  /* 0x000000ff08007986 */ /* 0x0003e8000c101506 */
[----:B------:R-:W0:Y:S04]  /*22f50*/  LDG.E R39, desc[UR6][R38.64] ;  /* 0x0000000626277981 */ /* 0x000e28000c1e1900 */
[----:B------:R-:W3:Y:S01]  /*22f60*/  LDG.E R16, desc[UR6][R10.64] ;  /* 0x000000060a107981 */ /* 0x000ee2000c1e1900 */
[----:B--2---:R-:W-:-:S04]  /*22f70*/  FADD R14, R32, R35 ;  /* 0x00000023200e7221 */ /* 0x004fc80000000000 */
[----:B0-----:R-:W-:Y:S01]  /*22f80*/  FFMA R41, -R14, UR4, R39 ;  /* 0x000000040e297c23 */ /* 0x001fe20008000127 */
[----:B---3--:R-:W-:-:S04]  /*22f90*/  FMUL R16, R16, UR5 ;  /* 0x0000000510107c20 */ /* 0x008fc80008400000 */
        /* <DEDUP_REMOVED lines=12> */
[----:B------:R-:W-:Y:S01]  /*23060*/  @P0 HADD2.F32 R17, -RZ, R14.H0_H0 ;  /* 0x2000000eff110230 */ /* 0x000fe20000004100 */
[----:B------:R-:W-:-:S04]  /*23070*/  IADD3 R31, PT, PT, R31, 0x7e, RZ ;  /* 0x0000007e1f1f7810 */ /* 0x000fc80007ffe0ff */
[----:B------:R-:W-:-:S04]  /*23080*/  LOP3.LUT R14, R31, 0xff, RZ, 0xc0, !PT ;  /* 0x000000ff1f0e7812 */ /* 0x000fc800078ec0ff */
[----:B------:R-:W-:-:S05]  /*23090*/  IADD3 R15, PT, PT, R15, R14, RZ ;  /* 0x0000000e0f0f7210 */ /* 0x000fca0007ffe0ff */
[----:B------:R-:W-:-:S04]  /*230a0*/  IMAD.WIDE.U32 R12, R15, 0x4, R12 ;  /* 0x000000040f0c7825 */ /* 0x000fc800078e000c */
[----:B------:R-:W-:-:S04]  /*230b0*/  IMAD.WIDE.U32 R6, R15, 0x2, R6 ;  /* 0x000000020f067825 */ /* 0x000fc800078e0006 */
[----:B--2---:R-:W-:-:S05]  /*230c0*/  @P0 HADD2.F32 R0, -RZ, R2.H0_H0 ;  /* 0x20000002ff000230 */ /* 0x004fca0000004100 */
[----:B---3--:R-:W-:-:S05]  /*230d0*/  @P0 FFMA R17, R0, R17, R19 ;  /* 0x0000001100110223 */ /* 0x008fca0000000013 */
[----:B------:R1:W-:Y:S01]  /*230e0*/  @P0 STG.E desc[UR6][R4.64], R17 ;  /* 0x0000001104000986 */ /* 0x0003e2000c101906 */
[----:B------:R-:W-:Y:S06]  /*230f0*/  BAR.SYNC.DEFER_BLOCKING 0x0 ;  /* 0x0000000000007b1d */ /* 0x000fec0000010000 */
[----:B------:R-:W2:Y:S04]  /*23100*/  LDG.E R20, desc[UR6][R20.64+0x1f8] ;  /* 0x0001f80614147981 */ /* 0x000ea8000c1e1900 */
[----:B------:R-:W2:Y:S04]  /*23110*/  LDG.E R23, desc[UR6][R22.64+0x1f8] ;  /* 0x0001f80616177981 */ /* 0x000ea8000c1e1900 */
[----:B------:R-:W3:Y:S04]  /*23120*/  LDG.E R26, desc[UR6][R26.64+0x1f8] ;  /* 0x0001f8061a1a7981 */ /* 0x000ee8000c1e1900 */
[----:B------:R1:W5:Y:S04]  /*23130*/  LDG.E R0, desc[UR6][R24.64+0x1f8] ;  /* 0x0001f80618007981 */ /* 0x000368000c1e1900 */
[----:B------:R1:W-:Y:S04]  /*23140*/  STG.E.U16 desc[UR6][R6.64], RZ ;  /* 0x000000ff06007986 */ /* 0x0003e8000c101506 */
[----:B------:R-:W4:Y:S04]  /*23150*/  LDG.E R13, desc[UR6][R12.64] ;  /* 0x000000060c0d7981 */ /* 0x000f28000c1e1900 */
[----:B------:R-:W3:Y:S01]  /*23160*/  LDG.E R3, desc[UR6][R24.64+0x1f8] ;  /* 0x0001f80618037981 */ /* 0x000ee2000c1e1900 */
[----:B--2---:R-:W-:-:S04]  /*23170*/  FADD R2, R20, R23 ;  /* 0x0000001714027221 */ /* 0x004fc80000000000 */
[----:B----4-:R-:W-:Y:S01]  /*23180*/  FFMA R2, -R2, UR4, R13 ;  /* 0x0000000402027c23 */ /* 0x010fe2000800010d */
[----:B---3--:R-:W-:-:S04]  /*23190*/  FMUL R3, R3, UR5 ;  /* 0x0000000503037c20 */ /* 0x008fc80008400000 */
[----:B------:R-:W-:-:S05]  /*231a0*/  FMUL R3, R3, R2 ;  /* 0x0000000203037220 */ /* 0x000fca0000400000 */
[----:B------:R-:W-:-:S13]  /*231b0*/  FSETP.GT.AND P0, PT, R26, R3, PT ;  /* 0x000000031a00720b */ /* 0x000fda0003f04000 */
[----:B-1----:R-:W-:Y:S05]  /*231c0*/  @!P0 BRA `(.L_x_0) ;  /* 0x00000000002c8947 */ /* 0x002fea0003800000 */
[C---:B-----5:R-:W-:Y:S01]  /*231d0*/  FMUL R2, R0.reuse, -2 ;  /* 0xc000000000027820 */ /* 0x060fe20000400000 */
[----:B------:R-:W-:-:S04]  /*231e0*/  FADD R11, -R0, -RZ ;  /* 0x800000ff000b7221 */ /* 0x000fc80000000100 */
[----:B------:R-:W-:Y:S01]  /*231f0*/  F2FP.F16.F32.PACK_AB R2, RZ, R2 ;  /* 0x00000002ff02723e */ /* 0x000fe200000000ff */
[----:B------:R0:W-:Y:S04]  /*23200*/  STG.E desc[UR6][R24.64+0x1f8], R11 ;  /* 0x0001f80b18007986 */ /* 0x0001e8000c101906 */
[----:B------:R0:W-:Y:S04]  /*23210*/  STG.E.U16 desc[UR6][R6.64], R2 ;  /* 0x0000000206007986 */ /* 0x0001e8000c101506 */
[----:B------:R-:W2:Y:S04]  /*23220*/  LDG.E.U16 R28, desc[UR6][R28.64+0x1f8000] ;  /* 0x1f8000061c1c7981 */ /* 0x000ea8000c1e1500 */
[----:B------:R-:W3:Y:S01]  /*23230*/  LDG.E R9, desc[UR6][R4.64] ;  /* 0x0000000604097981 */ /* 0x000ee2000c1e1900 */
[----:B------:R-:W-:-:S02]  /*23240*/  HADD2.F32 R3, -RZ, R2.H0_H0 ;  /* 0x20000002ff037230 */ /* 0x000fc40000004100 */
[----:B--2---:R-:W-:-:S05]  /*23250*/  HADD2.F32 R0, -RZ, R28.H0_H0 ;  /* 0x2000001cff007230 */ /* 0x004fca0000004100 */
[----:B---3--:R-:W-:-:S05]  /*23260*/  FFMA R3, R0, R3, R9 ;  /* 0x0000000300037223 */ /* 0x008fca0000000009 */
[----:B------:R0:W-:Y:S02]  /*23270*/  STG.E desc[UR6][R4.64], R3 ;  /* 0x0000000304007986 */ /* 0x0001e4000c101906 */
.L_x_0:
[----:B------:R-:W-:Y:S06]  /*23280*/  BAR.SYNC.DEFER_BLOCKING 0x0 ;  /* 0x0000000000007b1d */ /* 0x000fec0000010000 */
[----:B------:R-:W-:Y:S05]  /*23290*/  EXIT ;  /* 0x000000000000794d */ /* 0x000fea0003800000 */
.L_x_1:
[----:B------:R-:W-:-:S00]  /*232a0*/  BRA `(.L_x_1) ;  /* 0xfffffffc00fc7947 */ /* 0x000fc0000383ffff */
[----:B------:R-:W-:-:S00]  /*232b0*/  NOP ;  /* 0x0000000000007918 */ /* 0x000fc00000000000 */
        /* <DEDUP_REMOVED lines=12> */
.L_x_5:


//--------------------- .text._Z17construct_delta_HP6__halfPfS1_ --------------------------
	.section	.text._Z17construct_delta_HP6__halfPfS1_,"ax",@progbits
	.align	128
        .global         _Z17construct_delta_HP6__halfPfS1_
        .type           _Z17construct_delta_HP6__halfPfS1_,@function
        .size           _Z17construct_delta_HP6__halfPfS1_,(.L_x_6 - _Z17construct_delta_HP6__halfPfS1_)
        .other          _Z17construct_delta_HP6__halfPfS1_,@"STO_CUDA_ENTRY STV_DEFAULT"
_Z17construct_delta_HP6__halfPfS1_:
.text._Z17construct_delta_HP6__halfPfS1_:
[----:B------:R-:W-:Y:S01]  /*0000*/  LDC R1, c[0x0][0x37c] ;  /* 0x0000df00ff017b82 */ /* 0x000fe20000000800 */
[----:B------:R-:W0:Y:S07]  /*0010*/  S2R R0, SR_TID.X ;  /* 0x0000000000007919 */ /* 0x000e2e0000002100 */
[----:B------:R-:W0:Y:S01]  /*0020*/  S2UR UR4, SR_CTAID.X ;  /* 0x00000000000479c3 */ /* 0x000e220000002500 */
[----:B------:R-:W1:Y:S01]  /*0030*/  LDCU.64 UR12, c[0x0][0x358] ;  /* 0x00006b00ff0c77ac */ /* 0x000e620008000a00 */
[----:B------:R-:W2:Y:S06]  /*0040*/  LDCU.128 UR8, c[0x0][0x380] ;  /* 0x00007000ff0877ac */ /* 0x000eac0008000c00 */
[----:B------:R-:W0:Y:S08]  /*0050*/  LDC R5, c[0x0][0x360] ;  /* 0x0000d800ff057b82 */ /* 0x000e300000000800 */
[----:B------:R-:W3:Y:S01]  /*0060*/  LDC.64 R2, c[0x0][0x390] ;  /* 0x0000e400ff027b82 */ /* 0x000ee20000000a00 */
[----:B--2---:R-:W-:-:S02]  /*0070*/  UIADD3 UR7, UP0, UPT, UR8, 0x10, URZ ;  /* 0x0000001008077890 */ /* 0x004fc4000ff1e0ff */
[----:B------:R-:W-:Y:S02]  /*0080*/  UIADD3 UR5, UP1, UPT, UR10, 0x20, URZ ;  /* 0x000000200a057890 */ /* 0x000fe4000ff3e0ff */
[----:B------:R-:W-:Y:S02]  /*0090*/  UIADD3.X UR8, UPT, UPT, URZ, UR9, URZ, UP0, !UPT ;  /* 0x00000009ff087290 */ /* 0x000fe400087fe4ff */
[----:B------:R-:W-:Y:S01]  /*00a0*/  UIADD3.X UR6, UPT, UPT, URZ, UR11, URZ, UP1, !UPT ;  /* 0x0000000bff067290 */ /* 0x000fe20008ffe4ff */
[----:B0-----:R-:W-:Y:S02]  /*00b0*/  IMAD R5, R5, UR4, R0 ;  /* 0x0000000405057c24 */ /* 0x001fe4000f8e0200 */
[----:B------:R-:W-:-:S03]  /*00c0*/  HFMA2 R0, -RZ, RZ, 0, 0 ;  /* 0x00000000ff007431 */ /* 0x000fc600000001ff */
[C---:B------:R-:W-:Y:S01]  /*00d0*/  SHF.L.U32 R10, R5.reuse, 0xd, RZ ;  /* 0x0000000d050a7819 */ /* 0x040fe200000006ff */
[----:B---3--:R-:W-:-:S05]  /*00e0*/  IMAD.WIDE R2, R5, 0x4, R2 ;  /* 0x0000000405027825 */ /* 0x008fca00078e0202 */
[----:B-1----:R0:W-:Y:S02]  /*00f0*/  STG.E desc[UR12][R2.64], RZ ;  /* 0x000000ff02007986 */ /* 0x0021e4000c10190c */
.L_x_3:
[----:B--2---:R-:W-:-:S05]  /*0100*/  SHF.L.U32 R5, R0, 0xd, RZ ;  /* 0x0000000d00057819 */ /* 0x004fca00000006ff */
[----:B------:R-:W-:-:S05]  /*0110*/  IMAD.WIDE R4, R5, 0x4, R2 ;  /* 0x0000000405047825 */ /* 0x000fca00078e0202 */
[----:B------:R1:W5:Y:S01]  /*0120*/  LDG.E R13, desc[UR12][R4.64] ;  /* 0x0000000c040d7981 */ /* 0x000362000c1e1900 */
[----:B------:R-:W-:Y:S01]  /*0130*/  MOV R6, UR5 ;  /* 0x0000000500067c02 */ /* 0x000fe20008000f00 */
[----:B------:R-:W-:Y:S01]  /*0140*/  UMOV UR4, URZ ;  /* 0x000000ff00047c82 */ /* 0x000fe20008000000 */
[----:B------:R-:W-:Y:S02]  /*0150*/  MOV R7, UR6 ;  /* 0x0000000600077c02 */ /* 0x000fe40008000f00 */
[----:B------:R-:W-:Y:S01]  /*0160*/  MOV R11, R10 ;  /* 0x0000000a000b7202 */ /* 0x000fe20000000f00 */
[C---:B------:R-:W-:Y:S01]  /*0170*/  IMAD.WIDE.U32 R6, R0.reuse, 0x8000, R6 ;  /* 0x0000800000067825 */ /* 0x040fe200078e0006 */
[----:B------:R-:W-:-:S04]  /*0180*/  IADD3 R0, PT, PT, R0, 0x1, RZ ;  /* 0x0000000100007810 */ /* 0x000fc80007ffe0ff */
[----:B-1----:R-:W-:-:S13]  /*0190*/  ISETP.NE.AND P1, PT, R0, 0x10, PT ;  /* 0x000000100000780c */ /* 0x002fda0003f25270 */
.L_x_2:
[----:B------:R-:W-:Y:S01]  /*01a0*/  MOV R8, UR7 ;  /* 0x0000000700087c02 */ /* 0x000fe20008000f00 */
[----:B--2---:R-:W2:Y:S01]  /*01b0*/  LDG.E R14, desc[UR12][R6.64+-0x20] ;  /* 0xffffe00c060e7981 */ /* 0x004ea2000c1e1900 */
[----:B------:R-:W-:-:S03]  /*01c0*/  MOV R9, UR8 ;  /* 0x0000000800097c02 */ /* 0x000fc60008000f00 */
[----:B------:R-:W-:-:S05]  /*01d0*/  IMAD.WIDE R8, R11, 0x2, R8 ;  /* 0x000000020b087825 */ /* 0x000fca00078e0208 */
[----:B------:R-:W3:Y:S02]  /*01e0*/  LDG.E.U16 R12, desc[UR12][R8.64+-0x10] ;  /* 0xfffff00c080c7981 */ /* 0x000ee4000c1e1500 */
[----:B---3--:R-:W-:-:S05]  /*01f0*/  HADD2.F32 R12, -RZ, R12.H0_H0 ;  /* 0x2000000cff0c7230 */ /* 0x008fca0000004100 */
[----:B--2--5:R-:W-:-:S05]  /*0200*/  FFMA R13, R12, R14, R13 ;  /* 0x0000000e0c0d7223 */ /* 0x024fca000000000d */
[----:B------:R1:W-:Y:S04]  /*0210*/  STG.E desc[UR12][R4.64], R13 ;  /* 0x0000000d04007986 */ /* 0x0003e8000c10190c */
[----:B------:R-:W2:Y:S04]  /*0220*/  LDG.E.U16 R12, desc[UR12][R8.64+-0xe] ;  /* 0xfffff20c080c7981 */ /* 0x000ea8000c1e1500 */
[----:B------:R-:W3:Y:S01]  /*0230*/  LDG.E R14, desc[UR12][R6.64+-0x1c] ;  /* 0xffffe40c060e7981 */ /* 0x000ee2000c1e1900 */
[----:B--2---:R-:W-:-:S05]  /*0240*/  HADD2.F32 R12, -RZ, R12.H0_H0 ;  /* 0x2000000cff0c7230 */ /* 0x004fca0000004100 */
[----:B---3--:R-:W-:-:S05]  /*0250*/  FFMA R15, R12, R14, R13 ;  /* 0x0000000e0c0f7223 */ /* 0x008fca000000000d */
[----:B------:R2:W-:Y:S04]  /*0260*/  STG.E desc[UR12][R4.64], R15 ;  /* 0x0000000f04007986 */ /* 0x0005e8000c10190c */
[----:B------:R-:W3:Y:S04]  /*0270*/  LDG.E.U16 R12, desc[UR12][R8.64+-0xc] ;  /* 0xfffff40c080c7981 */ /* 0x000ee8000c1e1500 */
[----:B------:R-:W4:Y:S01]  /*0280*/  LDG.E R14, desc[UR12][R6.64+-0x18] ;  /* 0xffffe80c060e7981 */ /* 0x000f22000c1e1900 */
[----:B---3--:R-:W-:-:S05]  /*0290*/  HADD2.F32 R12, -RZ, R12.H0_H0 ;  /* 0x2000000cff0c7230 */ /* 0x008fca0000004100 */
[----:B----4-:R-:W-:-:S05]  /*02a0*/  FFMA R17, R12, R14, R15 ;  /* 0x0000000e0c117223 */ /* 0x010fca000000000f */
[----:B------:R3:W-:Y:S04]  /*02b0*/  STG.E desc[UR12][R4.64], R17 ;  /* 0x0000001104007986 */ /* 0x0007e8000c10190c */
[----:B------:R-:W4:Y:S04]  /*02c0*/  LDG.E.U16 R12, desc[UR12][R8.64+-0xa] ;  /* 0xfffff60c080c7981 */ /* 0x000f28000c1e1500 */
[----:B-1----:R-:W2:Y:S01]  /*02d0*/  LDG.E R13, desc[UR12][R6.64+-0x14] ;  /* 0xffffec0c060d7981 */ /* 0x002ea2000c1e1900 */
[----:B----4-:R-:W-:-:S05]  /*02e0*/  HADD2.F32 R12, -RZ, R12.H0_H0 ;  /* 0x2000000cff0c7230 */ /* 0x010fca0000004100 */
[----:B--2---:R-:W-:-:S05]  /*02f0*/  FFMA R13, R12, R13, R17 ;  /* 0x0000000d0c0d7223 */ /* 0x004fca0000000011 */
[----:B------:R1:W-:Y:S04]  /*0300*/  STG.E desc[UR12][R4.64], R13 ;  /* 0x0000000d04007986 */ /* 0x0003e8000c10190c */
[----:B------:R-:W2:Y:S04]  /*0310*/  LDG.E.U16 R12, desc[UR12][R8.64+-0x8] ;  /* 0xfffff80c080c7981 */ /* 0x000ea8000c1e1500 */
[----:B------:R-:W4:Y:S01]  /*0320*/  LDG.E R14, desc[UR12][R6.64+-0x10] ;  /* 0xfffff00c060e7981 */ /* 0x000f22000c1e1900 */
[----:B--2---:R-:W-:-:S05]  /*0330*/  HADD2.F32 R12, -RZ, R12.H0_H0 ;  /* 0x2000000cff0c7230 */ /* 0x004fca0000004100 */
[----:B----4-:R-:W-:-:S05]  /*0340*/  FFMA R15, R12, R14, R13 ;  /* 0x0000000e0c0f7223 */ /* 0x010fca000000000d */
[----:B------:R2:W-:Y:S04]  /*0350*/  STG.E desc[UR12][R4.64], R15 ;  /* 0x0000000f04007986 */ /* 0x0005e8000c10190c */
[----:B------:R-:W4:Y:S04]  /*0360*/  LDG.E.U16 R12, desc[UR12][R8.64+-0x6] ;  /* 0xfffffa0c080c7981 */ /* 0x000f28000c1e1500 */
[----:B------:R-:W3:Y:S01]  /*0370*/  LDG.E R14, desc[UR12][R6.64+-0xc] ;  /* 0xfffff40c060e7981 */ /* 0x000ee2000c1e1900 */
[----:B----4-:R-:W-:-:S05]  /*0380*/  HADD2.F32 R12, -RZ, R12.H0_H0 ;  /* 0x2000000cff0c7230 */ /* 0x010fca0000004100 */
[----:B---3--:R-:W-:-:S05]  /*0390*/  FFMA R17, R12, R14, R15 ;  /* 0x0000000e0c117223 */ /* 0x008fca000000000f */
        /* <DEDUP_REMOVED lines=46> */
[----:B------:R-:W3:Y:S04]  /*0680*/  LDG.E.U16 R12, desc[UR12][R8.64+0xe] ;  /* 0x00000e0c080c7981 */ /* 0x000ee8000c1e1500 */
[----:B-1----:R1:W4:Y:S01]  /*0690*/  LDG.E R13, desc[UR12][R6.64+0x1c] ;  /* 0x00001c0c060d7981 */ /* 0x002322000c1e1900 */
[----:B------:R-:W-:-:S04]  /*06a0*/  UIADD3 UR4, UPT, UPT, UR4, 0x10, URZ ;  /* 0x0000001004047890 */ /* 0x000fc8000fffe0ff */
[----:B------:R-:W-:Y:S01]  /*06b0*/  UISETP.NE.AND UP0, UPT, UR4, 0x2000, UPT ;  /* 0x000020000400788c */ /* 0x000fe2000bf05270 */
[----:B------:R-:W-:Y:S02]  /*06c0*/  IADD3 R11, PT, PT, R11, 0x10, RZ ;  /* 0x000000100b0b7810 */ /* 0x000fe40007ffe0ff */
[----:B-1----:R-:W-:-:S04]  /*06d0*/  IADD3 R6, P0, PT, R6, 0x40, RZ ;  /* 0x0000004006067810 */ /* 0x002fc80007f1e0ff */
[----:B------:R-:W-:Y:S01]  /*06e0*/  IADD3.X R7, PT, PT, RZ, R7, RZ, P0, !PT ;  /* 0x00000007ff077210 */ /* 0x000fe200007fe4ff */
[----:B---3--:R-:W-:-:S05]  /*06f0*/  HADD2.F32 R12, -RZ, R12.H0_H0 ;  /* 0x2000000cff0c7230 */ /* 0x008fca0000004100 */
[----:B----4-:R-:W-:-:S05]  /*0700*/  FFMA R13, R12, R13, R17 ;  /* 0x0000000d0c0d7223 */ /* 0x010fca0000000011 */
[----:B------:R2:W-:Y:S01]  /*0710*/  STG.E desc[UR12][R4.64], R13 ;  /* 0x0000000d04007986 */ /* 0x0005e2000c10190c */
[----:B------:R-:W-:Y:S05]  /*0720*/  BRA.U UP0, `(.L_x_2) ;  /* 0xfffffff9009c7547 */ /* 0x000fea000b83ffff */
[----:B------:R-:W-:Y:S05]  /*0730*/  @P1 BRA `(.L_x_3) ;  /* 0xfffffff800701947 */ /* 0x000fea000383ffff */
[----:B------:R-:W-:Y:S05]  /*0740*/  EXIT ;  /* 0x000000000000794d */ /* 0x000fea0003800000 */
.L_x_4:
        /* <DEDUP_REMOVED lines=11> */
.L_x_6:


//--------------------- .nv.shared.reserved.0     --------------------------
	.section	.nv.shared.reserved.0,"aw",@nobits
	.weak		__nv_reservedSMEM_offset_0_alias
	.size		__nv_reservedSMEM_offset_0_alias, 0, 64
	.other		__nv_reservedSMEM_offset_0_alias,@"STO_CUDA_RESERVED_SHARED STV_DEFAULT"
__nv_reservedSMEM_offset_0_alias:
	.zero		0
	.zero		64


//--------------------- .nv.constant0._Z18judge_flipping_comP6__halfPfS1_S0_S1_ifiS1_ --------------------------
	.section	.nv.constant0._Z18judge_flipping_comP6__halfPfS1_S0_S1_ifiS1_,"a",@progbits
	.sectionflags	@""
	.align	4
.nv.constant0._Z18judge_flipping_comP6__halfPfS1_S0_S1_ifiS1_:
	.zero		960


//--------------------- .nv.constant0._Z17construct_delta_HP6__halfPfS1_ --------------------------
	.section	.nv.constant0._Z17construct_delta_HP6__halfPfS1_,"a",@progbits
	.sectionflags	@""
	.align	4
.nv.constant0._Z17construct_delta_HP6__halfPfS1_:
	.zero		920


//--------------------- SYMBOLS --------------------------

	.type		.nv.reservedSmem.offset0,@object
	.size		.nv.reservedSmem.offset0,0x4
